	.target	sm_80

	.elftype	@"ET_EXEC"


//--------------------- .note.nv.tkinfo           --------------------------
	.section	.note.nv.tkinfo,"",@"SHT_NOTE"
	.sectionflags	@"SHF_NOTE_NV_TKINFO"
	.tkinfo
        /*0018*/ 	.word	0x00000002
        /*0030*/ 	.string	""
        /*0030*/ 	.string	"ptxas"
        /*0030*/ 	.string	"Cuda compilation tools, release 13.0, V13.0.88"
        /*0030*/ 	.string	"Build cuda_13.0.r13.0/compiler.36424714_0"
        /*0030*/ 	.string	"-v  -suppress-debug-info  -lineinfo  -arch sm_80 "



//--------------------- .note.nv.cuinfo           --------------------------
	.section	.note.nv.cuinfo,"",@"SHT_NOTE"
	.sectionflags	@"SHF_NOTE_NV_CUINFO"
        /*0018*/ 	.short	0x0002
        /*001a*/ 	.short	0x0050
        /*001c*/ 	.short	0x0082
	.zero		2


//--------------------- .nv.info                  --------------------------
	.section	.nv.info,"",@"SHT_CUDA_INFO"
	.align	4


	//----- nvinfo : EIATTR_REGCOUNT
	.align		4
        /*0000*/ 	.byte	0x04, 0x2f
        /*0002*/ 	.short	(.L_1 - .L_0)
	.align		4
.L_0:
        /*0004*/ 	.word	index@(matmul_kernel)
        /*0008*/ 	.word	0x00000020


	//----- nvinfo : EIATTR_FRAME_SIZE
	.align		4
.L_1:
        /*000c*/ 	.byte	0x04, 0x11
        /*000e*/ 	.short	(.L_3 - .L_2)
	.align		4
.L_2:
        /*0010*/ 	.word	index@(matmul_kernel)
        /*0014*/ 	.word	0x00001dc8


	//----- nvinfo : EIATTR_MIN_STACK_SIZE
	.align		4
.L_3:
        /*0018*/ 	.byte	0x04, 0x12
        /*001a*/ 	.short	(.L_5 - .L_4)
	.align		4
.L_4:
        /*001c*/ 	.word	index@(matmul_kernel)
        /*0020*/ 	.word	0x00001dc8
.L_5:


//--------------------- .nv.info.matmul_kernel    --------------------------
	.section	.nv.info.matmul_kernel,"",@"SHT_CUDA_INFO"
	.sectionflags	@""
	.align	4


	//----- nvinfo : EIATTR_CUDA_API_VERSION
	.align		4
        /*0000*/ 	.byte	0x04, 0x37
        /*0002*/ 	.short	(.L_7 - .L_6)
.L_6:
        /*0004*/ 	.word	0x00000082


	//----- nvinfo : EIATTR_SW2861232_WAR
	.align		4
.L_7:
        /*0008*/ 	.byte	0x01, 0x35
	.zero		2


	//----- nvinfo : EIATTR_PARAM_CBANK
	.align		4
        /*000c*/ 	.byte	0x04, 0x0a
        /*000e*/ 	.short	(.L_9 - .L_8)
	.align		4
.L_8:
        /*0010*/ 	.word	index@(.nv.constant0.matmul_kernel)
        /*0014*/ 	.short	0x0160
        /*0016*/ 	.short	0x0050


	//----- nvinfo : EIATTR_CBANK_PARAM_SIZE
	.align		4
.L_9:
        /*0018*/ 	.byte	0x03, 0x19
        /*001a*/ 	.short	0x0050


	//----- nvinfo : EIATTR_KPARAM_INFO
	.align		4
        /*001c*/ 	.byte	0x04, 0x17
        /*001e*/ 	.short	(.L_11 - .L_10)
.L_10:
        /*0020*/ 	.word	0x00000000
        /*0024*/ 	.short	0x000d
        /*0026*/ 	.short	0x0048
        /*0028*/ 	.byte	0x00, 0xf4, 0x21, 0x00


	//----- nvinfo : EIATTR_KPARAM_INFO
	.align		4
.L_11:
        /*002c*/ 	.byte	0x04, 0x17
        /*002e*/ 	.short	(.L_13 - .L_12)
.L_12:
        /*0030*/ 	.word	0x00000000
        /*0034*/ 	.short	0x000c
        /*0036*/ 	.short	0x0040
        /*0038*/ 	.byte	0x00, 0xf4, 0x21, 0x00


	//----- nvinfo : EIATTR_KPARAM_INFO
	.align		4
.L_13:
        /*003c*/ 	.byte	0x04, 0x17
        /*003e*/ 	.short	(.L_15 - .L_14)
.L_14:
        /*0040*/ 	.word	0x00000000
        /*0044*/ 	.short	0x000b
        /*0046*/ 	.short	0x0038
        /*0048*/ 	.byte	0x00, 0xf0, 0x11, 0x00


	//----- nvinfo : EIATTR_KPARAM_INFO
	.align		4
.L_15:
        /*004c*/ 	.byte	0x04, 0x17
        /*004e*/ 	.short	(.L_17 - .L_16)
.L_16:
        /*0050*/ 	.word	0x00000000
        /*0054*/ 	.short	0x000a
        /*0056*/ 	.short	0x0034
        /*0058*/ 	.byte	0x00, 0xf0, 0x11, 0x00


	//----- nvinfo : EIATTR_KPARAM_INFO
	.align		4
.L_17:
        /*005c*/ 	.byte	0x04, 0x17
        /*005e*/ 	.short	(.L_19 - .L_18)
.L_18:
        /*0060*/ 	.word	0x00000000
        /*0064*/ 	.short	0x0009
        /*0066*/ 	.short	0x0030
        /*0068*/ 	.byte	0x00, 0xf0, 0x11, 0x00


	//----- nvinfo : EIATTR_KPARAM_INFO
	.align		4
.L_19:
        /*006c*/ 	.byte	0x04, 0x17
        /*006e*/ 	.short	(.L_21 - .L_20)
.L_20:
        /*0070*/ 	.word	0x00000000
        /*0074*/ 	.short	0x0008
        /*0076*/ 	.short	0x002c
        /*0078*/ 	.byte	0x00, 0xf0, 0x11, 0x00


	//----- nvinfo : EIATTR_KPARAM_INFO
	.align		4
.L_21:
        /*007c*/ 	.byte	0x04, 0x17
        /*007e*/ 	.short	(.L_23 - .L_22)
.L_22:
        /*0080*/ 	.word	0x00000000
        /*0084*/ 	.short	0x0007
        /*0086*/ 	.short	0x0028
        /*0088*/ 	.byte	0x00, 0xf0, 0x11, 0x00


	//----- nvinfo : EIATTR_KPARAM_INFO
	.align		4
.L_23:
        /*008c*/ 	.byte	0x04, 0x17
        /*008e*/ 	.short	(.L_25 - .L_24)
.L_24:
        /*0090*/ 	.word	0x00000000
        /*0094*/ 	.short	0x0006
        /*0096*/ 	.short	0x0024
        /*0098*/ 	.byte	0x00, 0xf0, 0x11, 0x00


	//----- nvinfo : EIATTR_KPARAM_INFO
	.align		4
.L_25:
        /*009c*/ 	.byte	0x04, 0x17
        /*009e*/ 	.short	(.L_27 - .L_26)
.L_26:
        /*00a0*/ 	.word	0x00000000
        /*00a4*/ 	.short	0x0005
        /*00a6*/ 	.short	0x0020
        /*00a8*/ 	.byte	0x00, 0xf0, 0x11, 0x00


	//----- nvinfo : EIATTR_KPARAM_INFO
	.align		4
.L_27:
        /*00ac*/ 	.byte	0x04, 0x17
        /*00ae*/ 	.short	(.L_29 - .L_28)
.L_28:
        /*00b0*/ 	.word	0x00000000
        /*00b4*/ 	.short	0x0004
        /*00b6*/ 	.short	0x001c
        /*00b8*/ 	.byte	0x00, 0xf0, 0x11, 0x00


	//----- nvinfo : EIATTR_KPARAM_INFO
	.align		4
.L_29:
        /*00bc*/ 	.byte	0x04, 0x17
        /*00be*/ 	.short	(.L_31 - .L_30)
.L_30:
        /*00c0*/ 	.word	0x00000000
        /*00c4*/ 	.short	0x0003
        /*00c6*/ 	.short	0x0018
        /*00c8*/ 	.byte	0x00, 0xf0, 0x11, 0x00


	//----- nvinfo : EIATTR_KPARAM_INFO
	.align		4
.L_31:
        /*00cc*/ 	.byte	0x04, 0x17
        /*00ce*/ 	.short	(.L_33 - .L_32)
.L_32:
        /*00d0*/ 	.word	0x00000000
        /*00d4*/ 	.short	0x0002
        /*00d6*/ 	.short	0x0010
        /*00d8*/ 	.byte	0x00, 0xf4, 0x21, 0x00


	//----- nvinfo : EIATTR_KPARAM_INFO
	.align		4
.L_33:
        /*00dc*/ 	.byte	0x04, 0x17
        /*00de*/ 	.short	(.L_35 - .L_34)
.L_34:
        /*00e0*/ 	.word	0x00000000
        /*00e4*/ 	.short	0x0001
        /*00e6*/ 	.short	0x0008
        /*00e8*/ 	.byte	0x00, 0xf4, 0x21, 0x00


	//----- nvinfo : EIATTR_KPARAM_INFO
	.align		4
.L_35:
        /*00ec*/ 	.byte	0x04, 0x17
        /*00ee*/ 	.short	(.L_37 - .L_36)
.L_36:
        /*00f0*/ 	.word	0x00000000
        /*00f4*/ 	.short	0x0000
        /*00f6*/ 	.short	0x0000
        /*00f8*/ 	.byte	0x00, 0xf4, 0x21, 0x00


	//----- nvinfo : EIATTR_MAXREG_COUNT
	.align		4
.L_37:
        /*00fc*/ 	.byte	0x03, 0x1b
        /*00fe*/ 	.short	0x00ff


	//----- nvinfo : EIATTR_NUM_BARRIERS
	.align		4
        /*0100*/ 	.byte	0x02, 0x4c
        /*0102*/ 	.byte	0x01
	.zero		1


	//----- nvinfo : EIATTR_ANNOTATIONS
	.align		4
        /*0104*/ 	.byte	0x04, 0x55
        /*0106*/ 	.short	(.L_39 - .L_38)


	//   ....[0]....
.L_38:
        /*0108*/ 	.word	0x00000001
        /*010c*/ 	.byte	0x40, 0x06, 0x00, 0x00, 0x01, 0x00, 0x00, 0x00, 0xd0, 0x06, 0x00, 0x00, 0x01, 0x00, 0x00, 0x00
        /* <DEDUP_REMOVED lines=3279> */
        /*ce0c*/ 	.byte	0x10, 0x33, 0x03, 0x00, 0x01, 0x00, 0x00, 0x00, 0x20, 0x33, 0x03, 0x00


	//----- nvinfo : EIATTR_MERCURY_ISA_VERSION
	.align		4
.L_39:
        /*ce18*/ 	.byte	0x03, 0x5f
        /*ce1a*/ 	.short	0x0000


	//----- nvinfo : EIATTR_EXIT_INSTR_OFFSETS
	.align		4
        /*ce1c*/ 	.byte	0x04, 0x1c
        /*ce1e*/ 	.short	(.L_41 - .L_40)


	//   ....[0]....
.L_40:
        /*ce20*/ 	.word	0x00033680


	//   ....[1]....
        /*ce24*/ 	.word	0x000336b0


	//----- nvinfo : EIATTR_REQNTID
	.align		4
.L_41:
        /*ce28*/ 	.byte	0x04, 0x10
        /*ce2a*/ 	.short	(.L_43 - .L_42)
.L_42:
        /*ce2c*/ 	.word	0x00000100
        /*ce30*/ 	.word	0x00000001
        /*ce34*/ 	.word	0x00000001
.L_43:


//--------------------- .nv.callgraph             --------------------------
	.section	.nv.callgraph,"",@"SHT_CUDA_CALLGRAPH"
	.align	4
	.sectionentsize	8
	.align		4
        /*0000*/ 	.word	0x00000000
	.align		4
        /*0004*/ 	.word	0xffffffff
	.align		4
        /*0008*/ 	.word	0x00000000
	.align		4
        /*000c*/ 	.word	0xfffffffe
	.align		4
        /*0010*/ 	.word	0x00000000
	.align		4
        /*0014*/ 	.word	0xfffffffd
	.align		4
        /*0018*/ 	.word	0x00000000
	.align		4
        /*001c*/ 	.word	0xfffffffc


//--------------------- .nv.rel.action            --------------------------
	.section	.nv.rel.action,"",@"SHT_CUDA_RELOCINFO"
	.align	8
	.sectionentsize	8
        /*0000*/ 	.byte	0x73, 0x00, 0x00, 0x00, 0x00, 0x00, 0x00, 0x00, 0x00, 0x00, 0x00, 0x11, 0x25, 0x00, 0x05, 0x36


//--------------------- .nv.constant0.matmul_kernel --------------------------
	.section	.nv.constant0.matmul_kernel,"a",@progbits
	.sectionflags	@""
	.align	4
.nv.constant0.matmul_kernel:
	.zero		432


//--------------------- .text.matmul_kernel       --------------------------
	.section	.text.matmul_kernel,"ax",@progbits
	.sectioninfo	@"SHI_REGISTERS=32"
	.align	128
        .global         matmul_kernel
        .type           matmul_kernel,@function
        .size           matmul_kernel,(.L_x_5 - matmul_kernel)
        .other          matmul_kernel,@"STO_CUDA_ENTRY STV_DEFAULT"
matmul_kernel:
.text.matmul_kernel:
[----:B------:R-:W-:-:S03]  /*0000*/  IMAD.MOV.U32 R1, RZ, RZ, c[0x0][0x28] ;  /* 0x00000a00ff017624 */ /* 0x000fc600078e00ff */
[----:B------:R-:W-:Y:S01]  /*0010*/  IMAD.MOV.U32 R0, RZ, RZ, c[0x0][0x17c] ;  /* 0x00005f00ff007624 */ /* 0x000fe200078e00ff */
[----:B------:R-:W0:Y:S01]  /*0020*/  S2R R29, SR_TID.X ;  /* 0x00000000001d7919 */ /* 0x000e220000002100 */
[----:B------:R-:W-:Y:S01]  /*0030*/  IADD3 R1, R1, -0x1dc8, RZ ;  /* 0xffffe23801017810 */ /* 0x000fe20007ffe0ff */
[----:B------:R-:W-:Y:S02]  /*0040*/  ULDC UR4, c[0x0][0x180] ;  /* 0x0000600000047ab9 */ /* 0x000fe40000000800 */
[----:B------:R-:W-:Y:S01]  /*0050*/  IADD3 R0, R0, 0x1ff, RZ ;  /* 0x000001ff00007810 */ /* 0x000fe20007ffe0ff */
[----:B------:R-:W-:-:S03]  /*0060*/  ULDC.64 UR6, c[0x0][0x118] ;  /* 0x0000460000067ab9 */ /* 0x000fc60000000a00 */
[----:B------:R-:W-:-:S04]  /*0070*/  SHF.R.S32.HI R3, RZ, 0x1f, R0 ;  /* 0x0000001fff037819 */ /* 0x000fc80000011400 */
[----:B------:R-:W-:-:S04]  /*0080*/  LEA.HI R3, R3, R0, RZ, 0x9 ;  /* 0x0000000003037211 */ /* 0x000fc800078f48ff */
[----:B------:R-:W-:Y:S02]  /*0090*/  SHF.R.S32.HI R0, RZ, 0x9, R3 ;  /* 0x00000009ff007819 */ /* 0x000fe40000011403 */
[----:B------:R-:W1:Y:S03]  /*00a0*/  S2R R3, SR_CTAID.X ;  /* 0x0000000000037919 */ /* 0x000e660000002500 */
[----:B------:R-:W-:Y:S01]  /*00b0*/  IMAD.SHL.U32 R0, R0, 0x8, RZ ;  /* 0x0000000800007824 */ /* 0x000fe200078e00ff */
[----:B0-----:R-:W-:-:S04]  /*00c0*/  LOP3.LUT R28, R29, 0xff, RZ, 0xc0, !PT ;  /* 0x000000ff1d1c7812 */ /* 0x001fc800078ec0ff */
[-C--:B------:R-:W-:Y:S02]  /*00d0*/  IABS R7, R0.reuse ;  /* 0x0000000000077213 */ /* 0x080fe40000000000 */
[----:B------:R-:W-:Y:S02]  /*00e0*/  IABS R10, R0 ;  /* 0x00000000000a7213 */ /* 0x000fe40000000000 */
[----:B------:R-:W0:Y:S01]  /*00f0*/  I2F.RP R2, R7 ;  /* 0x0000000700027306 */ /* 0x000e220000209400 */
[----:B-1----:R-:W-:-:S07]  /*0100*/  IABS R8, R3 ;  /* 0x0000000300087213 */ /* 0x002fce0000000000 */
[----:B0-----:R-:W0:Y:S02]  /*0110*/  MUFU.RCP R2, R2 ;  /* 0x0000000200027308 */ /* 0x001e240000001000 */
[----:B0-----:R-:W-:Y:S01]  /*0120*/  IADD3 R4, R2, 0xffffffe, RZ ;  /* 0x0ffffffe02047810 */ /* 0x001fe20007ffe0ff */
[----:B------:R-:W-:-:S05]  /*0130*/  IMAD.MOV R2, RZ, RZ, -R10 ;  /* 0x000000ffff027224 */ /* 0x000fca00078e0a0a */
[----:B------:R0:W1:Y:S02]  /*0140*/  F2I.FTZ.U32.TRUNC.NTZ R5, R4 ;  /* 0x0000000400057305 */ /* 0x000064000021f000 */
[----:B0-----:R-:W-:Y:S02]  /*0150*/  IMAD.MOV.U32 R4, RZ, RZ, RZ ;  /* 0x000000ffff047224 */ /* 0x001fe400078e00ff */
[----:B-1----:R-:W-:-:S04]  /*0160*/  IMAD.MOV R6, RZ, RZ, -R5 ;  /* 0x000000ffff067224 */ /* 0x002fc800078e0a05 */
[----:B------:R-:W-:Y:S02]  /*0170*/  IMAD R9, R6, R7, RZ ;  /* 0x0000000706097224 */ /* 0x000fe400078e02ff */
[----:B------:R-:W-:Y:S02]  /*0180*/  IMAD.MOV.U32 R6, RZ, RZ, R8 ;  /* 0x000000ffff067224 */ /* 0x000fe400078e0008 */
[----:B------:R-:W-:-:S06]  /*0190*/  IMAD.HI.U32 R5, R5, R9, R4 ;  /* 0x0000000905057227 */ /* 0x000fcc00078e0004 */
[----:B------:R-:W-:-:S04]  /*01a0*/  IMAD.HI.U32 R5, R5, R6, RZ ;  /* 0x0000000605057227 */ /* 0x000fc800078e00ff */
[----:B------:R-:W-:-:S05]  /*01b0*/  IMAD R2, R5, R2, R6 ;  /* 0x0000000205027224 */ /* 0x000fca00078e0206 */
[----:B------:R-:W-:-:S13]  /*01c0*/  ISETP.GT.U32.AND P1, PT, R7, R2, PT ;  /* 0x000000020700720c */ /* 0x000fda0003f24070 */
[----:B------:R-:W-:Y:S01]  /*01d0*/  @!P1 IMAD.IADD R2, R2, 0x1, -R7 ;  /* 0x0000000102029824 */ /* 0x000fe200078e0a07 */
[----:B------:R-:W-:Y:S02]  /*01e0*/  @!P1 IADD3 R5, R5, 0x1, RZ ;  /* 0x0000000105059810 */ /* 0x000fe40007ffe0ff */
[----:B------:R-:W-:Y:S02]  /*01f0*/  ISETP.NE.AND P1, PT, R0, RZ, PT ;  /* 0x000000ff0000720c */ /* 0x000fe40003f25270 */
[----:B------:R-:W-:Y:S02]  /*0200*/  ISETP.GE.U32.AND P0, PT, R2, R7, PT ;  /* 0x000000070200720c */ /* 0x000fe40003f06070 */
[----:B------:R-:W-:-:S04]  /*0210*/  LOP3.LUT R2, R3, R0, RZ, 0x3c, !PT ;  /* 0x0000000003027212 */ /* 0x000fc800078e3cff */
[----:B------:R-:W-:Y:S01]  /*0220*/  ISETP.GE.AND P2, PT, R2, RZ, PT ;  /* 0x000000ff0200720c */ /* 0x000fe20003f46270 */
[----:B------:R-:W-:-:S05]  /*0230*/  IMAD.MOV.U32 R2, RZ, RZ, c[0x0][0x178] ;  /* 0x00005e00ff027624 */ /* 0x000fca00078e00ff */
[----:B------:R-:W-:Y:S02]  /*0240*/  IADD3 R2, R2, 0x7f, RZ ;  /* 0x0000007f02027810 */ /* 0x000fe40007ffe0ff */
[----:B------:R-:W-:-:S05]  /*0250*/  @P0 IADD3 R5, R5, 0x1, RZ ;  /* 0x0000000105050810 */ /* 0x000fca0007ffe0ff */
[----:B------:R-:W-:Y:S01]  /*0260*/  IMAD.MOV.U32 R4, RZ, RZ, R5 ;  /* 0x000000ffff047224 */ /* 0x000fe200078e0005 */
[----:B------:R-:W-:-:S03]  /*0270*/  SHF.R.S32.HI R5, RZ, 0x1f, R2 ;  /* 0x0000001fff057819 */ /* 0x000fc60000011402 */
[----:B------:R-:W-:Y:S01]  /*0280*/  @!P2 IMAD.MOV R4, RZ, RZ, -R4 ;  /* 0x000000ffff04a224 */ /* 0x000fe200078e0a04 */
[----:B------:R-:W-:Y:S02]  /*0290*/  @!P1 LOP3.LUT R4, RZ, R0, RZ, 0x33, !PT ;  /* 0x00000000ff049212 */ /* 0x000fe400078e33ff */
[----:B------:R-:W-:-:S03]  /*02a0*/  LEA.HI R5, R5, R2, RZ, 0x7 ;  /* 0x0000000205057211 */ /* 0x000fc600078f38ff */
[----:B------:R-:W-:Y:S02]  /*02b0*/  IMAD.SHL.U32 R2, R4, 0x8, RZ ;  /* 0x0000000804027824 */ /* 0x000fe400078e00ff */
[----:B------:R-:W-:-:S03]  /*02c0*/  IMAD.MOV R4, RZ, RZ, -R4 ;  /* 0x000000ffff047224 */ /* 0x000fc600078e0a04 */
[----:B------:R-:W-:Y:S01]  /*02d0*/  LEA.HI.SX32 R5, R5, -R2, 0x19 ;  /* 0x8000000205057211 */ /* 0x000fe200078fcaff */
[----:B------:R-:W-:-:S03]  /*02e0*/  IMAD R9, R0, R4, R3 ;  /* 0x0000000400097224 */ /* 0x000fc600078e0203 */
[----:B------:R-:W-:Y:S02]  /*02f0*/  IMNMX R8, R5, 0x8, PT ;  /* 0x0000000805087817 */ /* 0x000fe40003800200 */
[----:B------:R-:W-:Y:S02]  /*0300*/  IABS R4, R9 ;  /* 0x0000000900047213 */ /* 0x000fe40000000000 */
[----:B------:R-:W-:-:S04]  /*0310*/  IABS R7, R8 ;  /* 0x0000000800077213 */ /* 0x000fc80000000000 */
[----:B------:R-:W0:Y:S08]  /*0320*/  I2F.RP R6, R7 ;  /* 0x0000000700067306 */ /* 0x000e300000209400 */
[----:B0-----:R-:W0:Y:S02]  /*0330*/  MUFU.RCP R6, R6 ;  /* 0x0000000600067308 */ /* 0x001e240000001000 */
[----:B0-----:R-:W-:-:S02]  /*0340*/  IADD3 R5, R6, 0xffffffe, RZ ;  /* 0x0ffffffe06057810 */ /* 0x001fc40007ffe0ff */
[----:B------:R-:W-:-:S04]  /*0350*/  SHF.R.U32.HI R6, RZ, 0x7, R29 ;  /* 0x00000007ff067819 */ /* 0x000fc8000001161d */
[----:B------:R-:W0:Y:S01]  /*0360*/  F2I.FTZ.U32.TRUNC.NTZ R5, R5 ;  /* 0x0000000500057305 */ /* 0x000e22000021f000 */
[----:B------:R-:W-:-:S04]  /*0370*/  SGXT.U32 R11, R6, 0x1 ;  /* 0x00000001060b781a */ /* 0x000fc80000000000 */
[C---:B------:R-:W-:Y:S02]  /*0380*/  LOP3.LUT R6, R11.reuse, 0x6, RZ, 0xfc, !PT ;  /* 0x000000060b067812 */ /* 0x040fe400078efcff */
[C---:B------:R-:W-:Y:S02]  /*0390*/  LOP3.LUT R6, R11.reuse, 0xc, RZ, 0xfc, !PT ;  /* 0x0000000c0b067812 */ /* 0x040fe400078efcff */
[C---:B------:R-:W-:Y:S02]  /*03a0*/  LOP3.LUT R6, R11.reuse, 0x12, RZ, 0xfc, !PT ;  /* 0x000000120b067812 */ /* 0x040fe400078efcff */
[C---:B------:R-:W-:Y:S02]  /*03b0*/  LOP3.LUT R6, R11.reuse, 0x18, RZ, 0xfc, !PT ;  /* 0x000000180b067812 */ /* 0x040fe400078efcff */
[C---:B------:R-:W-:Y:S02]  /*03c0*/  LOP3.LUT R6, R11.reuse, 0x1e, RZ, 0xfc, !PT ;  /* 0x0000001e0b067812 */ /* 0x040fe400078efcff */
[C---:B------:R-:W-:Y:S01]  /*03d0*/  LOP3.LUT R6, R11.reuse, 0x24, RZ, 0xfc, !PT ;  /* 0x000000240b067812 */ /* 0x040fe200078efcff */
[----:B0-----:R-:W-:Y:S01]  /*03e0*/  IMAD.MOV R10, RZ, RZ, -R5 ;  /* 0x000000ffff0a7224 */ /* 0x001fe200078e0a05 */
[----:B------:R-:W-:-:S02]  /*03f0*/  LOP3.LUT R6, R11, 0x2a, RZ, 0xfc, !PT ;  /* 0x0000002a0b067812 */ /* 0x000fc400078efcff */
[C---:B------:R-:W-:Y:S01]  /*0400*/  LOP3.LUT R6, R11.reuse, 0x30, RZ, 0xfc, !PT ;  /* 0x000000300b067812 */ /* 0x040fe200078efcff */
[----:B------:R-:W-:Y:S01]  /*0410*/  IMAD.MOV.U32 R0, RZ, RZ, R10 ;  /* 0x000000ffff007224 */ /* 0x000fe200078e000a */
[----:B------:R-:W-:Y:S02]  /*0420*/  IABS R10, R8 ;  /* 0x00000008000a7213 */ /* 0x000fe40000000000 */
[C---:B------:R-:W-:Y:S01]  /*0430*/  LOP3.LUT R6, R11.reuse, 0x36, RZ, 0xfc, !PT ;  /* 0x000000360b067812 */ /* 0x040fe200078efcff */
[----:B------:R-:W-:Y:S01]  /*0440*/  IMAD R3, R0, R7, RZ ;  /* 0x0000000700037224 */ /* 0x000fe200078e02ff */
[----:B------:R-:W-:Y:S01]  /*0450*/  LOP3.LUT R6, R11, 0x3c, RZ, 0xfc, !PT ;  /* 0x0000003c0b067812 */ /* 0x000fe200078efcff */
[----:B------:R-:W-:Y:S02]  /*0460*/  IMAD.MOV.U32 R0, RZ, RZ, R4 ;  /* 0x000000ffff007224 */ /* 0x000fe400078e0004 */
[----:B------:R-:W-:-:S04]  /*0470*/  IMAD.MOV.U32 R4, RZ, RZ, RZ ;  /* 0x000000ffff047224 */ /* 0x000fc800078e00ff */
[----:B------:R-:W-:-:S04]  /*0480*/  IMAD.HI.U32 R4, R5, R3, R4 ;  /* 0x0000000305047227 */ /* 0x000fc800078e0004 */
[----:B------:R-:W-:Y:S02]  /*0490*/  IMAD.MOV R5, RZ, RZ, -R10 ;  /* 0x000000ffff057224 */ /* 0x000fe400078e0a0a */
[----:B------:R-:W-:-:S04]  /*04a0*/  IMAD.HI.U32 R3, R4, R0, RZ ;  /* 0x0000000004037227 */ /* 0x000fc800078e00ff */
[----:B------:R-:W-:Y:S02]  /*04b0*/  IMAD R0, R3, R5, R0 ;  /* 0x0000000503007224 */ /* 0x000fe400078e0200 */
[----:B------:R-:W-:-:S03]  /*04c0*/  IMAD.MOV.U32 R4, RZ, RZ, c[0x0][0x180] ;  /* 0x00006000ff047624 */ /* 0x000fc600078e00ff */
[----:B------:R-:W-:-:S13]  /*04d0*/  ISETP.GT.U32.AND P1, PT, R7, R0, PT ;  /* 0x000000000700720c */ /* 0x000fda0003f24070 */
[----:B------:R-:W-:Y:S01]  /*04e0*/  @!P1 IMAD.IADD R0, R0, 0x1, -R7 ;  /* 0x0000000100009824 */ /* 0x000fe200078e0a07 */
[----:B------:R-:W-:Y:S02]  /*04f0*/  @!P1 IADD3 R3, R3, 0x1, RZ ;  /* 0x0000000103039810 */ /* 0x000fe40007ffe0ff */
[----:B------:R-:W-:Y:S02]  /*0500*/  ISETP.NE.AND P1, PT, R8, RZ, PT ;  /* 0x000000ff0800720c */ /* 0x000fe40003f25270 */
[----:B------:R-:W-:Y:S02]  /*0510*/  ISETP.GE.U32.AND P0, PT, R0, R7, PT ;  /* 0x000000070000720c */ /* 0x000fe40003f06070 */
[----:B------:R-:W-:Y:S02]  /*0520*/  LOP3.LUT R0, R9, R8, RZ, 0x3c, !PT ;  /* 0x0000000809007212 */ /* 0x000fe400078e3cff */
[----:B------:R-:W-:Y:S02]  /*0530*/  LOP3.LUT R7, R11, 0x4, RZ, 0xfc, !PT ;  /* 0x000000040b077812 */ /* 0x000fe400078efcff */
[----:B------:R-:W-:-:S02]  /*0540*/  ISETP.GE.AND P2, PT, R0, RZ, PT ;  /* 0x000000ff0000720c */ /* 0x000fc40003f46270 */
[C---:B------:R-:W-:Y:S02]  /*0550*/  LOP3.LUT R7, R11.reuse, 0xa, RZ, 0xfc, !PT ;  /* 0x0000000a0b077812 */ /* 0x040fe400078efcff */
[C---:B------:R-:W-:Y:S02]  /*0560*/  LOP3.LUT R7, R11.reuse, 0x10, RZ, 0xfc, !PT ;  /* 0x000000100b077812 */ /* 0x040fe400078efcff */
[----:B------:R-:W-:Y:S02]  /*0570*/  LOP3.LUT R7, R11, 0x16, RZ, 0xfc, !PT ;  /* 0x000000160b077812 */ /* 0x000fe400078efcff */
[----:B------:R-:W-:Y:S02]  /*0580*/  @P0 IADD3 R3, R3, 0x1, RZ ;  /* 0x0000000103030810 */ /* 0x000fe40007ffe0ff */
[C---:B------:R-:W-:Y:S02]  /*0590*/  LOP3.LUT R7, R11.reuse, 0x1c, RZ, 0xfc, !PT ;  /* 0x0000001c0b077812 */ /* 0x040fe400078efcff */
[----:B------:R-:W-:Y:S01]  /*05a0*/  LOP3.LUT R7, R11, 0x22, RZ, 0xfc, !PT ;  /* 0x000000220b077812 */ /* 0x000fe200078efcff */
[----:B------:R-:W-:Y:S01]  /*05b0*/  @!P2 IMAD.MOV R3, RZ, RZ, -R3 ;  /* 0x000000ffff03a224 */ /* 0x000fe200078e0a03 */
[----:B------:R-:W-:-:S02]  /*05c0*/  @!P1 LOP3.LUT R3, RZ, R8, RZ, 0x33, !PT ;  /* 0x00000008ff039212 */ /* 0x000fc400078e33ff */
[C---:B------:R-:W-:Y:S02]  /*05d0*/  LOP3.LUT R7, R11.reuse, 0x28, RZ, 0xfc, !PT ;  /* 0x000000280b077812 */ /* 0x040fe400078efcff */
[C---:B------:R-:W-:Y:S01]  /*05e0*/  LOP3.LUT R7, R11.reuse, 0x2e, RZ, 0xfc, !PT ;  /* 0x0000002e0b077812 */ /* 0x040fe200078efcff */
[----:B------:R-:W-:Y:S01]  /*05f0*/  IMAD.MOV R5, RZ, RZ, -R3 ;  /* 0x000000ffff057224 */ /* 0x000fe200078e0a03 */
[----:B------:R-:W-:Y:S01]  /*0600*/  LOP3.LUT R7, R11, 0x34, RZ, 0xfc, !PT ;  /* 0x000000340b077812 */ /* 0x000fe200078efcff */
[----:B------:R-:W-:Y:S01]  /*0610*/  IMAD.SHL.U32 R3, R3, 0x200, RZ ;  /* 0x0000020003037824 */ /* 0x000fe200078e00ff */
[----:B------:R-:W-:Y:S01]  /*0620*/  LOP3.LUT R7, R11, 0x3a, RZ, 0xfc, !PT ;  /* 0x0000003a0b077812 */ /* 0x000fe200078efcff */
[----:B------:R-:W-:-:S03]  /*0630*/  IMAD R5, R8, R5, R9 ;  /* 0x0000000508057224 */ /* 0x000fc600078e0209 */
[----:B------:R0:W-:Y:S01]  /*0640*/  STL [R1+0x450], R3 ;  /* 0x0004500301007387 */ /* 0x0001e20000100800 */
[----:B------:R-:W-:Y:S01]  /*0650*/  IMAD.IADD R0, R2, 0x1, R5 ;  /* 0x0000000102007824 */ /* 0x000fe200078e0205 */
[----:B------:R-:W-:Y:S02]  /*0660*/  IADD3 R2, R4, 0x3f, RZ ;  /* 0x0000003f04027810 */ /* 0x000fe40007ffe0ff */
[----:B------:R-:W-:Y:S02]  /*0670*/  LOP3.LUT R4, R29, 0x7f, RZ, 0xc0, !PT ;  /* 0x0000007f1d047812 */ /* 0x000fe400078ec0ff */
[----:B------:R-:W-:Y:S02]  /*0680*/  ISETP.GT.AND P0, PT, R2, 0x3f, PT ;  /* 0x0000003f0200780c */ /* 0x000fe40003f04270 */
[C---:B------:R-:W-:Y:S01]  /*0690*/  LOP3.LUT R5, R11.reuse, 0x2, RZ, 0xfc, !PT ;  /* 0x000000020b057812 */ /* 0x040fe200078efcff */
[----:B------:R-:W-:Y:S01]  /*06a0*/  IMAD R0, R0, 0x80, R4 ;  /* 0x0000008000007824 */ /* 0x000fe200078e0204 */
[----:B------:R-:W-:-:S02]  /*06b0*/  LOP3.LUT R5, R11, 0x8, RZ, 0xfc, !PT ;  /* 0x000000080b057812 */ /* 0x000fc400078efcff */
[C---:B------:R-:W-:Y:S02]  /*06c0*/  LOP3.LUT R5, R11.reuse, 0xe, RZ, 0xfc, !PT ;  /* 0x0000000e0b057812 */ /* 0x040fe400078efcff */
[----:B------:R0:W-:Y:S01]  /*06d0*/  STL [R1+0x950], R0 ;  /* 0x0009500001007387 */ /* 0x0001e20000100800 */
[C---:B------:R-:W-:Y:S02]  /*06e0*/  LOP3.LUT R5, R11.reuse, 0x14, RZ, 0xfc, !PT ;  /* 0x000000140b057812 */ /* 0x040fe400078efcff */
[C---:B------:R-:W-:Y:S02]  /*06f0*/  LOP3.LUT R5, R11.reuse, 0x1a, RZ, 0xfc, !PT ;  /* 0x0000001a0b057812 */ /* 0x040fe400078efcff */
[C---:B------:R-:W-:Y:S02]  /*0700*/  LOP3.LUT R5, R11.reuse, 0x20, RZ, 0xfc, !PT ;  /* 0x000000200b057812 */ /* 0x040fe400078efcff */
[C---:B------:R-:W-:Y:S02]  /*0710*/  LOP3.LUT R5, R11.reuse, 0x26, RZ, 0xfc, !PT ;  /* 0x000000260b057812 */ /* 0x040fe400078efcff */
[----:B------:R-:W-:-:S02]  /*0720*/  LOP3.LUT R5, R11, 0x2c, RZ, 0xfc, !PT ;  /* 0x0000002c0b057812 */ /* 0x000fc400078efcff */
[C---:B------:R-:W-:Y:S02]  /*0730*/  LOP3.LUT R5, R11.reuse, 0x32, RZ, 0xfc, !PT ;  /* 0x000000320b057812 */ /* 0x040fe400078efcff */
[C---:B------:R-:W-:Y:S02]  /*0740*/  LOP3.LUT R5, R11.reuse, 0x38, RZ, 0xfc, !PT ;  /* 0x000000380b057812 */ /* 0x040fe400078efcff */
[----:B------:R-:W-:Y:S01]  /*0750*/  LOP3.LUT R5, R11, 0x3e, RZ, 0xfc, !PT ;  /* 0x0000003e0b057812 */ /* 0x000fe200078efcff */
[----:B------:R-:W-:Y:S05]  /*0760*/  @P0 BRA `(.L_x_0) ;  /* 0x0000079000000947 */ /* 0x000fea0003800000 */
[C---:B0-----:R-:W-:Y:S01]  /*0770*/  IMAD.SHL.U32 R2, R29.reuse, 0x80, RZ ;  /* 0x000000801d027824 */ /* 0x041fe200078e00ff */
[----:B------:R-:W-:Y:S01]  /*0780*/  CS2R R24, SRZ ;  /* 0x0000000000187805 */ /* 0x000fe2000001ff00 */
[----:B------:R-:W-:Y:S01]  /*0790*/  IMAD.SHL.U32 R0, R29, 0x20, RZ ;  /* 0x000000201d007824 */ /* 0x000fe200078e00ff */
[----:B------:R-:W-:Y:S01]  /*07a0*/  CS2R R26, SRZ ;  /* 0x00000000001a7805 */ /* 0x000fe2000001ff00 */
[----:B------:R-:W-:Y:S01]  /*07b0*/  CS2R R20, SRZ ;  /* 0x0000000000147805 */ /* 0x000fe2000001ff00 */
[----:B------:R0:W-:Y:S01]  /*07c0*/  STL [R1+0x94c], R2 ;  /* 0x00094c0201007387 */ /* 0x0001e20000100800 */
[----:B------:R-:W-:Y:S01]  /*07d0*/  CS2R R22, SRZ ;  /* 0x0000000000167805 */ /* 0x000fe2000001ff00 */
[----:B------:R-:W-:Y:S01]  /*07e0*/  CS2R R16, SRZ ;  /* 0x0000000000107805 */ /* 0x000fe2000001ff00 */
[----:B------:R-:W-:Y:S01]  /*07f0*/  CS2R R18, SRZ ;  /* 0x0000000000127805 */ /* 0x000fe2000001ff00 */
[----:B------:R0:W-:Y:S01]  /*0800*/  STL [R1+0x9d0], R0 ;  /* 0x0009d00001007387 */ /* 0x0001e20000100800 */
[----:B------:R-:W-:Y:S01]  /*0810*/  CS2R R12, SRZ ;  /* 0x00000000000c7805 */ /* 0x000fe2000001ff00 */
[----:B------:R-:W-:Y:S01]  /*0820*/  CS2R R14, SRZ ;  /* 0x00000000000e7805 */ /* 0x000fe2000001ff00 */
[----:B------:R-:W-:Y:S01]  /*0830*/  CS2R R8, SRZ ;  /* 0x0000000000087805 */ /* 0x000fe2000001ff00 */
[----:B------:R0:W-:Y:S01]  /*0840*/  STL [R1], RZ ;  /* 0x000000ff01007387 */ /* 0x0001e20000100800 */
[----:B------:R-:W-:Y:S01]  /*0850*/  CS2R R10, SRZ ;  /* 0x00000000000a7805 */ /* 0x000fe2000001ff00 */
[----:B------:R-:W-:Y:S01]  /*0860*/  CS2R R4, SRZ ;  /* 0x0000000000047805 */ /* 0x000fe2000001ff00 */
[----:B------:R-:W-:Y:S01]  /*0870*/  CS2R R6, SRZ ;  /* 0x0000000000067805 */ /* 0x000fe2000001ff00 */
[----:B------:R0:W-:Y:S04]  /*0880*/  STL [R1+0x4], RZ ;  /* 0x000004ff01007387 */ /* 0x0001e80000100800 */
        /* <DEDUP_REMOVED lines=101> */
[----:B------:R0:W-:Y:S01]  /*0ee0*/  STL [R1+0x54c], RZ ;  /* 0x00054cff01007387 */ /* 0x0001e20000100800 */
[----:B------:R-:W-:Y:S05]  /*0ef0*/  BRA `(.L_x_1) ;  /* 0x00028c8000007947 */ /* 0x000fea0003800000 */
.L_x_0:
[----:B0-----:R-:W-:Y:S01]  /*0f00*/  IABS R8, c[0x0][0x178] ;  /* 0x00005e0000087a13 */ /* 0x001fe20000000000 */
[----:B------:R-:W-:Y:S01]  /*0f10*/  IMAD.MOV.U32 R15, RZ, RZ, R3 ;  /* 0x000000ffff0f7224 */ /* 0x000fe200078e0003 */
[----:B------:R-:W-:Y:S01]  /*0f20*/  IABS R27, c[0x0][0x17c] ;  /* 0x00005f00001b7a13 */ /* 0x000fe20000000000 */
[----:B------:R-:W-:Y:S01]  /*0f30*/  IMAD.MOV.U32 R14, RZ, RZ, R0 ;  /* 0x000000ffff0e7224 */ /* 0x000fe200078e0000 */
[----:B------:R-:W0:Y:S01]  /*0f40*/  I2F.RP R3, R8 ;  /* 0x0000000800037306 */ /* 0x000e220000209400 */
[----:B------:R-:W-:-:S02]  /*0f50*/  SHF.R.S32.HI R5, RZ, 0x1f, R2 ;  /* 0x0000001fff057819 */ /* 0x000fc40000011402 */
[----:B------:R-:W-:Y:S02]  /*0f60*/  LOP3.LUT P0, RZ, R29, 0x80, RZ, 0xc0, !PT ;  /* 0x000000801dff7812 */ /* 0x000fe4000780c0ff */
[----:B------:R-:W-:Y:S01]  /*0f70*/  LEA.HI R9, R5, R2, RZ, 0x6 ;  /* 0x0000000205097211 */ /* 0x000fe200078f30ff */
[----:B------:R-:W-:Y:S01]  /*0f80*/  IMAD.SHL.U32 R2, R29, 0x2, RZ ;  /* 0x000000021d027824 */ /* 0x000fe200078e00ff */
[----:B------:R-:W-:Y:S01]  /*0f90*/  SHF.R.U32.HI R5, RZ, 0x6, R29 ;  /* 0x00000006ff057819 */ /* 0x000fe2000001161d */
[----:B------:R-:W1:Y:S02]  /*0fa0*/  I2F.RP R0, R27 ;  /* 0x0000001b00007306 */ /* 0x000e640000209400 */
[----:B------:R2:W-:Y:S01]  /*0fb0*/  STL [R1+0x45c], R9 ;  /* 0x00045c0901007387 */ /* 0x0005e20000100800 */
[----:B------:R-:W-:-:S04]  /*0fc0*/  SGXT.U32 R5, R5, 0x2 ;  /* 0x000000020505781a */ /* 0x000fc80000000000 */
[----:B------:R-:W-:Y:S01]  /*0fd0*/  LOP3.LUT R5, R15, R5, RZ, 0xfc, !PT ;  /* 0x000000050f057212 */ /* 0x000fe200078efcff */
[----:B0-----:R-:W0:Y:S03]  /*0fe0*/  MUFU.RCP R3, R3 ;  /* 0x0000000300037308 */ /* 0x001e260000001000 */
[----:B------:R-:W-:Y:S02]  /*0ff0*/  IABS R21, R5 ;  /* 0x0000000500157213 */ /* 0x000fe40000000000 */
[C---:B------:R-:W-:Y:S02]  /*1000*/  ISETP.GE.AND P3, PT, R5.reuse, RZ, PT ;  /* 0x000000ff0500720c */ /* 0x040fe40003f66270 */
[C---:B------:R-:W-:Y:S01]  /*1010*/  LOP3.LUT R18, R5.reuse, 0x1d4, RZ, 0xfc, !PT ;  /* 0x000001d405127812 */ /* 0x040fe200078efcff */
[----:B-1----:R-:W1:Y:S01]  /*1020*/  MUFU.RCP R0, R0 ;  /* 0x0000000000007308 */ /* 0x002e620000001000 */
[----:B------:R-:W-:-:S02]  /*1030*/  LOP3.LUT R19, R5, 0x1d0, RZ, 0xfc, !PT ;  /* 0x000001d005137812 */ /* 0x000fc400078efcff */
[C---:B------:R-:W-:Y:S02]  /*1040*/  LOP3.LUT R17, R5.reuse, 0x1c8, RZ, 0xfc, !PT ;  /* 0x000001c805117812 */ /* 0x040fe400078efcff */
[----:B------:R-:W-:Y:S02]  /*1050*/  LOP3.LUT R24, R5, 0x40, RZ, 0xfc, !PT ;  /* 0x0000004005187812 */ /* 0x000fe400078efcff */
[----:B0-----:R-:W-:-:S06]  /*1060*/  IADD3 R3, R3, 0xffffffe, RZ ;  /* 0x0ffffffe03037810 */ /* 0x001fcc0007ffe0ff */
[----:B------:R-:W2:Y:S01]  /*1070*/  F2I.FTZ.U32.TRUNC.NTZ R3, R3 ;  /* 0x0000000300037305 */ /* 0x000ea2000021f000 */
[----:B-1----:R-:W-:-:S07]  /*1080*/  IADD3 R0, R0, 0xffffffe, RZ ;  /* 0x0ffffffe00007810 */ /* 0x002fce0007ffe0ff */
[----:B------:R0:W1:Y:S01]  /*1090*/  F2I.FTZ.U32.TRUNC.NTZ R7, R0 ;  /* 0x0000000000077305 */ /* 0x000062000021f000 */
[----:B--2---:R-:W-:Y:S01]  /*10a0*/  IMAD.MOV R9, RZ, RZ, -R3 ;  /* 0x000000ffff097224 */ /* 0x004fe200078e0a03 */
[----:B0-----:R-:W-:-:S03]  /*10b0*/  LOP3.LUT R0, R29, 0x7, RZ, 0xc0, !PT ;  /* 0x000000071d007812 */ /* 0x001fc600078ec0ff */
[----:B------:R-:W-:Y:S02]  /*10c0*/  IMAD R9, R9, R8, RZ ;  /* 0x0000000809097224 */ /* 0x000fe400078e02ff */
[C---:B------:R-:W-:Y:S02]  /*10d0*/  IMAD R11, R0.reuse, 0x110, RZ ;  /* 0x00000110000b7824 */ /* 0x040fe400078e02ff */
[----:B------:R-:W-:Y:S02]  /*10e0*/  IMAD.SHL.U32 R10, R0, 0x10, RZ ;  /* 0x00000010000a7824 */ /* 0x000fe400078e00ff */
[----:B-1----:R-:W-:Y:S01]  /*10f0*/  IMAD.MOV R6, RZ, RZ, -R7 ;  /* 0x000000ffff067224 */ /* 0x002fe200078e0a07 */
[--C-:B------:R-:W-:Y:S02]  /*1100*/  LOP3.LUT R11, R11, 0x10, R2.reuse, 0x78, !PT ;  /* 0x000000100b0b7812 */ /* 0x100fe400078e7802 */
[----:B------:R-:W-:Y:S01]  /*1110*/  LOP3.LUT R10, R10, 0x30, R2, 0x78, !PT ;  /* 0x000000300a0a7812 */ /* 0x000fe200078e7802 */
[----:B------:R-:W-:-:S02]  /*1120*/  IMAD.MOV.U32 R2, RZ, RZ, RZ ;  /* 0x000000ffff027224 */ /* 0x000fc400078e00ff */
[----:B------:R0:W-:Y:S02]  /*1130*/  STL [R1+0x58c], R11 ;  /* 0x00058c0b01007387 */ /* 0x0001e40000100800 */
[----:B------:R-:W-:Y:S02]  /*1140*/  IMAD.HI.U32 R9, R3, R9, R2 ;  /* 0x0000000903097227 */ /* 0x000fe400078e0002 */
[----:B------:R1:W-:Y:S02]  /*1150*/  STL [R1+0x1dc], R10 ;  /* 0x0001dc0a01007387 */ /* 0x0003e40000100800 */
[----:B------:R-:W-:Y:S02]  /*1160*/  IMAD R2, R6, R27, RZ ;  /* 0x0000001b06027224 */ /* 0x000fe400078e02ff */
[----:B------:R-:W-:Y:S02]  /*1170*/  IMAD.MOV.U32 R6, RZ, RZ, RZ ;  /* 0x000000ffff067224 */ /* 0x000fe400078e00ff */
[----:B0-----:R-:W-:-:S02]  /*1180*/  IMAD.SHL.U32 R11, R29, 0x20, RZ ;  /* 0x000000201d0b7824 */ /* 0x001fc400078e00ff */
[----:B------:R-:W-:Y:S01]  /*1190*/  IMAD.HI.U32 R2, R7, R2, R6 ;  /* 0x0000000207027227 */ /* 0x000fe200078e0006 */
[C---:B------:R-:W-:Y:S02]  /*11a0*/  LOP3.LUT R6, R5.reuse, 0x1fc, RZ, 0xfc, !PT ;  /* 0x000001fc05067812 */ /* 0x040fe400078efcff */
[----:B-1----:R-:W-:Y:S01]  /*11b0*/  IABS R10, R14 ;  /* 0x0000000e000a7213 */ /* 0x002fe20000000000 */
[----:B------:R-:W-:Y:S01]  /*11c0*/  IMAD.SHL.U32 R7, R4, 0x2, RZ ;  /* 0x0000000204077824 */ /* 0x000fe200078e00ff */
[----:B------:R0:W-:Y:S01]  /*11d0*/  STL [R1+0x9d0], R11 ;  /* 0x0009d00b01007387 */ /* 0x0001e20000100800 */
[----:B------:R-:W-:Y:S01]  /*11e0*/  IMAD.HI.U32 R4, R2, R21, RZ ;  /* 0x0000001502047227 */ /* 0x000fe200078e00ff */
[----:B------:R-:W-:Y:S02]  /*11f0*/  IABS R14, R6 ;  /* 0x00000006000e7213 */ /* 0x000fe40000000000 */
[----:B------:R-:W-:Y:S01]  /*1200*/  ISETP.GE.AND P5, PT, R6, RZ, PT ;  /* 0x000000ff0600720c */ /* 0x000fe20003fa6270 */
[----:B------:R-:W-:Y:S01]  /*1210*/  IMAD.MOV.U32 R3, RZ, RZ, R10 ;  /* 0x000000ffff037224 */ /* 0x000fe200078e000a */
[----:B------:R-:W-:Y:S01]  /*1220*/  LOP3.LUT R6, R5, 0x1f0, RZ, 0xfc, !PT ;  /* 0x000001f005067812 */ /* 0x000fe200078efcff */
[----:B------:R-:W-:-:S02]  /*1230*/  IMAD.MOV R4, RZ, RZ, -R4 ;  /* 0x000000ffff047224 */ /* 0x000fc400078e0a04 */
[----:B------:R-:W-:Y:S01]  /*1240*/  IMAD.HI.U32 R9, R9, R3, RZ ;  /* 0x0000000309097227 */ /* 0x000fe200078e00ff */
[----:B0-----:R-:W-:Y:S02]  /*1250*/  LOP3.LUT R11, R11, 0x1c00, RZ, 0xc0, !PT ;  /* 0x00001c000b0b7812 */ /* 0x001fe400078ec0ff */
[----:B------:R-:W-:Y:S01]  /*1260*/  IABS R12, R6 ;  /* 0x00000006000c7213 */ /* 0x000fe20000000000 */
[----:B------:R-:W-:Y:S01]  /*1270*/  IMAD.MOV R10, RZ, RZ, -R9 ;  /* 0x000000ffff0a7224 */ /* 0x000fe200078e0a09 */
[----:B------:R-:W-:Y:S01]  /*1280*/  SEL R9, RZ, 0x110, !P0 ;  /* 0x00000110ff097807 */ /* 0x000fe20004000000 */
[----:B------:R-:W-:Y:S01]  /*1290*/  IMAD R21, R27, R4, R21 ;  /* 0x000000041b157224 */ /* 0x000fe200078e0215 */
[----:B------:R-:W-:Y:S01]  /*12a0*/  LOP3.LUT R4, R5, 0x1f8, RZ, 0xfc, !PT ;  /* 0x000001f805047812 */ /* 0x000fe200078efcff */
[----:B------:R-:W-:Y:S01]  /*12b0*/  IMAD R13, R8, R10, R3 ;  /* 0x0000000a080d7224 */ /* 0x000fe200078e0203 */
[----:B------:R-:W-:Y:S01]  /*12c0*/  LOP3.LUT R10, R29, 0xc0, RZ, 0xc0, !PT ;  /* 0x000000c01d0a7812 */ /* 0x000fe200078ec0ff */
[----:B------:R-:W-:Y:S01]  /*12d0*/  IMAD R11, R0, 0x80, R11 ;  /* 0x00000080000b7824 */ /* 0x000fe200078e020b */
[----:B------:R-:W-:Y:S01]  /*12e0*/  ISETP.GT.U32.AND P1, PT, R27, R21, PT ;  /* 0x000000151b00720c */ /* 0x000fe20003f24070 */
[----:B------:R-:W-:Y:S01]  /*12f0*/  IMAD.SHL.U32 R3, R28, 0x2, RZ ;  /* 0x000000021c037824 */ /* 0x000fe200078e00ff */
[----:B------:R-:W-:-:S02]  /*1300*/  ISETP.GT.U32.AND P0, PT, R8, R13, PT ;  /* 0x0000000d0800720c */ /* 0x000fc40003f04070 */
[----:B------:R-:W-:Y:S01]  /*1310*/  LOP3.LUT R0, R9, R7, RZ, 0x3c, !PT ;  /* 0x0000000709007212 */ /* 0x000fe200078e3cff */
[----:B------:R0:W-:Y:S01]  /*1320*/  STL [R1+0x1e0], R11 ;  /* 0x0001e00b01007387 */ /* 0x0001e20000100800 */
[----:B------:R-:W-:Y:S01]  /*1330*/  IABS R9, R4 ;  /* 0x0000000400097213 */ /* 0x000fe20000000000 */
[----:B------:R-:W-:Y:S01]  /*1340*/  IMAD.HI.U32 R7, R2, R14, RZ ;  /* 0x0000000e02077227 */ /* 0x000fe200078e00ff */
[----:B------:R-:W-:Y:S01]  /*1350*/  SHF.R.U32.HI R10, RZ, 0x2, R10 ;  /* 0x00000002ff0a7819 */ /* 0x000fe2000001160a */
[----:B------:R1:W-:Y:S01]  /*1360*/  STL [R1+0x454], R0 ;  /* 0x0004540001007387 */ /* 0x0003e20000100800 */
[----:B------:R-:W-:Y:S01]  /*1370*/  ISETP.GE.AND P4, PT, R4, RZ, PT ;  /* 0x000000ff0400720c */ /* 0x000fe20003f86270 */
[----:B------:R-:W-:Y:S01]  /*1380*/  IMAD.MOV R7, RZ, RZ, -R7 ;  /* 0x000000ffff077224 */ /* 0x000fe200078e0a07 */
[----:B------:R-:W-:Y:S01]  /*1390*/  LOP3.LUT R3, R3, R10, RZ, 0x3c, !PT ;  /* 0x0000000a03037212 */ /* 0x000fe200078e3cff */
[----:B------:R-:W-:Y:S01]  /*13a0*/  IMAD.HI.U32 R10, R2, R9, RZ ;  /* 0x00000009020a7227 */ /* 0x000fe200078e00ff */
[----:B------:R-:W-:-:S02]  /*13b0*/  LOP3.LUT R29, R5, 0x68, RZ, 0xfc, !PT ;  /* 0x00000068051d7812 */ /* 0x000fc400078efcff */
[----:B0-----:R-:W-:Y:S01]  /*13c0*/  LOP3.LUT R11, R5, 0x1f4, RZ, 0xfc, !PT ;  /* 0x000001f4050b7812 */ /* 0x001fe200078efcff */
[----:B------:R-:W-:Y:S01]  /*13d0*/  @!P0 IMAD.IADD R13, R13, 0x1, -R8 ;  /* 0x000000010d0d8824 */ /* 0x000fe200078e0a08 */
[----:B------:R-:W-:Y:S01]  /*13e0*/  STL [R1+0xa54], R3 ;  /* 0x000a540301007387 */ /* 0x000fe20000100800 */
[----:B------:R-:W-:Y:S01]  /*13f0*/  @!P1 IMAD.IADD R21, R21, 0x1, -R27 ;  /* 0x0000000115159824 */ /* 0x000fe200078e0a1b */
[----:B-1----:R-:W-:Y:S01]  /*1400*/  IABS R0, R11 ;  /* 0x0000000b00007213 */ /* 0x002fe20000000000 */
[----:B------:R-:W-:Y:S01]  /*1410*/  IMAD.MOV R10, RZ, RZ, -R10 ;  /* 0x000000ffff0a7224 */ /* 0x000fe200078e0a0a */
[----:B------:R-:W-:Y:S01]  /*1420*/  ISETP.GT.U32.AND P2, PT, R8, R13, PT ;  /* 0x0000000d0800720c */ /* 0x000fe20003f44070 */
[C---:B------:R-:W-:Y:S01]  /*1430*/  IMAD R14, R27.reuse, R7, R14 ;  /* 0x000000071b0e7224 */ /* 0x040fe200078e020e */
[----:B------:R-:W-:Y:S01]  /*1440*/  ISETP.GT.U32.AND P6, PT, R27, R21, PT ;  /* 0x000000151b00720c */ /* 0x000fe20003fc4070 */
[----:B------:R-:W-:-:S03]  /*1450*/  IMAD.HI.U32 R7, R2, R0, RZ ;  /* 0x0000000002077227 */ /* 0x000fc600078e00ff */
[C---:B------:R-:W-:Y:S01]  /*1460*/  ISETP.GT.U32.AND P0, PT, R27.reuse, R14, PT ;  /* 0x0000000e1b00720c */ /* 0x040fe20003f04070 */
[----:B------:R-:W-:Y:S02]  /*1470*/  IMAD R4, R27, R10, R9 ;  /* 0x0000000a1b047224 */ /* 0x000fe400078e0209 */
[----:B------:R-:W-:-:S04]  /*1480*/  IMAD.MOV R7, RZ, RZ, -R7 ;  /* 0x000000ffff077224 */ /* 0x000fc800078e0a07 */
[----:B------:R-:W-:Y:S01]  /*1490*/  @!P2 IMAD.IADD R13, R13, 0x1, -R8 ;  /* 0x000000010d0da824 */ /* 0x000fe200078e0a08 */
[C---:B------:R-:W-:Y:S01]  /*14a0*/  ISETP.GT.U32.AND P2, PT, R27.reuse, R4, PT ;  /* 0x000000041b00720c */ /* 0x040fe20003f44070 */
[----:B------:R-:W-:Y:S01]  /*14b0*/  IMAD R0, R27, R7, R0 ;  /* 0x000000071b007224 */ /* 0x000fe200078e0200 */
[----:B------:R-:W-:Y:S01]  /*14c0*/  LOP3.LUT R7, R5, 0x1ec, RZ, 0xfc, !PT ;  /* 0x000001ec05077812 */ /* 0x000fe200078efcff */
[--C-:B------:R-:W-:Y:S01]  /*14d0*/  @!P6 IMAD.IADD R21, R21, 0x1, -R27.reuse ;  /* 0x000000011515e824 */ /* 0x100fe200078e0a1b */
[----:B------:R0:W-:Y:S01]  /*14e0*/  STL [R1+0x68], R13 ;  /* 0x0000680d01007387 */ /* 0x0001e20000100800 */
[----:B------:R-:W-:Y:S01]  /*14f0*/  @!P0 IMAD.IADD R14, R14, 0x1, -R27 ;  /* 0x000000010e0e8824 */ /* 0x000fe200078e0a1b */
[C---:B------:R-:W-:Y:S01]  /*1500*/  ISETP.GT.U32.AND P6, PT, R27.reuse, R0, PT ;  /* 0x000000001b00720c */ /* 0x040fe20003fc4070 */
[----:B------:R-:W-:Y:S01]  /*1510*/  @!P3 IMAD.MOV R21, RZ, RZ, -R21 ;  /* 0x000000ffff15b224 */ /* 0x000fe200078e0a15 */
[----:B------:R-:W-:Y:S02]  /*1520*/  IABS R9, R7 ;  /* 0x0000000700097213 */ /* 0x000fe40000000000 */
[----:B------:R-:W-:-:S02]  /*1530*/  ISETP.GT.U32.AND P1, PT, R27, R14, PT ;  /* 0x0000000e1b00720c */ /* 0x000fc40003f24070 */
[----:B------:R-:W-:Y:S01]  /*1540*/  ISETP.GE.AND P0, PT, R11, RZ, PT ;  /* 0x000000ff0b00720c */ /* 0x000fe20003f06270 */
[--C-:B------:R-:W-:Y:S01]  /*1550*/  @!P2 IMAD.IADD R4, R4, 0x1, -R27.reuse ;  /* 0x000000010404a824 */ /* 0x100fe200078e0a1b */
[----:B------:R-:W-:Y:S01]  /*1560*/  LOP3.LUT R8, R5, 0x1e8, RZ, 0xfc, !PT ;  /* 0x000001e805087812 */ /* 0x000fe200078efcff */
[----:B0-----:R-:W-:Y:S01]  /*1570*/  IMAD.HI.U32 R13, R2, R12, RZ ;  /* 0x0000000c020d7227 */ /* 0x001fe200078e00ff */
[----:B------:R-:W-:Y:S02]  /*1580*/  STL [R1+0xbb0], R21 ;  /* 0x000bb01501007387 */ /* 0x000fe40000100800 */
[C---:B------:R-:W-:Y:S01]  /*1590*/  ISETP.GT.U32.AND P2, PT, R27.reuse, R4, PT ;  /* 0x000000041b00720c */ /* 0x040fe20003f44070 */
[----:B------:R-:W-:Y:S01]  /*15a0*/  @!P6 IMAD.IADD R0, R0, 0x1, -R27 ;  /* 0x000000010000e824 */ /* 0x000fe200078e0a1b */
[----:B------:R-:W-:Y:S01]  /*15b0*/  IABS R10, R8 ;  /* 0x00000008000a7213 */ /* 0x000fe20000000000 */
[----:B------:R-:W-:Y:S01]  /*15c0*/  IMAD.MOV R13, RZ, RZ, -R13 ;  /* 0x000000ffff0d7224 */ /* 0x000fe200078e0a0d */
[----:B------:R-:W-:Y:S01]  /*15d0*/  ISETP.GE.AND P6, PT, R6, RZ, PT ;  /* 0x000000ff0600720c */ /* 0x000fe20003fc6270 */
[----:B------:R-:W-:Y:S01]  /*15e0*/  IMAD.HI.U32 R11, R2, R9, RZ ;  /* 0x00000009020b7227 */ /* 0x000fe200078e00ff */
[----:B------:R-:W-:-:S02]  /*15f0*/  ISETP.GT.U32.AND P3, PT, R27, R0, PT ;  /* 0x000000001b00720c */ /* 0x000fc40003f64070 */
[----:B------:R-:W-:Y:S01]  /*1600*/  LOP3.LUT R6, R5, 0x1e4, RZ, 0xfc, !PT ;  /* 0x000001e405067812 */ /* 0x000fe200078efcff */
[C---:B------:R-:W-:Y:S02]  /*1610*/  IMAD R12, R27.reuse, R13, R12 ;  /* 0x0000000d1b0c7224 */ /* 0x040fe400078e020c */
[----:B------:R-:W-:Y:S02]  /*1620*/  IMAD.MOV R11, RZ, RZ, -R11 ;  /* 0x000000ffff0b7224 */ /* 0x000fe400078e0a0b */
[--C-:B------:R-:W-:Y:S01]  /*1630*/  @!P2 IMAD.IADD R4, R4, 0x1, -R27.reuse ;  /* 0x000000010404a824 */ /* 0x100fe200078e0a1b */
[----:B------:R-:W-:Y:S01]  /*1640*/  ISETP.GE.AND P2, PT, R8, RZ, PT ;  /* 0x000000ff0800720c */ /* 0x000fe20003f46270 */
[----:B------:R-:W-:Y:S01]  /*1650*/  @!P1 IMAD.IADD R14, R14, 0x1, -R27 ;  /* 0x000000010e0e9824 */ /* 0x000fe200078e0a1b */
[C---:B------:R-:W-:Y:S01]  /*1660*/  ISETP.GT.U32.AND P1, PT, R27.reuse, R12, PT ;  /* 0x0000000c1b00720c */ /* 0x040fe20003f24070 */
[----:B------:R-:W-:Y:S01]  /*1670*/  IMAD R8, R27, R11, R9 ;  /* 0x0000000b1b087224 */ /* 0x000fe200078e0209 */
[----:B------:R-:W-:Y:S01]  /*1680*/  IABS R9, R6 ;  /* 0x0000000600097213 */ /* 0x000fe20000000000 */
[----:B------:R-:W-:-:S02]  /*1690*/  @!P3 IMAD.IADD R0, R0, 0x1, -R27 ;  /* 0x000000010000b824 */ /* 0x000fc400078e0a1b */
[----:B------:R-:W-:Y:S01]  /*16a0*/  IMAD.MOV.U32 R3, RZ, RZ, R14 ;  /* 0x000000ffff037224 */ /* 0x000fe200078e000e */
[----:B------:R-:W-:Y:S01]  /*16b0*/  ISETP.GT.U32.AND P3, PT, R27, R8, PT ;  /* 0x000000081b00720c */ /* 0x000fe20003f64070 */
[----:B------:R-:W-:-:S04]  /*16c0*/  IMAD.HI.U32 R13, R2, R10, RZ ;  /* 0x0000000a020d7227 */ /* 0x000fc800078e00ff */
[----:B------:R-:W-:Y:S01]  /*16d0*/  @!P5 IMAD.MOV R3, RZ, RZ, -R3 ;  /* 0x000000ffff03d224 */ /* 0x000fe200078e0a03 */
[----:B------:R-:W-:Y:S01]  /*16e0*/  ISETP.GE.AND P5, PT, R7, RZ, PT ;  /* 0x000000ff0700720c */ /* 0x000fe20003fa6270 */
[----:B------:R-:W-:Y:S02]  /*16f0*/  @!P1 IMAD.IADD R12, R12, 0x1, -R27 ;  /* 0x000000010c0c9824 */ /* 0x000fe400078e0a1b */
[----:B------:R-:W-:Y:S01]  /*1700*/  IMAD.MOV R13, RZ, RZ, -R13 ;  /* 0x000000ffff0d7224 */ /* 0x000fe200078e0a0d */
[----:B------:R0:W-:Y:S01]  /*1710*/  STL [R1+0x1d8], R3 ;  /* 0x0001d80301007387 */ /* 0x0001e20000100800 */
[----:B------:R-:W-:Y:S01]  /*1720*/  IMAD.MOV.U32 R14, RZ, RZ, R4 ;  /* 0x000000ffff0e7224 */ /* 0x000fe200078e0004 */
[----:B------:R-:W-:Y:S01]  /*1730*/  ISETP.GT.U32.AND P1, PT, R27, R12, PT ;  /* 0x0000000c1b00720c */ /* 0x000fe20003f24070 */
[----:B------:R-:W-:Y:S01]  /*1740*/  @!P3 IMAD.IADD R8, R8, 0x1, -R27 ;  /* 0x000000010808b824 */ /* 0x000fe200078e0a1b */
[----:B------:R-:W-:Y:S01]  /*1750*/  LOP3.LUT R4, R5, 0x1e0, RZ, 0xfc, !PT ;  /* 0x000001e005047812 */ /* 0x000fe200078efcff */
[----:B------:R-:W-:-:S03]  /*1760*/  IMAD.HI.U32 R7, R2, R9, RZ ;  /* 0x0000000902077227 */ /* 0x000fc600078e00ff */
[C---:B------:R-:W-:Y:S01]  /*1770*/  ISETP.GT.U32.AND P3, PT, R27.reuse, R8, PT ;  /* 0x000000081b00720c */ /* 0x040fe20003f64070 */
[C---:B------:R-:W-:Y:S01]  /*1780*/  IMAD R10, R27.reuse, R13, R10 ;  /* 0x0000000d1b0a7224 */ /* 0x040fe200078e020a */
[----:B------:R-:W-:Y:S01]  /*1790*/  IABS R20, R4 ;  /* 0x0000000400147213 */ /* 0x000fe20000000000 */
[----:B------:R-:W-:Y:S02]  /*17a0*/  IMAD.MOV R7, RZ, RZ, -R7 ;  /* 0x000000ffff077224 */ /* 0x000fe400078e0a07 */
[----:B0-----:R-:W-:Y:S02]  /*17b0*/  IMAD.MOV.U32 R3, RZ, RZ, R0 ;  /* 0x000000ffff037224 */ /* 0x001fe400078e0000 */
[----:B------:R-:W-:Y:S01]  /*17c0*/  @!P1 IMAD.IADD R12, R12, 0x1, -R27 ;  /* 0x000000010c0c9824 */ /* 0x000fe200078e0a1b */
[C---:B------:R-:W-:Y:S01]  /*17d0*/  ISETP.GT.U32.AND P1, PT, R27.reuse, R10, PT ;  /* 0x0000000a1b00720c */ /* 0x040fe20003f24070 */
[----:B------:R-:W-:Y:S02]  /*17e0*/  IMAD R9, R27, R7, R9 ;  /* 0x000000071b097224 */ /* 0x000fe400078e0209 */
[----:B------:R-:W-:-:S04]  /*17f0*/  IMAD.HI.U32 R0, R2, R20, RZ ;  /* 0x0000001402007227 */ /* 0x000fc800078e00ff */
[----:B------:R-:W-:Y:S01]  /*1800*/  @!P3 IMAD.IADD R8, R8, 0x1, -R27 ;  /* 0x000000010808b824 */ /* 0x000fe200078e0a1b */
[----:B------:R-:W-:Y:S01]  /*1810*/  ISETP.GT.U32.AND P3, PT, R27, R9, PT ;  /* 0x000000091b00720c */ /* 0x000fe20003f64070 */
[----:B------:R-:W-:Y:S02]  /*1820*/  IMAD.MOV R0, RZ, RZ, -R0 ;  /* 0x000000ffff007224 */ /* 0x000fe400078e0a00 */
[----:B------:R-:W-:Y:S01]  /*1830*/  IMAD.MOV.U32 R13, RZ, RZ, R12 ;  /* 0x000000ffff0d7224 */ /* 0x000fe200078e000c */
[----:B------:R-:W-:Y:S01]  /*1840*/  LOP3.LUT R12, R5, 0x1c4, RZ, 0xfc, !PT ;  /* 0x000001c4050c7812 */ /* 0x000fe200078efcff */
[----:B------:R-:W-:Y:S02]  /*1850*/  IMAD R20, R27, R0, R20 ;  /* 0x000000001b147224 */ /* 0x000fe400078e0214 */
[----:B------:R-:W-:Y:S01]  /*1860*/  @!P0 IMAD.MOV R3, RZ, RZ, -R3 ;  /* 0x000000ffff038224 */ /* 0x000fe200078e0a03 */
[----:B------:R-:W-:Y:S01]  /*1870*/  ISETP.GE.AND P0, PT, R4, RZ, PT ;  /* 0x000000ff0400720c */ /* 0x000fe20003f06270 */
[----:B------:R-:W-:Y:S01]  /*1880*/  @!P1 IMAD.IADD R10, R10, 0x1, -R27 ;  /* 0x000000010a0a9824 */ /* 0x000fe200078e0a1b */
[----:B------:R-:W-:Y:S01]  /*1890*/  LOP3.LUT R4, R5, 0x1dc, RZ, 0xfc, !PT ;  /* 0x000001dc05047812 */ /* 0x000fe200078efcff */
[----:B------:R-:W-:Y:S01]  /*18a0*/  @!P6 IMAD.MOV R13, RZ, RZ, -R13 ;  /* 0x000000ffff0de224 */ /* 0x000fe200078e0a0d */
[----:B------:R-:W-:Y:S01]  /*18b0*/  ISETP.GT.U32.AND P6, PT, R27, R20, PT ;  /* 0x000000141b00720c */ /* 0x000fe20003fc4070 */
[----:B------:R-:W-:Y:S01]  /*18c0*/  @!P3 IMAD.IADD R9, R9, 0x1, -R27 ;  /* 0x000000010909b824 */ /* 0x000fe200078e0a1b */
[----:B------:R-:W-:Y:S01]  /*18d0*/  ISETP.GT.U32.AND P1, PT, R27, R10, PT ;  /* 0x0000000a1b00720c */ /* 0x000fe20003f24070 */
[----:B------:R-:W-:Y:S01]  /*18e0*/  @!P4 IMAD.MOV R14, RZ, RZ, -R14 ;  /* 0x000000ffff0ec224 */ /* 0x000fe200078e0a0e */
[----:B------:R-:W-:-:S02]  /*18f0*/  IABS R11, R4 ;  /* 0x00000004000b7213 */ /* 0x000fc40000000000 */
[----:B------:R-:W-:Y:S02]  /*1900*/  ISETP.GT.U32.AND P3, PT, R27, R9, PT ;  /* 0x000000091b00720c */ /* 0x000fe40003f64070 */
[----:B------:R-:W-:Y:S01]  /*1910*/  ISETP.GE.AND P4, PT, R6, RZ, PT ;  /* 0x000000ff0600720c */ /* 0x000fe20003f86270 */
[----:B------:R-:W-:Y:S01]  /*1920*/  IMAD.HI.U32 R7, R2, R11, RZ ;  /* 0x0000000b02077227 */ /* 0x000fe200078e00ff */
[----:B------:R-:W-:Y:S01]  /*1930*/  LOP3.LUT R6, R5, 0x1d8, RZ, 0xfc, !PT ;  /* 0x000001d805067812 */ /* 0x000fe200078efcff */
[----:B------:R0:W-:Y:S02]  /*1940*/  STL [R1+0x1d4], R14 ;  /* 0x0001d40e01007387 */ /* 0x0001e40000100800 */
[----:B------:R-:W-:Y:S01]  /*1950*/  IMAD.MOV R7, RZ, RZ, -R7 ;  /* 0x000000ffff077224 */ /* 0x000fe200078e0a07 */
[----:B------:R-:W-:Y:S01]  /*1960*/  IABS R15, R6 ;  /* 0x00000006000f7213 */ /* 0x000fe20000000000 */
[--C-:B------:R-:W-:Y:S01]  /*1970*/  @!P6 IMAD.IADD R20, R20, 0x1, -R27.reuse ;  /* 0x000000011414e824 */ /* 0x100fe200078e0a1b */
[----:B------:R1:W-:Y:S01]  /*1980*/  STL [R1+0x1d0], R3 ;  /* 0x0001d00301007387 */ /* 0x0003e20000100800 */
[----:B------:R-:W-:Y:S01]  /*1990*/  @!P1 IMAD.IADD R10, R10, 0x1, -R27 ;  /* 0x000000010a0a9824 */ /* 0x000fe200078e0a1b */
[----:B------:R-:W-:Y:S01]  /*19a0*/  ISETP.GE.AND P1, PT, R6, RZ, PT ;  /* 0x000000ff0600720c */ /* 0x000fe20003f26270 */
[C---:B------:R-:W-:Y:S01]  /*19b0*/  IMAD R11, R27.reuse, R7, R11 ;  /* 0x000000071b0b7224 */ /* 0x040fe200078e020b */
[----:B------:R-:W-:Y:S01]  /*19c0*/  IABS R6, R18 ;  /* 0x0000001200067213 */ /* 0x000fe20000000000 */
[----:B------:R-:W-:Y:S01]  /*19d0*/  IMAD.HI.U32 R0, R2, R15, RZ ;  /* 0x0000000f02007227 */ /* 0x000fe200078e00ff */
[----:B------:R-:W-:Y:S01]  /*19e0*/  ISETP.GT.U32.AND P6, PT, R27, R20, PT ;  /* 0x000000141b00720c */ /* 0x000fe20003fc4070 */
[----:B------:R-:W-:Y:S01]  /*19f0*/  STL [R1+0x1cc], R13 ;  /* 0x0001cc0d01007387 */ /* 0x000fe20000100800 */
[----:B0-----:R-:W-:Y:S01]  /*1a00*/  IABS R14, R19 ;  /* 0x00000013000e7213 */ /* 0x001fe20000000000 */
[----:B------:R-:W-:Y:S01]  /*1a10*/  @!P3 IMAD.IADD R9, R9, 0x1, -R27 ;  /* 0x000000010909b824 */ /* 0x000fe200078e0a1b */
[----:B------:R-:W-:Y:S01]  /*1a20*/  ISETP.GT.U32.AND P3, PT, R27, R11, PT ;  /* 0x0000000b1b00720c */ /* 0x000fe20003f64070 */
[----:B-1----:R-:W-:Y:S01]  /*1a30*/  IMAD.MOV.U32 R3, RZ, RZ, R8 ;  /* 0x000000ffff037224 */ /* 0x002fe200078e0008 */
[----:B------:R-:W-:Y:S01]  /*1a40*/  IABS R7, R17 ;  /* 0x0000001100077213 */ /* 0x000fe20000000000 */
[----:B------:R-:W-:-:S02]  /*1a50*/  IMAD.MOV R0, RZ, RZ, -R0 ;  /* 0x000000ffff007224 */ /* 0x000fc400078e0a00 */
[----:B------:R-:W-:-:S04]  /*1a60*/  IMAD.HI.U32 R8, R2, R6, RZ ;  /* 0x0000000602087227 */ /* 0x000fc800078e00ff */
[C---:B------:R-:W-:Y:S01]  /*1a70*/  IMAD R15, R27.reuse, R0, R15 ;  /* 0x000000001b0f7224 */ /* 0x040fe200078e020f */
[----:B------:R-:W-:Y:S01]  /*1a80*/  IABS R0, R12 ;  /* 0x0000000c00007213 */ /* 0x000fe20000000000 */
[----:B------:R-:W-:Y:S02]  /*1a90*/  IMAD.MOV R8, RZ, RZ, -R8 ;  /* 0x000000ffff087224 */ /* 0x000fe400078e0a08 */
[----:B------:R-:W-:Y:S01]  /*1aa0*/  @!P6 IMAD.IADD R20, R20, 0x1, -R27 ;  /* 0x000000011414e824 */ /* 0x000fe200078e0a1b */
[C---:B------:R-:W-:Y:S01]  /*1ab0*/  ISETP.GT.U32.AND P6, PT, R27.reuse, R15, PT ;  /* 0x0000000f1b00720c */ /* 0x040fe20003fc4070 */
[----:B------:R-:W-:Y:S02]  /*1ac0*/  IMAD R6, R27, R8, R6 ;  /* 0x000000081b067224 */ /* 0x000fe400078e0206 */
[----:B------:R-:W-:Y:S01]  /*1ad0*/  @!P5 IMAD.MOV R3, RZ, RZ, -R3 ;  /* 0x000000ffff03d224 */ /* 0x000fe200078e0a03 */
[----:B------:R-:W-:Y:S01]  /*1ae0*/  ISETP.GE.AND P5, PT, R4, RZ, PT ;  /* 0x000000ff0400720c */ /* 0x000fe20003fa6270 */
[----:B------:R-:W-:Y:S01]  /*1af0*/  IMAD.HI.U32 R23, R2, R14, RZ ;  /* 0x0000000e02177227 */ /* 0x000fe200078e00ff */
[----:B------:R-:W-:-:S02]  /*1b00*/  LOP3.LUT R4, R5, 0x1cc, RZ, 0xfc, !PT ;  /* 0x000001cc05047812 */ /* 0x000fc400078efcff */
[----:B------:R0:W-:Y:S01]  /*1b10*/  STL [R1+0x1c8], R3 ;  /* 0x0001c80301007387 */ /* 0x0001e20000100800 */
[----:B------:R-:W-:Y:S01]  /*1b20*/  @!P3 IMAD.IADD R11, R11, 0x1, -R27 ;  /* 0x000000010b0bb824 */ /* 0x000fe200078e0a1b */
[----:B------:R-:W-:Y:S01]  /*1b30*/  ISETP.GT.U32.AND P3, PT, R27, R6, PT ;  /* 0x000000061b00720c */ /* 0x000fe20003f64070 */
[----:B------:R-:W-:Y:S01]  /*1b40*/  IMAD.MOV R23, RZ, RZ, -R23 ;  /* 0x000000ffff177224 */ /* 0x000fe200078e0a17 */
[----:B------:R-:W-:Y:S01]  /*1b50*/  IABS R16, R4 ;  /* 0x0000000400107213 */ /* 0x000fe20000000000 */
[----:B------:R-:W-:Y:S02]  /*1b60*/  @!P6 IMAD.IADD R15, R15, 0x1, -R27 ;  /* 0x000000010f0fe824 */ /* 0x000fe400078e0a1b */
[----:B------:R-:W-:Y:S02]  /*1b70*/  IMAD R14, R27, R23, R14 ;  /* 0x000000171b0e7224 */ /* 0x000fe400078e020e */
[----:B------:R-:W-:-:S03]  /*1b80*/  IMAD.HI.U32 R22, R2, R16, RZ ;  /* 0x0000001002167227 */ /* 0x000fc600078e00ff */
[----:B------:R-:W-:Y:S01]  /*1b90*/  ISETP.GT.U32.AND P6, PT, R27, R14, PT ;  /* 0x0000000e1b00720c */ /* 0x000fe20003fc4070 */
[----:B0-----:R-:W-:Y:S01]  /*1ba0*/  IMAD.MOV.U32 R3, RZ, RZ, R10 ;  /* 0x000000ffff037224 */ /* 0x001fe200078e000a */
[----:B------:R-:W-:Y:S01]  /*1bb0*/  LOP3.LUT R10, R5, 0x1bc, RZ, 0xfc, !PT ;  /* 0x000001bc050a7812 */ /* 0x000fe200078efcff */
[----:B------:R-:W-:Y:S01]  /*1bc0*/  @!P3 IMAD.IADD R6, R6, 0x1, -R27 ;  /* 0x000000010606b824 */ /* 0x000fe200078e0a1b */
[C---:B------:R-:W-:Y:S01]  /*1bd0*/  ISETP.GT.U32.AND P3, PT, R27.reuse, R11, PT ;  /* 0x0000000b1b00720c */ /* 0x040fe20003f64070 */
[----:B------:R-:W-:Y:S01]  /*1be0*/  @!P2 IMAD.MOV R3, RZ, RZ, -R3 ;  /* 0x000000ffff03a224 */ /* 0x000fe200078e0a03 */
[----:B------:R-:W-:Y:S01]  /*1bf0*/  ISETP.GT.U32.AND P2, PT, R27, R15, PT ;  /* 0x0000000f1b00720c */ /* 0x000fe20003f44070 */
[----:B------:R-:W-:-:S03]  /*1c00*/  IMAD.HI.U32 R8, R2, R7, RZ ;  /* 0x0000000702087227 */ /* 0x000fc600078e00ff */
[----:B------:R0:W-:Y:S01]  /*1c10*/  STL [R1+0x1c4], R3 ;  /* 0x0001c40301007387 */ /* 0x0001e20000100800 */
[----:B------:R-:W-:Y:S02]  /*1c20*/  IMAD.MOV R22, RZ, RZ, -R22 ;  /* 0x000000ffff167224 */ /* 0x000fe400078e0a16 */
[----:B------:R-:W-:Y:S02]  /*1c30*/  IMAD.MOV R23, RZ, RZ, -R8 ;  /* 0x000000ffff177224 */ /* 0x000fe400078e0a08 */
[C---:B------:R-:W-:Y:S02]  /*1c40*/  IMAD R8, R27.reuse, R22, R16 ;  /* 0x000000161b087224 */ /* 0x040fe400078e0210 */
[C---:B------:R-:W-:Y:S02]  /*1c50*/  IMAD R7, R27.reuse, R23, R7 ;  /* 0x000000171b077224 */ /* 0x040fe400078e0207 */
[----:B------:R-:W-:Y:S01]  /*1c60*/  @!P6 IMAD.IADD R14, R14, 0x1, -R27 ;  /* 0x000000010e0ee824 */ /* 0x000fe200078e0a1b */
[----:B------:R-:W-:Y:S01]  /*1c70*/  ISETP.GT.U32.AND P6, PT, R27, R6, PT ;  /* 0x000000061b00720c */ /* 0x000fe20003fc4070 */
[----:B0-----:R-:W-:Y:S01]  /*1c80*/  IMAD.MOV.U32 R3, RZ, RZ, R9 ;  /* 0x000000ffff037224 */ /* 0x001fe200078e0009 */
[----:B------:R-:W-:Y:S01]  /*1c90*/  IABS R9, R10 ;  /* 0x0000000a00097213 */ /* 0x000fe20000000000 */
[----:B------:R-:W-:-:S04]  /*1ca0*/  IMAD.HI.U32 R13, R2, R0, RZ ;  /* 0x00000000020d7227 */ /* 0x000fc800078e00ff */
[----:B------:R-:W-:Y:S01]  /*1cb0*/  @!P4 IMAD.MOV R3, RZ, RZ, -R3 ;  /* 0x000000ffff03c224 */ /* 0x000fe200078e0a03 */
[----:B------:R-:W-:Y:S01]  /*1cc0*/  ISETP.GT.U32.AND P4, PT, R27, R14, PT ;  /* 0x0000000e1b00720c */ /* 0x000fe20003f84070 */
[----:B------:R-:W-:Y:S01]  /*1cd0*/  @!P3 IMAD.IADD R11, R11, 0x1, -R27 ;  /* 0x000000010b0bb824 */ /* 0x000fe200078e0a1b */
[----:B------:R-:W-:Y:S01]  /*1ce0*/  ISETP.GT.U32.AND P3, PT, R27, R7, PT ;  /* 0x000000071b00720c */ /* 0x000fe20003f64070 */
[----:B------:R-:W-:Y:S01]  /*1cf0*/  IMAD.MOV R16, RZ, RZ, -R13 ;  /* 0x000000ffff107224 */ /* 0x000fe200078e0a0d */
[----:B------:R0:W-:Y:S01]  /*1d00*/  STL [R1+0x1c0], R3 ;  /* 0x0001c00301007387 */ /* 0x0001e20000100800 */
[----:B------:R-:W-:Y:S01]  /*1d10*/  LOP3.LUT R13, R5, 0x1c0, RZ, 0xfc, !PT ;  /* 0x000001c0050d7812 */ /* 0x000fe200078efcff */
[--C-:B------:R-:W-:Y:S01]  /*1d20*/  @!P2 IMAD.IADD R15, R15, 0x1, -R27.reuse ;  /* 0x000000010f0fa824 */ /* 0x100fe200078e0a1b */
[----:B------:R-:W-:Y:S01]  /*1d30*/  ISETP.GE.AND P2, PT, R18, RZ, PT ;  /* 0x000000ff1200720c */ /* 0x000fe20003f46270 */
[----:B------:R-:W-:Y:S01]  /*1d40*/  IMAD R0, R27, R16, R0 ;  /* 0x000000101b007224 */ /* 0x000fe200078e0200 */
[----:B------:R-:W-:Y:S01]  /*1d50*/  IABS R16, R13 ;  /* 0x0000000d00107213 */ /* 0x000fe20000000000 */
[----:B------:R-:W-:-:S02]  /*1d60*/  @!P6 IMAD.IADD R6, R6, 0x1, -R27 ;  /* 0x000000010606e824 */ /* 0x000fc400078e0a1b */
[----:B------:R-:W-:Y:S01]  /*1d70*/  IMAD.MOV.U32 R21, RZ, RZ, R11 ;  /* 0x000000ffff157224 */ /* 0x000fe200078e000b */
[----:B------:R-:W-:Y:S01]  /*1d80*/  ISETP.GT.U32.AND P6, PT, R27, R0, PT ;  /* 0x000000001b00720c */ /* 0x000fe20003fc4070 */
[----:B0-----:R-:W-:Y:S01]  /*1d90*/  IMAD.MOV.U32 R3, RZ, RZ, R20 ;  /* 0x000000ffff037224 */ /* 0x001fe200078e0014 */
[----:B------:R-:W-:Y:S01]  /*1da0*/  LOP3.LUT R11, R5, 0x1b8, RZ, 0xfc, !PT ;  /* 0x000001b8050b7812 */ /* 0x000fe200078efcff */
[----:B------:R-:W-:Y:S01]  /*1db0*/  @!P3 IMAD.IADD R7, R7, 0x1, -R27 ;  /* 0x000000010707b824 */ /* 0x000fe200078e0a1b */
[----:B------:R-:W-:Y:S01]  /*1dc0*/  ISETP.GE.AND P3, PT, R17, RZ, PT ;  /* 0x000000ff1100720c */ /* 0x000fe20003f66270 */
[----:B------:R-:W-:Y:S01]  /*1dd0*/  @!P0 IMAD.MOV R3, RZ, RZ, -R3 ;  /* 0x000000ffff038224 */ /* 0x000fe200078e0a03 */
[----:B------:R-:W-:Y:S01]  /*1de0*/  ISETP.GT.U32.AND P0, PT, R27, R8, PT ;  /* 0x000000081b00720c */ /* 0x000fe20003f04070 */
[----:B------:R-:W-:Y:S01]  /*1df0*/  @!P4 IMAD.IADD R14, R14, 0x1, -R27 ;  /* 0x000000010e0ec824 */ /* 0x000fe200078e0a1b */
[----:B------:R-:W-:Y:S01]  /*1e00*/  ISETP.GE.AND P4, PT, R19, RZ, PT ;  /* 0x000000ff1300720c */ /* 0x000fe20003f86270 */
[----:B------:R-:W-:Y:S01]  /*1e10*/  @!P5 IMAD.MOV R21, RZ, RZ, -R21 ;  /* 0x000000ffff15d224 */ /* 0x000fe200078e0a15 */
[----:B------:R0:W-:Y:S01]  /*1e20*/  STL [R1+0x1bc], R3 ;  /* 0x0001bc0301007387 */ /* 0x0001e20000100800 */
[----:B------:R-:W-:-:S03]  /*1e30*/  IMAD.HI.U32 R20, R2, R16, RZ ;  /* 0x0000001002147227 */ /* 0x000fc600078e00ff */
[----:B------:R-:W-:Y:S01]  /*1e40*/  STL [R1+0x1b8], R21 ;  /* 0x0001b81501007387 */ /* 0x000fe20000100800 */
[----:B------:R-:W-:-:S04]  /*1e50*/  IMAD.HI.U32 R18, R2, R9, RZ ;  /* 0x0000000902127227 */ /* 0x000fc800078e00ff */
[----:B------:R-:W-:Y:S01]  /*1e60*/  @!P0 IMAD.IADD R8, R8, 0x1, -R27 ;  /* 0x0000000108088824 */ /* 0x000fe200078e0a1b */
[----:B------:R-:W-:Y:S01]  /*1e70*/  ISETP.GE.AND P0, PT, R4, RZ, PT ;  /* 0x000000ff0400720c */ /* 0x000fe20003f06270 */
[----:B0-----:R-:W-:Y:S02]  /*1e80*/  IMAD.MOV.U32 R3, RZ, RZ, R15 ;  /* 0x000000ffff037224 */ /* 0x001fe400078e000f */
[----:B------:R-:W-:Y:S01]  /*1e90*/  IMAD.MOV R20, RZ, RZ, -R20 ;  /* 0x000000ffff147224 */ /* 0x000fe200078e0a14 */
[C---:B------:R-:W-:Y:S01]  /*1ea0*/  ISETP.GT.U32.AND P5, PT, R27.reuse, R8, PT ;  /* 0x000000081b00720c */ /* 0x040fe20003fa4070 */
[----:B------:R-:W-:Y:S01]  /*1eb0*/  @!P1 IMAD.MOV R3, RZ, RZ, -R3 ;  /* 0x000000ffff039224 */ /* 0x000fe200078e0a03 */
[C---:B------:R-:W-:Y:S01]  /*1ec0*/  ISETP.GT.U32.AND P1, PT, R27.reuse, R7, PT ;  /* 0x000000071b00720c */ /* 0x040fe20003f24070 */
[----:B------:R-:W-:Y:S02]  /*1ed0*/  @!P6 IMAD.IADD R0, R0, 0x1, -R27 ;  /* 0x000000010000e824 */ /* 0x000fe400078e0a1b */
[----:B------:R-:W-:Y:S01]  /*1ee0*/  IMAD.MOV R18, RZ, RZ, -R18 ;  /* 0x000000ffff127224 */ /* 0x000fe200078e0a12 */
[----:B------:R0:W-:Y:S01]  /*1ef0*/  STL [R1+0x1b4], R3 ;  /* 0x0001b40301007387 */ /* 0x0001e20000100800 */
[----:B------:R-:W-:Y:S01]  /*1f00*/  IMAD.MOV.U32 R15, RZ, RZ, R6 ;  /* 0x000000ffff0f7224 */ /* 0x000fe200078e0006 */
[C---:B------:R-:W-:Y:S01]  /*1f10*/  ISETP.GT.U32.AND P6, PT, R27.reuse, R0, PT ;  /* 0x000000001b00720c */ /* 0x040fe20003fc4070 */
[----:B------:R-:W-:Y:S01]  /*1f20*/  IMAD R4, R27, R20, R16 ;  /* 0x000000141b047224 */ /* 0x000fe200078e0210 */
[----:B------:R-:W-:Y:S01]  /*1f30*/  LOP3.LUT R6, R5, 0x1b4, RZ, 0xfc, !PT ;  /* 0x000001b405067812 */ /* 0x000fe200078efcff */
[----:B------:R-:W-:-:S02]  /*1f40*/  IMAD R9, R27, R18, R9 ;  /* 0x000000121b097224 */ /* 0x000fc400078e0209 */
[----:B------:R-:W-:Y:S01]  /*1f50*/  @!P2 IMAD.MOV R15, RZ, RZ, -R15 ;  /* 0x000000ffff0fa224 */ /* 0x000fe200078e0a0f */
[C---:B------:R-:W-:Y:S01]  /*1f60*/  ISETP.GT.U32.AND P2, PT, R27.reuse, R4, PT ;  /* 0x000000041b00720c */ /* 0x040fe20003f44070 */
[--C-:B------:R-:W-:Y:S01]  /*1f70*/  @!P5 IMAD.IADD R8, R8, 0x1, -R27.reuse ;  /* 0x000000010808d824 */ /* 0x100fe200078e0a1b */
[----:B------:R-:W-:Y:S01]  /*1f80*/  ISETP.GT.U32.AND P5, PT, R27, R9, PT ;  /* 0x000000091b00720c */ /* 0x000fe20003fa4070 */
[----:B0-----:R-:W-:Y:S01]  /*1f90*/  IMAD.MOV.U32 R3, RZ, RZ, R14 ;  /* 0x000000ffff037224 */ /* 0x001fe200078e000e */
[----:B------:R0:W-:Y:S01]  /*1fa0*/  STL [R1+0x1b0], R15 ;  /* 0x0001b00f01007387 */ /* 0x0001e20000100800 */
[----:B------:R-:W-:Y:S01]  /*1fb0*/  @!P1 IMAD.IADD R7, R7, 0x1, -R27 ;  /* 0x0000000107079824 */ /* 0x000fe200078e0a1b */
[----:B------:R-:W-:Y:S01]  /*1fc0*/  ISETP.GE.AND P1, PT, R13, RZ, PT ;  /* 0x000000ff0d00720c */ /* 0x000fe20003f26270 */
[----:B------:R-:W-:Y:S01]  /*1fd0*/  @!P4 IMAD.MOV R3, RZ, RZ, -R3 ;  /* 0x000000ffff03c224 */ /* 0x000fe200078e0a03 */
[----:B------:R-:W-:Y:S01]  /*1fe0*/  ISETP.GE.AND P4, PT, R12, RZ, PT ;  /* 0x000000ff0c00720c */ /* 0x000fe20003f86270 */
[----:B------:R-:W-:Y:S01]  /*1ff0*/  IMAD.MOV.U32 R14, RZ, RZ, R8 ;  /* 0x000000ffff0e7224 */ /* 0x000fe200078e0008 */
[----:B------:R-:W-:Y:S01]  /*2000*/  IABS R12, R11 ;  /* 0x0000000b000c7213 */ /* 0x000fe20000000000 */
[----:B------:R-:W-:Y:S01]  /*2010*/  @!P6 IMAD.IADD R0, R0, 0x1, -R27 ;  /* 0x000000010000e824 */ /* 0x000fe200078e0a1b */
[----:B------:R1:W-:Y:S01]  /*2020*/  STL [R1+0x1ac], R3 ;  /* 0x0001ac0301007387 */ /* 0x0003e20000100800 */
[----:B------:R-:W-:Y:S01]  /*2030*/  @!P0 IMAD.MOV R14, RZ, RZ, -R14 ;  /* 0x000000ffff0e8224 */ /* 0x000fe200078e0a0e */
[----:B0-----:R-:W-:Y:S01]  /*2040*/  IABS R15, R6 ;  /* 0x00000006000f7213 */ /* 0x001fe20000000000 */
[----:B------:R-:W-:Y:S01]  /*2050*/  IMAD.HI.U32 R13, R2, R12, RZ ;  /* 0x0000000c020d7227 */ /* 0x000fe200078e00ff */
[----:B------:R-:W-:-:S02]  /*2060*/  ISETP.GE.AND P6, PT, R10, RZ, PT ;  /* 0x000000ff0a00720c */ /* 0x000fc40003fc6270 */
[----:B------:R0:W-:Y:S01]  /*2070*/  STL [R1+0x1a8], R14 ;  /* 0x0001a80e01007387 */ /* 0x0001e20000100800 */
[----:B------:R-:W-:Y:S02]  /*2080*/  IMAD.MOV R13, RZ, RZ, -R13 ;  /* 0x000000ffff0d7224 */ /* 0x000fe400078e0a0d */
[----:B------:R-:W-:Y:S01]  /*2090*/  @!P2 IMAD.IADD R4, R4, 0x1, -R27 ;  /* 0x000000010404a824 */ /* 0x000fe200078e0a1b */
[----:B------:R-:W-:Y:S01]  /*20a0*/  ISETP.GE.AND P2, PT, R11, RZ, PT ;  /* 0x000000ff0b00720c */ /* 0x000fe20003f46270 */
[----:B-1----:R-:W-:Y:S01]  /*20b0*/  IMAD.MOV.U32 R3, RZ, RZ, R7 ;  /* 0x000000ffff037224 */ /* 0x002fe200078e0007 */
[----:B------:R-:W-:Y:S01]  /*20c0*/  LOP3.LUT R7, R5, 0x1a8, RZ, 0xfc, !PT ;  /* 0x000001a805077812 */ /* 0x000fe200078efcff */
[C---:B------:R-:W-:Y:S01]  /*20d0*/  IMAD R12, R27.reuse, R13, R12 ;  /* 0x0000000d1b0c7224 */ /* 0x040fe200078e020c */
[----:B------:R-:W-:Y:S01]  /*20e0*/  ISETP.GT.U32.AND P0, PT, R27, R4, PT ;  /* 0x000000041b00720c */ /* 0x000fe20003f04070 */
[----:B------:R-:W-:Y:S01]  /*20f0*/  @!P3 IMAD.MOV R3, RZ, RZ, -R3 ;  /* 0x000000ffff03b224 */ /* 0x000fe200078e0a03 */
[----:B------:R-:W-:Y:S01]  /*2100*/  LOP3.LUT R13, R5, 0x1b0, RZ, 0xfc, !PT ;  /* 0x000001b0050d7812 */ /* 0x000fe200078efcff */
[----:B------:R-:W-:Y:S01]  /*2110*/  @!P5 IMAD.IADD R9, R9, 0x1, -R27 ;  /* 0x000000010909d824 */ /* 0x000fe200078e0a1b */
[----:B------:R-:W-:Y:S01]  /*2120*/  IABS R11, R7 ;  /* 0x00000007000b7213 */ /* 0x000fe20000000000 */
[----:B------:R-:W-:Y:S01]  /*2130*/  IMAD.HI.U32 R10, R2, R15, RZ ;  /* 0x0000000f020a7227 */ /* 0x000fe200078e00ff */
[----:B------:R1:W-:Y:S01]  /*2140*/  STL [R1+0x1a4], R3 ;  /* 0x0001a40301007387 */ /* 0x0003e20000100800 */
[----:B------:R-:W-:-:S02]  /*2150*/  ISETP.GE.AND P3, PT, R6, RZ, PT ;  /* 0x000000ff0600720c */ /* 0x000fc40003f66270 */
[----:B------:R-:W-:Y:S01]  /*2160*/  ISETP.GT.U32.AND P5, PT, R27, R9, PT ;  /* 0x000000091b00720c */ /* 0x000fe20003fa4070 */
[----:B------:R-:W-:Y:S01]  /*2170*/  IMAD.MOV R10, RZ, RZ, -R10 ;  /* 0x000000ffff0a7224 */ /* 0x000fe200078e0a0a */
[----:B0-----:R-:W-:Y:S02]  /*2180*/  LOP3.LUT R14, R5, 0x1a0, RZ, 0xfc, !PT ;  /* 0x000001a0050e7812 */ /* 0x001fe400078efcff */
[----:B------:R-:W-:Y:S01]  /*2190*/  @!P0 IMAD.IADD R4, R4, 0x1, -R27 ;  /* 0x0000000104048824 */ /* 0x000fe200078e0a1b */
[----:B------:R-:W-:Y:S01]  /*21a0*/  ISETP.GE.AND P0, PT, R13, RZ, PT ;  /* 0x000000ff0d00720c */ /* 0x000fe20003f06270 */
[----:B------:R-:W-:Y:S01]  /*21b0*/  IMAD R15, R27, R10, R15 ;  /* 0x0000000a1b0f7224 */ /* 0x000fe200078e020f */
[----:B------:R-:W-:Y:S01]  /*21c0*/  IABS R13, R13 ;  /* 0x0000000d000d7213 */ /* 0x000fe20000000000 */
[----:B-1----:R-:W-:Y:S01]  /*21d0*/  IMAD.MOV.U32 R3, RZ, RZ, R0 ;  /* 0x000000ffff037224 */ /* 0x002fe200078e0000 */
[----:B------:R-:W-:Y:S02]  /*21e0*/  LOP3.LUT R0, R5, 0x1ac, RZ, 0xfc, !PT ;  /* 0x000001ac05007812 */ /* 0x000fe400078efcff */
[----:B------:R-:W-:Y:S01]  /*21f0*/  IABS R16, R14 ;  /* 0x0000000e00107213 */ /* 0x000fe20000000000 */
[----:B------:R-:W-:Y:S01]  /*2200*/  @!P4 IMAD.MOV R3, RZ, RZ, -R3 ;  /* 0x000000ffff03c224 */ /* 0x000fe200078e0a03 */
[----:B------:R-:W-:Y:S01]  /*2210*/  ISETP.GT.U32.AND P4, PT, R27, R12, PT ;  /* 0x0000000c1b00720c */ /* 0x000fe20003f84070 */
[----:B------:R-:W-:Y:S01]  /*2220*/  @!P5 IMAD.IADD R9, R9, 0x1, -R27 ;  /* 0x000000010909d824 */ /* 0x000fe200078e0a1b */
[----:B------:R-:W-:Y:S01]  /*2230*/  ISETP.GT.U32.AND P5, PT, R27, R15, PT ;  /* 0x0000000f1b00720c */ /* 0x000fe20003fa4070 */
[----:B------:R-:W-:Y:S01]  /*2240*/  IMAD.HI.U32 R8, R2, R13, RZ ;  /* 0x0000000d02087227 */ /* 0x000fe200078e00ff */
[----:B------:R0:W-:Y:S01]  /*2250*/  STL [R1+0x1a0], R3 ;  /* 0x0001a00301007387 */ /* 0x0001e20000100800 */
[----:B------:R-:W-:-:S02]  /*2260*/  IABS R6, R0 ;  /* 0x0000000000067213 */ /* 0x000fc40000000000 */
[----:B------:R-:W-:-:S04]  /*2270*/  IMAD.MOV R8, RZ, RZ, -R8 ;  /* 0x000000ffff087224 */ /* 0x000fc800078e0a08 */
[----:B------:R-:W-:Y:S02]  /*2280*/  IMAD R13, R27, R8, R13 ;  /* 0x000000081b0d7224 */ /* 0x000fe400078e020d */
[--C-:B------:R-:W-:Y:S02]  /*2290*/  @!P4 IMAD.IADD R12, R12, 0x1, -R27.reuse ;  /* 0x000000010c0cc824 */ /* 0x100fe400078e0a1b */
[----:B0-----:R-:W-:Y:S02]  /*22a0*/  IMAD.MOV.U32 R3, RZ, RZ, R4 ;  /* 0x000000ffff037224 */ /* 0x001fe400078e0004 */
[----:B------:R-:W-:Y:S01]  /*22b0*/  @!P5 IMAD.IADD R15, R15, 0x1, -R27 ;  /* 0x000000010f0fd824 */ /* 0x000fe200078e0a1b */
[C---:B------:R-:W-:Y:S01]  /*22c0*/  ISETP.GT.U32.AND P4, PT, R27.reuse, R12, PT ;  /* 0x0000000c1b00720c */ /* 0x040fe20003f84070 */
[----:B------:R-:W-:Y:S01]  /*22d0*/  @!P1 IMAD.MOV R3, RZ, RZ, -R3 ;  /* 0x000000ffff039224 */ /* 0x000fe200078e0a03 */
[----:B------:R-:W-:Y:S01]  /*22e0*/  ISETP.GE.AND P1, PT, R0, RZ, PT ;  /* 0x000000ff0000720c */ /* 0x000fe20003f26270 */
[----:B------:R-:W-:Y:S01]  /*22f0*/  IMAD.HI.U32 R0, R2, R11, RZ ;  /* 0x0000000b02007227 */ /* 0x000fe200078e00ff */
[----:B------:R-:W-:-:S02]  /*2300*/  ISETP.GT.U32.AND P5, PT, R27, R15, PT ;  /* 0x0000000f1b00720c */ /* 0x000fc40003fa4070 */
[----:B------:R0:W-:Y:S01]  /*2310*/  STL [R1+0x19c], R3 ;  /* 0x00019c0301007387 */ /* 0x0001e20000100800 */
[----:B------:R-:W-:-:S04]  /*2320*/  IMAD.HI.U32 R4, R2, R6, RZ ;  /* 0x0000000602047227 */ /* 0x000fc800078e00ff */
[----:B------:R-:W-:Y:S02]  /*2330*/  IMAD.MOV R4, RZ, RZ, -R4 ;  /* 0x000000ffff047224 */ /* 0x000fe400078e0a04 */
[----:B------:R-:W-:Y:S01]  /*2340*/  @!P4 IMAD.IADD R12, R12, 0x1, -R27 ;  /* 0x000000010c0cc824 */ /* 0x000fe200078e0a1b */
[C---:B------:R-:W-:Y:S01]  /*2350*/  ISETP.GT.U32.AND P4, PT, R27.reuse, R13, PT ;  /* 0x0000000d1b00720c */ /* 0x040fe20003f84070 */
[----:B------:R-:W-:Y:S01]  /*2360*/  IMAD R6, R27, R4, R6 ;  /* 0x000000041b067224 */ /* 0x000fe200078e0206 */
[C---:B------:R-:W-:Y:S01]  /*2370*/  LOP3.LUT R4, R5.reuse, 0x198, RZ, 0xfc, !PT ;  /* 0x0000019805047812 */ /* 0x040fe200078efcff */
[----:B0-----:R-:W-:Y:S01]  /*2380*/  IMAD.MOV.U32 R3, RZ, RZ, R9 ;  /* 0x000000ffff037224 */ /* 0x001fe200078e0009 */
[----:B------:R-:W-:Y:S01]  /*2390*/  LOP3.LUT R9, R5, 0x19c, RZ, 0xfc, !PT ;  /* 0x0000019c05097812 */ /* 0x000fe200078efcff */
[----:B------:R-:W-:Y:S01]  /*23a0*/  @!P5 IMAD.IADD R15, R15, 0x1, -R27 ;  /* 0x000000010f0fd824 */ /* 0x000fe200078e0a1b */
[----:B------:R-:W-:Y:S01]  /*23b0*/  ISETP.GT.U32.AND P5, PT, R27, R6, PT ;  /* 0x000000061b00720c */ /* 0x000fe20003fa4070 */
[----:B------:R-:W-:Y:S01]  /*23c0*/  @!P6 IMAD.MOV R3, RZ, RZ, -R3 ;  /* 0x000000ffff03e224 */ /* 0x000fe200078e0a03 */
[----:B------:R-:W-:Y:S01]  /*23d0*/  ISETP.GE.AND P6, PT, R7, RZ, PT ;  /* 0x000000ff0700720c */ /* 0x000fe20003fc6270 */
[----:B------:R-:W-:Y:S01]  /*23e0*/  IMAD.MOV R7, RZ, RZ, -R0 ;  /* 0x000000ffff077224 */ /* 0x000fe200078e0a00 */
[----:B------:R-:W-:-:S02]  /*23f0*/  LOP3.LUT R0, R5, 0x1a4, RZ, 0xfc, !PT ;  /* 0x000001a405007812 */ /* 0x000fc400078efcff */
[----:B------:R0:W-:Y:S01]  /*2400*/  STL [R1+0x198], R3 ;  /* 0x0001980301007387 */ /* 0x0001e20000100800 */
[----:B------:R-:W-:Y:S01]  /*2410*/  IMAD R11, R27, R7, R11 ;  /* 0x000000071b0b7224 */ /* 0x000fe200078e020b */
[----:B------:R-:W-:Y:S01]  /*2420*/  IABS R7, R0 ;  /* 0x0000000000077213 */ /* 0x000fe20000000000 */
[--C-:B------:R-:W-:Y:S01]  /*2430*/  @!P4 IMAD.IADD R13, R13, 0x1, -R27.reuse ;  /* 0x000000010d0dc824 */ /* 0x100fe200078e0a1b */
[----:B------:R-:W-:Y:S02]  /*2440*/  IABS R10, R9 ;  /* 0x00000009000a7213 */ /* 0x000fe40000000000 */
[----:B------:R-:W-:Y:S01]  /*2450*/  IABS R8, R4 ;  /* 0x0000000400087213 */ /* 0x000fe20000000000 */
[----:B------:R-:W-:Y:S01]  /*2460*/  @!P5 IMAD.IADD R6, R6, 0x1, -R27 ;  /* 0x000000010606d824 */ /* 0x000fe200078e0a1b */
[C---:B------:R-:W-:Y:S01]  /*2470*/  ISETP.GT.U32.AND P4, PT, R27.reuse, R13, PT ;  /* 0x0000000d1b00720c */ /* 0x040fe20003f84070 */
[----:B0-----:R-:W-:Y:S02]  /*2480*/  IMAD.MOV.U32 R3, RZ, RZ, R12 ;  /* 0x000000ffff037224 */ /* 0x001fe400078e000c */
[----:B------:R-:W-:Y:S01]  /*2490*/  IMAD.HI.U32 R12, R2, R7, RZ ;  /* 0x00000007020c7227 */ /* 0x000fe200078e00ff */
[----:B------:R-:W-:-:S03]  /*24a0*/  ISETP.GT.U32.AND P5, PT, R27, R6, PT ;  /* 0x000000061b00720c */ /* 0x000fc60003fa4070 */
[----:B------:R-:W-:Y:S01]  /*24b0*/  @!P2 IMAD.MOV R3, RZ, RZ, -R3 ;  /* 0x000000ffff03a224 */ /* 0x000fe200078e0a03 */
[----:B------:R-:W-:Y:S01]  /*24c0*/  ISETP.GT.U32.AND P2, PT, R27, R11, PT ;  /* 0x0000000b1b00720c */ /* 0x000fe20003f44070 */
[----:B------:R-:W-:-:S03]  /*24d0*/  IMAD.MOV R12, RZ, RZ, -R12 ;  /* 0x000000ffff0c7224 */ /* 0x000fc600078e0a0c */
[----:B------:R0:W-:Y:S01]  /*24e0*/  STL [R1+0x194], R3 ;  /* 0x0001940301007387 */ /* 0x0001e20000100800 */
[----:B------:R-:W-:-:S04]  /*24f0*/  @!P4 IMAD.IADD R13, R13, 0x1, -R27 ;  /* 0x000000010d0dc824 */ /* 0x000fc800078e0a1b */
[----:B------:R-:W-:Y:S01]  /*2500*/  @!P5 IMAD.IADD R6, R6, 0x1, -R27 ;  /* 0x000000010606d824 */ /* 0x000fe200078e0a1b */
[----:B------:R-:W-:-:S03]  /*2510*/  ISETP.GE.AND P5, PT, R14, RZ, PT ;  /* 0x000000ff0e00720c */ /* 0x000fc60003fa6270 */
[----:B------:R-:W-:Y:S02]  /*2520*/  @!P2 IMAD.IADD R11, R11, 0x1, -R27 ;  /* 0x000000010b0ba824 */ /* 0x000fe400078e0a1b */
[----:B0-----:R-:W-:Y:S02]  /*2530*/  IMAD.MOV.U32 R3, RZ, RZ, R15 ;  /* 0x000000ffff037224 */ /* 0x001fe400078e000f */
[----:B------:R-:W-:Y:S01]  /*2540*/  IMAD.HI.U32 R15, R2, R16, RZ ;  /* 0x00000010020f7227 */ /* 0x000fe200078e00ff */
[----:B------:R-:W-:-:S03]  /*2550*/  ISETP.GT.U32.AND P2, PT, R27, R11, PT ;  /* 0x0000000b1b00720c */ /* 0x000fc60003f44070 */
[----:B------:R-:W-:Y:S01]  /*2560*/  @!P3 IMAD.MOV R3, RZ, RZ, -R3 ;  /* 0x000000ffff03b224 */ /* 0x000fe200078e0a03 */
[----:B------:R-:W-:Y:S01]  /*2570*/  ISETP.GE.AND P3, PT, R0, RZ, PT ;  /* 0x000000ff0000720c */ /* 0x000fe20003f66270 */
[C---:B------:R-:W-:Y:S02]  /*2580*/  IMAD R0, R27.reuse, R12, R7 ;  /* 0x0000000c1b007224 */ /* 0x040fe400078e0207 */
[C---:B------:R-:W-:Y:S01]  /*2590*/  IMAD.HI.U32 R7, R2.reuse, R10, RZ ;  /* 0x0000000a02077227 */ /* 0x040fe200078e00ff */
[----:B------:R0:W-:Y:S02]  /*25a0*/  STL [R1+0x190], R3 ;  /* 0x0001900301007387 */ /* 0x0001e40000100800 */
[----:B------:R-:W-:Y:S01]  /*25b0*/  ISETP.GT.U32.AND P4, PT, R27, R0, PT ;  /* 0x000000001b00720c */ /* 0x000fe20003f84070 */
[----:B------:R-:W-:-:S04]  /*25c0*/  IMAD.HI.U32 R12, R2, R8, RZ ;  /* 0x00000008020c7227 */ /* 0x000fc800078e00ff */
[----:B------:R-:W-:Y:S02]  /*25d0*/  IMAD.MOV R7, RZ, RZ, -R7 ;  /* 0x000000ffff077224 */ /* 0x000fe400078e0a07 */
[----:B------:R-:W-:Y:S02]  /*25e0*/  IMAD.MOV R15, RZ, RZ, -R15 ;  /* 0x000000ffff0f7224 */ /* 0x000fe400078e0a0f */
[----:B0-----:R-:W-:Y:S02]  /*25f0*/  IMAD.MOV.U32 R3, RZ, RZ, R13 ;  /* 0x000000ffff037224 */ /* 0x001fe400078e000d */
[----:B------:R-:W-:Y:S02]  /*2600*/  IMAD.MOV R12, RZ, RZ, -R12 ;  /* 0x000000ffff0c7224 */ /* 0x000fe400078e0a0c */
[----:B------:R-:W-:Y:S02]  /*2610*/  @!P0 IMAD.MOV R3, RZ, RZ, -R3 ;  /* 0x000000ffff038224 */ /* 0x000fe400078e0a03 */
[----:B------:R-:W-:Y:S01]  /*2620*/  IMAD R10, R27, R7, R10 ;  /* 0x000000071b0a7224 */ /* 0x000fe200078e020a */
[----:B------:R-:W-:Y:S01]  /*2630*/  LOP3.LUT R7, R5, 0x194, RZ, 0xfc, !PT ;  /* 0x0000019405077812 */ /* 0x000fe200078efcff */
[--C-:B------:R-:W-:Y:S01]  /*2640*/  @!P2 IMAD.IADD R11, R11, 0x1, -R27.reuse ;  /* 0x000000010b0ba824 */ /* 0x100fe200078e0a1b */
[----:B------:R0:W-:Y:S01]  /*2650*/  STL [R1+0x18c], R3 ;  /* 0x00018c0301007387 */ /* 0x0001e20000100800 */
[C---:B------:R-:W-:Y:S01]  /*2660*/  IMAD R16, R27.reuse, R15, R16 ;  /* 0x0000000f1b107224 */ /* 0x040fe200078e0210 */
[C---:B------:R-:W-:Y:S01]  /*2670*/  ISETP.GT.U32.AND P2, PT, R27.reuse, R10, PT ;  /* 0x0000000a1b00720c */ /* 0x040fe20003f44070 */
[C---:B------:R-:W-:Y:S01]  /*2680*/  IMAD R8, R27.reuse, R12, R8 ;  /* 0x0000000c1b087224 */ /* 0x040fe200078e0208 */
[----:B------:R-:W-:Y:S01]  /*2690*/  IABS R12, R7 ;  /* 0x00000007000c7213 */ /* 0x000fe20000000000 */
[----:B------:R-:W-:Y:S01]  /*26a0*/  IMAD.MOV.U32 R13, RZ, RZ, R6 ;  /* 0x000000ffff0d7224 */ /* 0x000fe200078e0006 */
[----:B------:R-:W-:Y:S01]  /*26b0*/  ISETP.GT.U32.AND P0, PT, R27, R16, PT ;  /* 0x000000101b00720c */ /* 0x000fe20003f04070 */
[----:B------:R-:W-:-:S02]  /*26c0*/  @!P4 IMAD.IADD R0, R0, 0x1, -R27 ;  /* 0x000000010000c824 */ /* 0x000fc400078e0a1b */
[----:B------:R-:W-:Y:S02]  /*26d0*/  IMAD.MOV.U32 R6, RZ, RZ, R12 ;  /* 0x000000ffff067224 */ /* 0x000fe400078e000c */
[----:B0-----:R-:W-:Y:S01]  /*26e0*/  IMAD.MOV.U32 R3, RZ, RZ, R11 ;  /* 0x000000ffff037224 */ /* 0x001fe200078e000b */
[----:B------:R-:W-:Y:S01]  /*26f0*/  ISETP.GT.U32.AND P4, PT, R27, R0, PT ;  /* 0x000000001b00720c */ /* 0x000fe20003f84070 */
[----:B------:R-:W-:Y:S01]  /*2700*/  @!P1 IMAD.MOV R13, RZ, RZ, -R13 ;  /* 0x000000ffff0d9224 */ /* 0x000fe200078e0a0d */
[----:B------:R-:W-:Y:S01]  /*2710*/  ISETP.GE.AND P1, PT, R9, RZ, PT ;  /* 0x000000ff0900720c */ /* 0x000fe20003f26270 */
[----:B------:R-:W-:Y:S01]  /*2720*/  @!P6 IMAD.MOV R3, RZ, RZ, -R3 ;  /* 0x000000ffff03e224 */ /* 0x000fe200078e0a03 */
[----:B------:R-:W-:Y:S01]  /*2730*/  ISETP.GT.U32.AND P6, PT, R27, R8, PT ;  /* 0x000000081b00720c */ /* 0x000fe20003fc4070 */
[----:B------:R-:W-:Y:S01]  /*2740*/  IMAD.HI.U32 R11, R2, R6, RZ ;  /* 0x00000006020b7227 */ /* 0x000fe200078e00ff */
[----:B------:R-:W-:Y:S01]  /*2750*/  LOP3.LUT R9, R5, 0x190, RZ, 0xfc, !PT ;  /* 0x0000019005097812 */ /* 0x000fe200078efcff */
[----:B------:R-:W-:Y:S02]  /*2760*/  STL [R1+0x188], R13 ;  /* 0x0001880d01007387 */ /* 0x000fe40000100800 */
[----:B------:R-:W-:Y:S01]  /*2770*/  @!P2 IMAD.IADD R10, R10, 0x1, -R27 ;  /* 0x000000010a0aa824 */ /* 0x000fe200078e0a1b */
[----:B------:R-:W-:Y:S01]  /*2780*/  IABS R15, R9 ;  /* 0x00000009000f7213 */ /* 0x000fe20000000000 */
[----:B------:R-:W-:Y:S01]  /*2790*/  IMAD.MOV R11, RZ, RZ, -R11 ;  /* 0x000000ffff0b7224 */ /* 0x000fe200078e0a0b */
[----:B------:R0:W-:Y:S01]  /*27a0*/  STL [R1+0x184], R3 ;  /* 0x0001840301007387 */ /* 0x0001e20000100800 */
[--C-:B------:R-:W-:Y:S01]  /*27b0*/  @!P0 IMAD.IADD R16, R16, 0x1, -R27.reuse ;  /* 0x0000000110108824 */ /* 0x100fe200078e0a1b */
[----:B------:R-:W-:Y:S01]  /*27c0*/  ISETP.GE.AND P0, PT, R7, RZ, PT ;  /* 0x000000ff0700720c */ /* 0x000fe20003f06270 */
[----:B------:R-:W-:Y:S01]  /*27d0*/  IMAD R6, R27, R11, R6 ;  /* 0x0000000b1b067224 */ /* 0x000fe200078e0206 */
[----:B------:R-:W-:Y:S01]  /*27e0*/  LOP3.LUT R7, R5, 0x18c, RZ, 0xfc, !PT ;  /* 0x0000018c05077812 */ /* 0x000fe200078efcff */
[----:B------:R-:W-:Y:S01]  /*27f0*/  @!P6 IMAD.IADD R8, R8, 0x1, -R27 ;  /* 0x000000010808e824 */ /* 0x000fe200078e0a1b */
[C---:B------:R-:W-:Y:S01]  /*2800*/  ISETP.GT.U32.AND P6, PT, R27.reuse, R10, PT ;  /* 0x0000000a1b00720c */ /* 0x040fe20003fc4070 */
[----:B------:R-:W-:Y:S01]  /*2810*/  IMAD.HI.U32 R11, R2, R15, RZ ;  /* 0x0000000f020b7227 */ /* 0x000fe200078e00ff */
[----:B------:R-:W-:-:S02]  /*2820*/  ISETP.GT.U32.AND P2, PT, R27, R16, PT ;  /* 0x000000101b00720c */ /* 0x000fc40003f44070 */
[----:B------:R-:W-:Y:S01]  /*2830*/  IABS R14, R7 ;  /* 0x00000007000e7213 */ /* 0x000fe20000000000 */
[----:B------:R-:W-:Y:S01]  /*2840*/  @!P4 IMAD.IADD R0, R0, 0x1, -R27 ;  /* 0x000000010000c824 */ /* 0x000fe200078e0a1b */
[----:B------:R-:W-:Y:S01]  /*2850*/  ISETP.GE.AND P4, PT, R4, RZ, PT ;  /* 0x000000ff0400720c */ /* 0x000fe20003f86270 */
[----:B------:R-:W-:Y:S01]  /*2860*/  IMAD.MOV R11, RZ, RZ, -R11 ;  /* 0x000000ffff0b7224 */ /* 0x000fe200078e0a0b */
[C---:B------:R-:W-:Y:S01]  /*2870*/  LOP3.LUT R4, R5.reuse, 0x188, RZ, 0xfc, !PT ;  /* 0x0000018805047812 */ /* 0x040fe200078efcff */
[----:B0-----:R-:W-:Y:S01]  /*2880*/  IMAD.MOV.U32 R3, RZ, RZ, R0 ;  /* 0x000000ffff037224 */ /* 0x001fe200078e0000 */
[----:B------:R-:W-:Y:S01]  /*2890*/  LOP3.LUT R0, R5, 0x184, RZ, 0xfc, !PT ;  /* 0x0000018405007812 */ /* 0x000fe200078efcff */
[C---:B------:R-:W-:Y:S01]  /*28a0*/  IMAD R15, R27.reuse, R11, R15 ;  /* 0x0000000b1b0f7224 */ /* 0x040fe200078e020f */
[----:B------:R-:W-:Y:S01]  /*28b0*/  IABS R13, R4 ;  /* 0x00000004000d7213 */ /* 0x000fe20000000000 */
[----:B------:R-:W-:Y:S01]  /*28c0*/  @!P3 IMAD.MOV R3, RZ, RZ, -R3 ;  /* 0x000000ffff03b224 */ /* 0x000fe200078e0a03 */
[C---:B------:R-:W-:Y:S01]  /*28d0*/  ISETP.GT.U32.AND P3, PT, R27.reuse, R8, PT ;  /* 0x000000081b00720c */ /* 0x040fe20003f64070 */
[--C-:B------:R-:W-:Y:S01]  /*28e0*/  @!P6 IMAD.IADD R10, R10, 0x1, -R27.reuse ;  /* 0x000000010a0ae824 */ /* 0x100fe200078e0a1b */
[C---:B------:R-:W-:Y:S01]  /*28f0*/  ISETP.GT.U32.AND P6, PT, R27.reuse, R15, PT ;  /* 0x0000000f1b00720c */ /* 0x040fe20003fc4070 */
[----:B------:R-:W-:Y:S01]  /*2900*/  @!P2 IMAD.IADD R16, R16, 0x1, -R27 ;  /* 0x000000011010a824 */ /* 0x000fe200078e0a1b */
[----:B------:R-:W-:Y:S01]  /*2910*/  ISETP.GT.U32.AND P2, PT, R27, R6, PT ;  /* 0x000000061b00720c */ /* 0x000fe20003f44070 */
[----:B------:R-:W-:Y:S01]  /*2920*/  IMAD.HI.U32 R11, R2, R14, RZ ;  /* 0x0000000e020b7227 */ /* 0x000fe200078e00ff */
[----:B------:R0:W-:Y:S01]  /*2930*/  STL [R1+0x180], R3 ;  /* 0x0001800301007387 */ /* 0x0001e20000100800 */
[----:B------:R-:W-:-:S02]  /*2940*/  IABS R12, R0 ;  /* 0x00000000000c7213 */ /* 0x000fc40000000000 */
[----:B------:R-:W-:Y:S02]  /*2950*/  IMAD.MOV R11, RZ, RZ, -R11 ;  /* 0x000000ffff0b7224 */ /* 0x000fe400078e0a0b */
[----:B------:R-:W-:Y:S02]  /*2960*/  @!P1 IMAD.MOV R10, RZ, RZ, -R10 ;  /* 0x000000ffff0a9224 */ /* 0x000fe400078e0a0a */
[--C-:B------:R-:W-:Y:S01]  /*2970*/  @!P3 IMAD.IADD R8, R8, 0x1, -R27.reuse ;  /* 0x000000010808b824 */ /* 0x100fe200078e0a1b */
[----:B------:R-:W-:Y:S01]  /*2980*/  ISETP.GE.AND P3, PT, R9, RZ, PT ;  /* 0x000000ff0900720c */ /* 0x000fe20003f66270 */
[----:B------:R-:W-:Y:S02]  /*2990*/  @!P6 IMAD.IADD R15, R15, 0x1, -R27 ;  /* 0x000000010f0fe824 */ /* 0x000fe400078e0a1b */
[----:B0-----:R-:W-:Y:S02]  /*29a0*/  IMAD.MOV.U32 R3, RZ, RZ, R16 ;  /* 0x000000ffff037224 */ /* 0x001fe400078e0010 */
[----:B------:R-:W-:Y:S01]  /*29b0*/  IMAD.HI.U32 R9, R2, R13, RZ ;  /* 0x0000000d02097227 */ /* 0x000fe200078e00ff */
[----:B------:R-:W-:-:S03]  /*29c0*/  ISETP.GT.U32.AND P6, PT, R27, R15, PT ;  /* 0x0000000f1b00720c */ /* 0x000fc60003fc4070 */
[----:B------:R-:W-:Y:S01]  /*29d0*/  @!P2 IMAD.IADD R6, R6, 0x1, -R27 ;  /* 0x000000010606a824 */ /* 0x000fe200078e0a1b */
[----:B------:R-:W-:Y:S01]  /*29e0*/  ISETP.GE.AND P2, PT, R7, RZ, PT ;  /* 0x000000ff0700720c */ /* 0x000fe20003f46270 */
[----:B------:R-:W-:Y:S02]  /*29f0*/  @!P5 IMAD.MOV R3, RZ, RZ, -R3 ;  /* 0x000000ffff03d224 */ /* 0x000fe400078e0a03 */
[----:B------:R-:W-:Y:S01]  /*2a00*/  IMAD.HI.U32 R7, R2, R12, RZ ;  /* 0x0000000c02077227 */ /* 0x000fe200078e00ff */
[C---:B------:R-:W-:Y:S02]  /*2a10*/  ISETP.GT.U32.AND P5, PT, R27.reuse, R6, PT ;  /* 0x000000061b00720c */ /* 0x040fe40003fa4070 */
[----:B------:R0:W-:Y:S01]  /*2a20*/  STL [R1+0x17c], R3 ;  /* 0x00017c0301007387 */ /* 0x0001e20000100800 */
[----:B------:R-:W-:Y:S02]  /*2a30*/  IMAD.MOV R9, RZ, RZ, -R9 ;  /* 0x000000ffff097224 */ /* 0x000fe400078e0a09 */
[----:B------:R-:W-:Y:S01]  /*2a40*/  IMAD R14, R27, R11, R14 ;  /* 0x0000000b1b0e7224 */ /* 0x000fe200078e020e */
[----:B------:R-:W-:Y:S01]  /*2a50*/  LOP3.LUT R11, R5, 0x180, RZ, 0xfc, !PT ;  /* 0x00000180050b7812 */ /* 0x000fe200078efcff */
[----:B------:R-:W-:Y:S01]  /*2a60*/  IMAD.MOV R7, RZ, RZ, -R7 ;  /* 0x000000ffff077224 */ /* 0x000fe200078e0a07 */
[----:B------:R1:W-:Y:S01]  /*2a70*/  STL [R1+0x178], R10 ;  /* 0x0001780a01007387 */ /* 0x0003e20000100800 */
[C---:B------:R-:W-:Y:S01]  /*2a80*/  IMAD R13, R27.reuse, R9, R13 ;  /* 0x000000091b0d7224 */ /* 0x040fe200078e020d */
[C---:B------:R-:W-:Y:S01]  /*2a90*/  ISETP.GT.U32.AND P1, PT, R27.reuse, R14, PT ;  /* 0x0000000e1b00720c */ /* 0x040fe20003f24070 */
[----:B------:R-:W-:Y:S01]  /*2aa0*/  IMAD R12, R27, R7, R12 ;  /* 0x000000071b0c7224 */ /* 0x000fe200078e020c */
[----:B------:R-:W-:Y:S01]  /*2ab0*/  IABS R7, R11 ;  /* 0x0000000b00077213 */ /* 0x000fe20000000000 */
[----:B0-----:R-:W-:Y:S01]  /*2ac0*/  IMAD.MOV.U32 R3, RZ, RZ, R8 ;  /* 0x000000ffff037224 */ /* 0x001fe200078e0008 */
[----:B------:R-:W-:Y:S01]  /*2ad0*/  LOP3.LUT R8, R5, 0x17c, RZ, 0xfc, !PT ;  /* 0x0000017c05087812 */ /* 0x000fe200078efcff */
[----:B------:R-:W-:Y:S01]  /*2ae0*/  @!P6 IMAD.IADD R15, R15, 0x1, -R27 ;  /* 0x000000010f0fe824 */ /* 0x000fe200078e0a1b */
[C---:B------:R-:W-:Y:S01]  /*2af0*/  ISETP.GT.U32.AND P6, PT, R27.reuse, R12, PT ;  /* 0x0000000c1b00720c */ /* 0x040fe20003fc4070 */
[----:B------:R-:W-:Y:S01]  /*2b00*/  @!P4 IMAD.MOV R3, RZ, RZ, -R3 ;  /* 0x000000ffff03c224 */ /* 0x000fe200078e0a03 */
[----:B------:R-:W-:Y:S01]  /*2b10*/  ISETP.GT.U32.AND P4, PT, R27, R13, PT ;  /* 0x0000000d1b00720c */ /* 0x000fe20003f84070 */
[--C-:B------:R-:W-:Y:S01]  /*2b20*/  @!P5 IMAD.IADD R6, R6, 0x1, -R27.reuse ;  /* 0x000000010606d824 */ /* 0x100fe200078e0a1b */
[----:B------:R-:W-:Y:S01]  /*2b30*/  ISETP.GE.AND P5, PT, R4, RZ, PT ;  /* 0x000000ff0400720c */ /* 0x000fe20003fa6270 */
[----:B------:R-:W-:Y:S01]  /*2b40*/  IMAD.HI.U32 R4, R2, R7, RZ ;  /* 0x0000000702047227 */ /* 0x000fe200078e00ff */
[----:B-1----:R-:W-:Y:S01]  /*2b50*/  IABS R10, R8 ;  /* 0x00000008000a7213 */ /* 0x002fe20000000000 */
[----:B------:R0:W-:Y:S02]  /*2b60*/  STL [R1+0x174], R3 ;  /* 0x0001740301007387 */ /* 0x0001e40000100800 */
[--C-:B------:R-:W-:Y:S01]  /*2b70*/  @!P1 IMAD.IADD R14, R14, 0x1, -R27.reuse ;  /* 0x000000010e0e9824 */ /* 0x100fe200078e0a1b */
[----:B------:R-:W-:Y:S01]  /*2b80*/  ISETP.GE.AND P1, PT, R0, RZ, PT ;  /* 0x000000ff0000720c */ /* 0x000fe20003f26270 */
[----:B------:R-:W-:Y:S01]  /*2b90*/  IMAD.MOV R4, RZ, RZ, -R4 ;  /* 0x000000ffff047224 */ /* 0x000fe200078e0a04 */
[----:B------:R-:W-:Y:S01]  /*2ba0*/  LOP3.LUT R0, R5, 0x178, RZ, 0xfc, !PT ;  /* 0x0000017805007812 */ /* 0x000fe200078efcff */
[----:B------:R-:W-:-:S02]  /*2bb0*/  @!P6 IMAD.IADD R12, R12, 0x1, -R27 ;  /* 0x000000010c0ce824 */ /* 0x000fc400078e0a1b */
[----:B------:R-:W-:Y:S01]  /*2bc0*/  @!P4 IMAD.IADD R13, R13, 0x1, -R27 ;  /* 0x000000010d0dc824 */ /* 0x000fe200078e0a1b */
[C---:B------:R-:W-:Y:S01]  /*2bd0*/  ISETP.GT.U32.AND P4, PT, R27.reuse, R14, PT ;  /* 0x0000000e1b00720c */ /* 0x040fe20003f84070 */
[----:B0-----:R-:W-:Y:S01]  /*2be0*/  IMAD.MOV.U32 R3, RZ, RZ, R6 ;  /* 0x000000ffff037224 */ /* 0x001fe200078e0006 */
[----:B------:R-:W-:Y:S01]  /*2bf0*/  IABS R16, R0 ;  /* 0x0000000000107213 */ /* 0x000fe20000000000 */
[----:B------:R-:W-:Y:S01]  /*2c00*/  IMAD.HI.U32 R6, R2, R10, RZ ;  /* 0x0000000a02067227 */ /* 0x000fe200078e00ff */
[----:B------:R-:W-:-:S03]  /*2c10*/  ISETP.GT.U32.AND P6, PT, R27, R13, PT ;  /* 0x0000000d1b00720c */ /* 0x000fc60003fc4070 */
[----:B------:R-:W-:Y:S01]  /*2c20*/  IMAD R7, R27, R4, R7 ;  /* 0x000000041b077224 */ /* 0x000fe200078e0207 */
[----:B------:R-:W-:Y:S01]  /*2c30*/  LOP3.LUT R4, R5, 0x174, RZ, 0xfc, !PT ;  /* 0x0000017405047812 */ /* 0x000fe200078efcff */
[----:B------:R-:W-:Y:S02]  /*2c40*/  IMAD.MOV R6, RZ, RZ, -R6 ;  /* 0x000000ffff067224 */ /* 0x000fe400078e0a06 */
[----:B------:R-:W-:Y:S01]  /*2c50*/  @!P0 IMAD.MOV R3, RZ, RZ, -R3 ;  /* 0x000000ffff038224 */ /* 0x000fe200078e0a03 */
[C---:B------:R-:W-:Y:S01]  /*2c60*/  ISETP.GT.U32.AND P0, PT, R27.reuse, R12, PT ;  /* 0x0000000c1b00720c */ /* 0x040fe20003f04070 */
[--C-:B------:R-:W-:Y:S01]  /*2c70*/  @!P4 IMAD.IADD R14, R14, 0x1, -R27.reuse ;  /* 0x000000010e0ec824 */ /* 0x100fe200078e0a1b */
[C---:B------:R-:W-:Y:S01]  /*2c80*/  ISETP.GT.U32.AND P4, PT, R27.reuse, R7, PT ;  /* 0x000000071b00720c */ /* 0x040fe20003f84070 */
[----:B------:R-:W-:Y:S01]  /*2c90*/  IMAD R10, R27, R6, R10 ;  /* 0x000000061b0a7224 */ /* 0x000fe200078e020a */
[----:B------:R0:W-:Y:S01]  /*2ca0*/  STL [R1+0x170], R3 ;  /* 0x0001700301007387 */ /* 0x0001e20000100800 */
[----:B------:R-:W-:Y:S01]  /*2cb0*/  @!P6 IMAD.IADD R13, R13, 0x1, -R27 ;  /* 0x000000010d0de824 */ /* 0x000fe200078e0a1b */
[----:B------:R-:W-:Y:S01]  /*2cc0*/  IABS R9, R4 ;  /* 0x0000000400097213 */ /* 0x000fe20000000000 */
[----:B------:R-:W-:Y:S01]  /*2cd0*/  IMAD.HI.U32 R17, R2, R16, RZ ;  /* 0x0000001002117227 */ /* 0x000fe200078e00ff */
[----:B------:R-:W-:-:S02]  /*2ce0*/  ISETP.GT.U32.AND P6, PT, R27, R10, PT ;  /* 0x0000000a1b00720c */ /* 0x000fc40003fc4070 */
[----:B------:R-:W-:Y:S01]  /*2cf0*/  LOP3.LUT R6, R5, 0x170, RZ, 0xfc, !PT ;  /* 0x0000017005067812 */ /* 0x000fe200078efcff */
[----:B------:R-:W-:Y:S02]  /*2d00*/  @!P3 IMAD.MOV R15, RZ, RZ, -R15 ;  /* 0x000000ffff0fb224 */ /* 0x000fe400078e0a0f */
[--C-:B------:R-:W-:Y:S01]  /*2d10*/  @!P0 IMAD.IADD R12, R12, 0x1, -R27.reuse ;  /* 0x000000010c0c8824 */ /* 0x100fe200078e0a1b */
[----:B------:R-:W-:Y:S01]  /*2d20*/  ISETP.GE.AND P0, PT, R11, RZ, PT ;  /* 0x000000ff0b00720c */ /* 0x000fe20003f06270 */
[----:B------:R-:W-:Y:S01]  /*2d30*/  @!P4 IMAD.IADD R7, R7, 0x1, -R27 ;  /* 0x000000010707c824 */ /* 0x000fe200078e0a1b */
[----:B------:R-:W-:Y:S01]  /*2d40*/  ISETP.GE.AND P4, PT, R8, RZ, PT ;  /* 0x000000ff0800720c */ /* 0x000fe20003f86270 */
[----:B0-----:R-:W-:Y:S01]  /*2d50*/  IMAD.MOV.U32 R3, RZ, RZ, R14 ;  /* 0x000000ffff037224 */ /* 0x001fe200078e000e */
[----:B------:R-:W-:Y:S01]  /*2d60*/  STL [R1+0x16c], R15 ;  /* 0x00016c0f01007387 */ /* 0x000fe20000100800 */
[----:B------:R-:W-:Y:S01]  /*2d70*/  IMAD.MOV R17, RZ, RZ, -R17 ;  /* 0x000000ffff117224 */ /* 0x000fe200078e0a11 */
[----:B------:R-:W-:Y:S01]  /*2d80*/  IABS R18, R6 ;  /* 0x0000000600127213 */ /* 0x000fe20000000000 */
[----:B------:R-:W-:Y:S01]  /*2d90*/  @!P6 IMAD.IADD R10, R10, 0x1, -R27 ;  /* 0x000000010a0ae824 */ /* 0x000fe200078e0a1b */
[----:B------:R-:W-:Y:S01]  /*2da0*/  ISETP.GT.U32.AND P6, PT, R27, R7, PT ;  /* 0x000000071b00720c */ /* 0x000fe20003fc4070 */
[----:B------:R-:W-:-:S04]  /*2db0*/  IMAD.HI.U32 R11, R2, R9, RZ ;  /* 0x00000009020b7227 */ /* 0x000fc800078e00ff */
[----:B------:R-:W-:Y:S01]  /*2dc0*/  @!P2 IMAD.MOV R3, RZ, RZ, -R3 ;  /* 0x000000ffff03a224 */ /* 0x000fe200078e0a03 */
[C---:B------:R-:W-:Y:S01]  /*2dd0*/  ISETP.GT.U32.AND P2, PT, R27.reuse, R10, PT ;  /* 0x0000000a1b00720c */ /* 0x040fe20003f44070 */
[C---:B------:R-:W-:Y:S02]  /*2de0*/  IMAD R8, R27.reuse, R17, R16 ;  /* 0x000000111b087224 */ /* 0x040fe400078e0210 */
[----:B------:R-:W-:Y:S01]  /*2df0*/  IMAD.MOV R11, RZ, RZ, -R11 ;  /* 0x000000ffff0b7224 */ /* 0x000fe200078e0a0b */
[----:B------:R0:W-:Y:S01]  /*2e00*/  STL [R1+0x168], R3 ;  /* 0x0001680301007387 */ /* 0x0001e20000100800 */
[----:B------:R-:W-:Y:S01]  /*2e10*/  @!P5 IMAD.MOV R13, RZ, RZ, -R13 ;  /* 0x000000ffff0dd224 */ /* 0x000fe200078e0a0d */
[----:B------:R-:W-:Y:S01]  /*2e20*/  ISETP.GE.AND P5, PT, R0, RZ, PT ;  /* 0x000000ff0000720c */ /* 0x000fe20003fa6270 */
[C---:B------:R-:W-:Y:S01]  /*2e30*/  IMAD R0, R27.reuse, R11, R9 ;  /* 0x0000000b1b007224 */ /* 0x040fe200078e0209 */
[----:B------:R-:W-:Y:S01]  /*2e40*/  ISETP.GT.U32.AND P3, PT, R27, R8, PT ;  /* 0x000000081b00720c */ /* 0x000fe20003f64070 */
[----:B------:R-:W-:Y:S01]  /*2e50*/  @!P6 IMAD.IADD R7, R7, 0x1, -R27 ;  /* 0x000000010707e824 */ /* 0x000fe200078e0a1b */
[----:B------:R-:W-:Y:S01]  /*2e60*/  STL [R1+0x164], R13 ;  /* 0x0001640d01007387 */ /* 0x000fe20000100800 */
[----:B------:R-:W-:-:S02]  /*2e70*/  LOP3.LUT R9, R5, 0x164, RZ, 0xfc, !PT ;  /* 0x0000016405097812 */ /* 0x000fc400078efcff */
[----:B------:R-:W-:Y:S01]  /*2e80*/  ISETP.GT.U32.AND P6, PT, R27, R0, PT ;  /* 0x000000001b00720c */ /* 0x000fe20003fc4070 */
[----:B0-----:R-:W-:Y:S01]  /*2e90*/  IMAD.MOV.U32 R3, RZ, RZ, R12 ;  /* 0x000000ffff037224 */ /* 0x001fe200078e000c */
[----:B------:R-:W-:Y:S01]  /*2ea0*/  IABS R16, R9 ;  /* 0x0000000900107213 */ /* 0x000fe20000000000 */
[----:B------:R-:W-:-:S04]  /*2eb0*/  IMAD.HI.U32 R12, R2, R18, RZ ;  /* 0x00000012020c7227 */ /* 0x000fc800078e00ff */
[----:B------:R-:W-:Y:S01]  /*2ec0*/  @!P1 IMAD.MOV R3, RZ, RZ, -R3 ;  /* 0x000000ffff039224 */ /* 0x000fe200078e0a03 */
[----:B------:R-:W-:Y:S01]  /*2ed0*/  ISETP.GE.AND P1, PT, R4, RZ, PT ;  /* 0x000000ff0400720c */ /* 0x000fe20003f26270 */
[----:B------:R-:W-:Y:S01]  /*2ee0*/  IMAD.MOV R12, RZ, RZ, -R12 ;  /* 0x000000ffff0c7224 */ /* 0x000fe200078e0a0c */
[----:B------:R-:W-:Y:S01]  /*2ef0*/  LOP3.LUT R4, R5, 0x16c, RZ, 0xfc, !PT ;  /* 0x0000016c05047812 */ /* 0x000fe200078efcff */
[--C-:B------:R-:W-:Y:S01]  /*2f00*/  @!P2 IMAD.IADD R10, R10, 0x1, -R27.reuse ;  /* 0x000000010a0aa824 */ /* 0x100fe200078e0a1b */
[----:B------:R0:W-:Y:S01]  /*2f10*/  STL [R1+0x160], R3 ;  /* 0x0001600301007387 */ /* 0x0001e20000100800 */
[--C-:B------:R-:W-:Y:S01]  /*2f20*/  @!P3 IMAD.IADD R8, R8, 0x1, -R27.reuse ;  /* 0x000000010808b824 */ /* 0x100fe200078e0a1b */
[----:B------:R-:W-:Y:S01]  /*2f30*/  IABS R17, R4 ;  /* 0x0000000400117213 */ /* 0x000fe20000000000 */
[C---:B------:R-:W-:Y:S01]  /*2f40*/  IMAD R18, R27.reuse, R12, R18 ;  /* 0x0000000c1b127224 */ /* 0x040fe200078e0212 */
[----:B------:R-:W-:Y:S01]  /*2f50*/  ISETP.GE.AND P2, PT, R6, RZ, PT ;  /* 0x000000ff0600720c */ /* 0x000fe20003f46270 */
[----:B------:R-:W-:Y:S01]  /*2f60*/  @!P6 IMAD.IADD R0, R0, 0x1, -R27 ;  /* 0x000000010000e824 */ /* 0x000fe200078e0a1b */
[----:B------:R-:W-:-:S02]  /*2f70*/  ISETP.GT.U32.AND P6, PT, R27, R8, PT ;  /* 0x000000081b00720c */ /* 0x000fc40003fc4070 */
[C---:B------:R-:W-:Y:S01]  /*2f80*/  LOP3.LUT R6, R5.reuse, 0x168, RZ, 0xfc, !PT ;  /* 0x0000016805067812 */ /* 0x040fe200078efcff */
[----:B0-----:R-:W-:Y:S01]  /*2f90*/  IMAD.MOV.U32 R3, RZ, RZ, R7 ;  /* 0x000000ffff037224 */ /* 0x001fe200078e0007 */
[----:B------:R-:W-:Y:S01]  /*2fa0*/  ISETP.GE.AND P3, PT, R4, RZ, PT ;  /* 0x000000ff0400720c */ /* 0x000fe20003f66270 */
[----:B------:R-:W-:Y:S01]  /*2fb0*/  IMAD.HI.U32 R7, R2, R17, RZ ;  /* 0x0000001102077227 */ /* 0x000fe200078e00ff */
[----:B------:R-:W-:Y:S02]  /*2fc0*/  IABS R13, R6 ;  /* 0x00000006000d7213 */ /* 0x000fe40000000000 */
[----:B------:R-:W-:Y:S01]  /*2fd0*/  LOP3.LUT R4, R5, 0x160, RZ, 0xfc, !PT ;  /* 0x0000016005047812 */ /* 0x000fe200078efcff */
[----:B------:R-:W-:Y:S01]  /*2fe0*/  @!P0 IMAD.MOV R3, RZ, RZ, -R3 ;  /* 0x000000ffff038224 */ /* 0x000fe200078e0a03 */
[C---:B------:R-:W-:Y:S01]  /*2ff0*/  ISETP.GT.U32.AND P0, PT, R27.reuse, R0, PT ;  /* 0x000000001b00720c */ /* 0x040fe20003f04070 */
[----:B------:R-:W-:Y:S01]  /*3000*/  IMAD.MOV R7, RZ, RZ, -R7 ;  /* 0x000000ffff077224 */ /* 0x000fe200078e0a07 */
[----:B------:R-:W-:Y:S01]  /*3010*/  IABS R15, R4 ;  /* 0x00000004000f7213 */ /* 0x000fe20000000000 */
[----:B------:R-:W-:Y:S01]  /*3020*/  @!P6 IMAD.IADD R8, R8, 0x1, -R27 ;  /* 0x000000010808e824 */ /* 0x000fe200078e0a1b */
[----:B------:R0:W-:Y:S01]  /*3030*/  STL [R1+0x15c], R3 ;  /* 0x00015c0301007387 */ /* 0x0001e20000100800 */
[----:B------:R-:W-:Y:S01]  /*3040*/  IMAD R17, R27, R7, R17 ;  /* 0x000000071b117224 */ /* 0x000fe200078e0211 */
[----:B------:R-:W-:Y:S01]  /*3050*/  LOP3.LUT R12, R5, 0x150, RZ, 0xfc, !PT ;  /* 0x00000150050c7812 */ /* 0x000fe200078efcff */
[----:B------:R-:W-:-:S03]  /*3060*/  IMAD.HI.U32 R7, R2, R16, RZ ;  /* 0x0000001002077227 */ /* 0x000fc600078e00ff */
[----:B------:R-:W-:Y:S01]  /*3070*/  ISETP.GT.U32.AND P6, PT, R27, R17, PT ;  /* 0x000000111b00720c */ /* 0x000fe20003fc4070 */
[----:B------:R-:W-:Y:S02]  /*3080*/  IMAD.MOV R7, RZ, RZ, -R7 ;  /* 0x000000ffff077224 */ /* 0x000fe400078e0a07 */
[----:B------:R-:W-:Y:S01]  /*3090*/  @!P0 IMAD.IADD R0, R0, 0x1, -R27 ;  /* 0x0000000100008824 */ /* 0x000fe200078e0a1b */
[----:B------:R-:W-:Y:S01]  /*30a0*/  ISETP.GE.AND P0, PT, R6, RZ, PT ;  /* 0x000000ff0600720c */ /* 0x000fe20003f06270 */
[----:B0-----:R-:W-:Y:S02]  /*30b0*/  IMAD.MOV.U32 R3, RZ, RZ, R10 ;  /* 0x000000ffff037224 */ /* 0x001fe400078e000a */
[----:B------:R-:W-:-:S04]  /*30c0*/  IMAD.HI.U32 R10, R2, R13, RZ ;  /* 0x0000000d020a7227 */ /* 0x000fc800078e00ff */
[----:B------:R-:W-:Y:S01]  /*30d0*/  @!P4 IMAD.MOV R3, RZ, RZ, -R3 ;  /* 0x000000ffff03c224 */ /* 0x000fe200078e0a03 */
[----:B------:R-:W-:Y:S01]  /*30e0*/  ISETP.GT.U32.AND P4, PT, R27, R18, PT ;  /* 0x000000121b00720c */ /* 0x000fe20003f84070 */
[----:B------:R-:W-:Y:S02]  /*30f0*/  IMAD.MOV R10, RZ, RZ, -R10 ;  /* 0x000000ffff0a7224 */ /* 0x000fe400078e0a0a */
[----:B------:R-:W-:Y:S01]  /*3100*/  @!P6 IMAD.IADD R17, R17, 0x1, -R27 ;  /* 0x000000011111e824 */ /* 0x000fe200078e0a1b */
[----:B------:R0:W-:Y:S01]  /*3110*/  STL [R1+0x158], R3 ;  /* 0x0001580301007387 */ /* 0x0001e20000100800 */
[----:B------:R-:W-:Y:S01]  /*3120*/  IMAD R13, R27, R10, R13 ;  /* 0x0000000a1b0d7224 */ /* 0x000fe200078e020d */
[----:B------:R-:W-:Y:S01]  /*3130*/  LOP3.LUT R10, R5, 0x154, RZ, 0xfc, !PT ;  /* 0x00000154050a7812 */ /* 0x000fe200078efcff */
[C---:B------:R-:W-:Y:S01]  /*3140*/  IMAD R16, R27.reuse, R7, R16 ;  /* 0x000000071b107224 */ /* 0x040fe200078e0210 */
[----:B------:R-:W-:Y:S01]  /*3150*/  ISETP.GT.U32.AND P6, PT, R27, R17, PT ;  /* 0x000000111b00720c */ /* 0x000fe20003fc4070 */
[----:B------:R-:W-:Y:S01]  /*3160*/  IMAD.HI.U32 R6, R2, R15, RZ ;  /* 0x0000000f02067227 */ /* 0x000fe200078e00ff */
[----:B------:R-:W-:-:S03]  /*3170*/  IABS R7, R10 ;  /* 0x0000000a00077213 */ /* 0x000fc60000000000 */
[----:B------:R-:W-:Y:S01]  /*3180*/  @!P4 IMAD.IADD R18, R18, 0x1, -R27 ;  /* 0x000000011212c824 */ /* 0x000fe200078e0a1b */
[----:B------:R-:W-:Y:S01]  /*3190*/  ISETP.GE.AND P4, PT, R9, RZ, PT ;  /* 0x000000ff0900720c */ /* 0x000fe20003f86270 */
[----:B0-----:R-:W-:Y:S01]  /*31a0*/  IMAD.MOV.U32 R3, RZ, RZ, R8 ;  /* 0x000000ffff037224 */ /* 0x001fe200078e0008 */
[----:B------:R-:W-:Y:S01]  /*31b0*/  LOP3.LUT R9, R5, 0x15c, RZ, 0xfc, !PT ;  /* 0x0000015c05097812 */ /* 0x000fe200078efcff */
[----:B------:R-:W-:Y:S02]  /*31c0*/  IMAD.MOV R6, RZ, RZ, -R6 ;  /* 0x000000ffff067224 */ /* 0x000fe400078e0a06 */
[----:B------:R-:W-:Y:S01]  /*31d0*/  @!P5 IMAD.MOV R3, RZ, RZ, -R3 ;  /* 0x000000ffff03d224 */ /* 0x000fe200078e0a03 */
[C---:B------:R-:W-:Y:S01]  /*31e0*/  ISETP.GT.U32.AND P5, PT, R27.reuse, R18, PT ;  /* 0x000000121b00720c */ /* 0x040fe20003fa4070 */
[----:B------:R-:W-:Y:S01]  /*31f0*/  IMAD R15, R27, R6, R15 ;  /* 0x000000061b0f7224 */ /* 0x000fe200078e020f */
[----:B------:R-:W-:Y:S01]  /*3200*/  IABS R11, R9 ;  /* 0x00000009000b7213 */ /* 0x000fe20000000000 */
[----:B------:R-:W-:Y:S01]  /*3210*/  @!P6 IMAD.IADD R17, R17, 0x1, -R27 ;  /* 0x000000011111e824 */ /* 0x000fe200078e0a1b */
[----:B------:R0:W-:Y:S01]  /*3220*/  STL [R1+0x154], R3 ;  /* 0x0001540301007387 */ /* 0x0001e20000100800 */
[----:B------:R-:W-:-:S02]  /*3230*/  IABS R6, R12 ;  /* 0x0000000c00067213 */ /* 0x000fc40000000000 */
[----:B------:R-:W-:Y:S01]  /*3240*/  ISETP.GT.U32.AND P6, PT, R27, R15, PT ;  /* 0x0000000f1b00720c */ /* 0x000fe20003fc4070 */
[----:B------:R-:W-:-:S04]  /*3250*/  IMAD.HI.U32 R14, R2, R11, RZ ;  /* 0x0000000b020e7227 */ /* 0x000fc800078e00ff */
[----:B------:R-:W-:Y:S02]  /*3260*/  IMAD.MOV R14, RZ, RZ, -R14 ;  /* 0x000000ffff0e7224 */ /* 0x000fe400078e0a0e */
[----:B0-----:R-:W-:Y:S01]  /*3270*/  IMAD.MOV.U32 R3, RZ, RZ, R0 ;  /* 0x000000ffff037224 */ /* 0x001fe200078e0000 */
[----:B------:R-:W-:Y:S01]  /*3280*/  LOP3.LUT R0, R5, 0x158, RZ, 0xfc, !PT ;  /* 0x0000015805007812 */ /* 0x000fe200078efcff */
[----:B------:R-:W-:Y:S01]  /*3290*/  @!P5 IMAD.IADD R18, R18, 0x1, -R27 ;  /* 0x000000011212d824 */ /* 0x000fe200078e0a1b */
[C---:B------:R-:W-:Y:S01]  /*32a0*/  ISETP.GT.U32.AND P5, PT, R27.reuse, R16, PT ;  /* 0x000000101b00720c */ /* 0x040fe20003fa4070 */
[----:B------:R-:W-:Y:S01]  /*32b0*/  @!P1 IMAD.MOV R3, RZ, RZ, -R3 ;  /* 0x000000ffff039224 */ /* 0x000fe200078e0a03 */
[C---:B------:R-:W-:Y:S01]  /*32c0*/  ISETP.GT.U32.AND P1, PT, R27.reuse, R13, PT ;  /* 0x0000000d1b00720c */ /* 0x040fe20003f24070 */
[----:B------:R-:W-:Y:S01]  /*32d0*/  IMAD R11, R27, R14, R11 ;  /* 0x0000000e1b0b7224 */ /* 0x000fe200078e020b */
[----:B------:R-:W-:Y:S01]  /*32e0*/  IABS R8, R0 ;  /* 0x0000000000087213 */ /* 0x000fe20000000000 */
[----:B------:R-:W-:Y:S01]  /*32f0*/  @!P6 IMAD.IADD R15, R15, 0x1, -R27 ;  /* 0x000000010f0fe824 */ /* 0x000fe200078e0a1b */
[----:B------:R0:W-:Y:S01]  /*3300*/  STL [R1+0x150], R3 ;  /* 0x0001500301007387 */ /* 0x0001e20000100800 */
[----:B------:R-:W-:Y:S01]  /*3310*/  IMAD.MOV.U32 R19, RZ, RZ, R18 ;  /* 0x000000ffff137224 */ /* 0x000fe200078e0012 */
[----:B------:R-:W-:Y:S01]  /*3320*/  LOP3.LUT R18, R5, 0x144, RZ, 0xfc, !PT ;  /* 0x0000014405127812 */ /* 0x000fe200078efcff */
[----:B------:R-:W-:-:S04]  /*3330*/  IMAD.HI.U32 R14, R2, R7, RZ ;  /* 0x00000007020e7227 */ /* 0x000fc800078e00ff */
[--C-:B------:R-:W-:Y:S02]  /*3340*/  @!P5 IMAD.IADD R16, R16, 0x1, -R27.reuse ;  /* 0x000000011010d824 */ /* 0x100fe400078e0a1b */
[----:B------:R-:W-:Y:S01]  /*3350*/  @!P1 IMAD.IADD R13, R13, 0x1, -R27 ;  /* 0x000000010d0d9824 */ /* 0x000fe200078e0a1b */
[----:B------:R-:W-:Y:S01]  /*3360*/  ISETP.GE.AND P1, PT, R4, RZ, PT ;  /* 0x000000ff0400720c */ /* 0x000fe20003f26270 */
[C---:B------:R-:W-:Y:S01]  /*3370*/  IMAD.HI.U32 R4, R2.reuse, R8, RZ ;  /* 0x0000000802047227 */ /* 0x040fe200078e00ff */
[C---:B------:R-:W-:Y:S02]  /*3380*/  ISETP.GT.U32.AND P6, PT, R27.reuse, R16, PT ;  /* 0x000000101b00720c */ /* 0x040fe40003fc4070 */
[----:B------:R-:W-:Y:S01]  /*3390*/  ISETP.GT.U32.AND P5, PT, R27, R13, PT ;  /* 0x0000000d1b00720c */ /* 0x000fe20003fa4070 */
[----:B------:R-:W-:Y:S02]  /*33a0*/  IMAD.MOV R4, RZ, RZ, -R4 ;  /* 0x000000ffff047224 */ /* 0x000fe400078e0a04 */
[----:B0-----:R-:W-:Y:S01]  /*33b0*/  IMAD.MOV.U32 R3, RZ, RZ, R17 ;  /* 0x000000ffff037224 */ /* 0x001fe200078e0011 */
[----:B------:R-:W-:Y:S01]  /*33c0*/  LOP3.LUT R17, R5, 0x134, RZ, 0xfc, !PT ;  /* 0x0000013405117812 */ /* 0x000fe200078efcff */
[----:B------:R-:W-:Y:S01]  /*33d0*/  @!P2 IMAD.MOV R19, RZ, RZ, -R19 ;  /* 0x000000ffff13a224 */ /* 0x000fe200078e0a13 */
[----:B------:R-:W-:Y:S01]  /*33e0*/  ISETP.GT.U32.AND P2, PT, R27, R15, PT ;  /* 0x0000000f1b00720c */ /* 0x000fe20003f44070 */
[----:B------:R-:W-:Y:S01]  /*33f0*/  @!P3 IMAD.MOV R3, RZ, RZ, -R3 ;  /* 0x000000ffff03b224 */ /* 0x000fe200078e0a03 */
[----:B------:R-:W-:Y:S01]  /*3400*/  ISETP.GE.AND P3, PT, R9, RZ, PT ;  /* 0x000000ff0900720c */ /* 0x000fe20003f66270 */
[----:B------:R-:W-:Y:S01]  /*3410*/  IMAD R8, R27, R4, R8 ;  /* 0x000000041b087224 */ /* 0x000fe200078e0208 */
[----:B------:R-:W-:Y:S01]  /*3420*/  STL [R1+0x14c], R19 ;  /* 0x00014c1301007387 */ /* 0x000fe20000100800 */
[----:B------:R-:W-:Y:S01]  /*3430*/  IMAD.HI.U32 R9, R2, R6, RZ ;  /* 0x0000000602097227 */ /* 0x000fe200078e00ff */
[----:B------:R-:W-:-:S02]  /*3440*/  LOP3.LUT R4, R5, 0x14c, RZ, 0xfc, !PT ;  /* 0x0000014c05047812 */ /* 0x000fc400078efcff */
[----:B------:R0:W-:Y:S01]  /*3450*/  STL [R1+0x148], R3 ;  /* 0x0001480301007387 */ /* 0x0001e20000100800 */
[--C-:B------:R-:W-:Y:S01]  /*3460*/  @!P5 IMAD.IADD R13, R13, 0x1, -R27.reuse ;  /* 0x000000010d0dd824 */ /* 0x100fe200078e0a1b */
[C---:B------:R-:W-:Y:S01]  /*3470*/  ISETP.GT.U32.AND P5, PT, R27.reuse, R11, PT ;  /* 0x0000000b1b00720c */ /* 0x040fe20003fa4070 */
[----:B------:R-:W-:Y:S01]  /*3480*/  @!P6 IMAD.IADD R16, R16, 0x1, -R27 ;  /* 0x000000011010e824 */ /* 0x000fe200078e0a1b */
[----:B------:R-:W-:Y:S01]  /*3490*/  ISETP.GT.U32.AND P6, PT, R27, R8, PT ;  /* 0x000000081b00720c */ /* 0x000fe20003fc4070 */
[----:B------:R-:W-:Y:S02]  /*34a0*/  IMAD.MOV R9, RZ, RZ, -R9 ;  /* 0x000000ffff097224 */ /* 0x000fe400078e0a09 */
[----:B------:R-:W-:Y:S01]  /*34b0*/  @!P2 IMAD.IADD R15, R15, 0x1, -R27 ;  /* 0x000000010f0fa824 */ /* 0x000fe200078e0a1b */
[----:B------:R-:W-:Y:S01]  /*34c0*/  ISETP.GE.AND P2, PT, R0, RZ, PT ;  /* 0x000000ff0000720c */ /* 0x000fe20003f46270 */
[----:B------:R-:W-:Y:S01]  /*34d0*/  IMAD R6, R27, R9, R6 ;  /* 0x000000091b067224 */ /* 0x000fe200078e0206 */
[----:B------:R-:W-:Y:S01]  /*34e0*/  IABS R0, R4 ;  /* 0x0000000400007213 */ /* 0x000fe20000000000 */
[----:B0-----:R-:W-:Y:S01]  /*34f0*/  IMAD.MOV.U32 R3, RZ, RZ, R13 ;  /* 0x000000ffff037224 */ /* 0x001fe200078e000d */
[----:B------:R-:W-:Y:S01]  /*3500*/  LOP3.LUT R9, R5, 0x148, RZ, 0xfc, !PT ;  /* 0x0000014805097812 */ /* 0x000fe200078efcff */
[----:B------:R-:W-:Y:S01]  /*3510*/  @!P4 IMAD.MOV R16, RZ, RZ, -R16 ;  /* 0x000000ffff10c224 */ /* 0x000fe200078e0a10 */
[----:B------:R-:W-:Y:S01]  /*3520*/  ISETP.GT.U32.AND P4, PT, R27, R6, PT ;  /* 0x000000061b00720c */ /* 0x000fe20003f84070 */
[----:B------:R-:W-:-:S02]  /*3530*/  @!P5 IMAD.IADD R11, R11, 0x1, -R27 ;  /* 0x000000010b0bd824 */ /* 0x000fc400078e0a1b */
[----:B------:R-:W-:Y:S02]  /*3540*/  @!P0 IMAD.MOV R3, RZ, RZ, -R3 ;  /* 0x000000ffff038224 */ /* 0x000fe400078e0a03 */
[----:B------:R-:W-:Y:S01]  /*3550*/  @!P6 IMAD.IADD R8, R8, 0x1, -R27 ;  /* 0x000000010808e824 */ /* 0x000fe200078e0a1b */
[C---:B------:R-:W-:Y:S01]  /*3560*/  ISETP.GT.U32.AND P0, PT, R27.reuse, R11, PT ;  /* 0x0000000b1b00720c */ /* 0x040fe20003f04070 */
[----:B------:R-:W-:Y:S01]  /*3570*/  IMAD.MOV R14, RZ, RZ, -R14 ;  /* 0x000000ffff0e7224 */ /* 0x000fe200078e0a0e */
[----:B------:R0:W-:Y:S01]  /*3580*/  STL [R1+0x144], R3 ;  /* 0x0001440301007387 */ /* 0x0001e20000100800 */
[----:B------:R-:W-:Y:S01]  /*3590*/  IMAD.HI.U32 R13, R2, R0, RZ ;  /* 0x00000000020d7227 */ /* 0x000fe200078e00ff */
[C---:B------:R-:W-:Y:S02]  /*35a0*/  ISETP.GT.U32.AND P6, PT, R27.reuse, R8, PT ;  /* 0x000000081b00720c */ /* 0x040fe40003fc4070 */
[----:B------:R1:W-:Y:S01]  /*35b0*/  STL [R1+0x140], R16 ;  /* 0x0001401001007387 */ /* 0x0003e20000100800 */
[----:B------:R-:W-:Y:S01]  /*35c0*/  IMAD R7, R27, R14, R7 ;  /* 0x0000000e1b077224 */ /* 0x000fe200078e0207 */
[----:B------:R-:W-:Y:S01]  /*35d0*/  IABS R14, R9 ;  /* 0x00000009000e7213 */ /* 0x000fe20000000000 */
[----:B------:R-:W-:-:S02]  /*35e0*/  IMAD.MOV R13, RZ, RZ, -R13 ;  /* 0x000000ffff0d7224 */ /* 0x000fc400078e0a0d */
[----:B------:R-:W-:Y:S01]  /*35f0*/  @!P4 IMAD.IADD R6, R6, 0x1, -R27 ;  /* 0x000000010606c824 */ /* 0x000fe200078e0a1b */
[----:B------:R-:W-:Y:S01]  /*3600*/  ISETP.GT.U32.AND P5, PT, R27, R7, PT ;  /* 0x000000071b00720c */ /* 0x000fe20003fa4070 */
[----:B0-----:R-:W-:Y:S01]  /*3610*/  IMAD.MOV.U32 R3, RZ, RZ, R15 ;  /* 0x000000ffff037224 */ /* 0x001fe200078e000f */
[----:B------:R-:W-:Y:S01]  /*3620*/  ISETP.GE.AND P4, PT, R4, RZ, PT ;  /* 0x000000ff0400720c */ /* 0x000fe20003f86270 */
[----:B------:R-:W-:Y:S01]  /*3630*/  @!P0 IMAD.IADD R11, R11, 0x1, -R27 ;  /* 0x000000010b0b8824 */ /* 0x000fe200078e0a1b */
[----:B------:R-:W-:Y:S01]  /*3640*/  ISETP.GE.AND P0, PT, R12, RZ, PT ;  /* 0x000000ff0c00720c */ /* 0x000fe20003f06270 */
[----:B------:R-:W-:Y:S01]  /*3650*/  @!P1 IMAD.MOV R3, RZ, RZ, -R3 ;  /* 0x000000ffff039224 */ /* 0x000fe200078e0a03 */
[----:B------:R-:W-:Y:S01]  /*3660*/  ISETP.GE.AND P1, PT, R10, RZ, PT ;  /* 0x000000ff0a00720c */ /* 0x000fe20003f26270 */
[----:B------:R-:W-:Y:S01]  /*3670*/  IMAD.MOV.U32 R10, RZ, RZ, R14 ;  /* 0x000000ffff0a7224 */ /* 0x000fe200078e000e */
[----:B------:R-:W-:Y:S01]  /*3680*/  LOP3.LUT R14, R5, 0x130, RZ, 0xfc, !PT ;  /* 0x00000130050e7812 */ /* 0x000fe200078efcff */
[----:B------:R-:W-:Y:S01]  /*3690*/  IMAD R0, R27, R13, R0 ;  /* 0x0000000d1b007224 */ /* 0x000fe200078e0200 */
[----:B------:R0:W-:Y:S01]  /*36a0*/  STL [R1+0x13c], R3 ;  /* 0x00013c0301007387 */ /* 0x0001e20000100800 */
[----:B------:R-:W-:Y:S01]  /*36b0*/  IMAD.HI.U32 R12, R2, R10, RZ ;  /* 0x0000000a020c7227 */ /* 0x000fe200078e00ff */
[----:B-1----:R-:W-:-:S03]  /*36c0*/  IABS R16, R14 ;  /* 0x0000000e00107213 */ /* 0x002fc60000000000 */
[--C-:B------:R-:W-:Y:S01]  /*36d0*/  @!P6 IMAD.IADD R8, R8, 0x1, -R27.reuse ;  /* 0x000000010808e824 */ /* 0x100fe200078e0a1b */
[----:B------:R-:W-:Y:S01]  /*36e0*/  ISETP.GT.U32.AND P6, PT, R27, R0, PT ;  /* 0x000000001b00720c */ /* 0x000fe20003fc4070 */
[----:B------:R-:W-:Y:S02]  /*36f0*/  IMAD.MOV R12, RZ, RZ, -R12 ;  /* 0x000000ffff0c7224 */ /* 0x000fe400078e0a0c */
[----:B------:R-:W-:Y:S02]  /*3700*/  @!P5 IMAD.IADD R7, R7, 0x1, -R27 ;  /* 0x000000010707d824 */ /* 0x000fe400078e0a1b */
[----:B0-----:R-:W-:Y:S01]  /*3710*/  IMAD.MOV.U32 R3, RZ, RZ, R11 ;  /* 0x000000ffff037224 */ /* 0x001fe200078e000b */
[----:B------:R-:W-:Y:S01]  /*3720*/  LOP3.LUT R11, R5, 0x140, RZ, 0xfc, !PT ;  /* 0x00000140050b7812 */ /* 0x000fe200078efcff */
[C---:B------:R-:W-:Y:S01]  /*3730*/  IMAD R4, R27.reuse, R12, R10 ;  /* 0x0000000c1b047224 */ /* 0x040fe200078e020a */
[C---:B------:R-:W-:Y:S01]  /*3740*/  ISETP.GT.U32.AND P5, PT, R27.reuse, R7, PT ;  /* 0x000000071b00720c */ /* 0x040fe20003fa4070 */
[----:B------:R-:W-:Y:S01]  /*3750*/  @!P3 IMAD.MOV R3, RZ, RZ, -R3 ;  /* 0x000000ffff03b224 */ /* 0x000fe200078e0a03 */
[----:B------:R-:W-:-:S03]  /*3760*/  ISETP.GT.U32.AND P3, PT, R27, R6, PT ;  /* 0x000000061b00720c */ /* 0x000fc60003f64070 */
[----:B------:R-:W-:Y:S01]  /*3770*/  @!P6 IMAD.IADD R0, R0, 0x1, -R27 ;  /* 0x000000010000e824 */ /* 0x000fe200078e0a1b */
[----:B------:R0:W-:Y:S04]  /*3780*/  STL [R1+0x138], R3 ;  /* 0x0001380301007387 */ /* 0x0001e80000100800 */
[----:B------:R-:W-:-:S03]  /*3790*/  ISETP.GT.U32.AND P6, PT, R27, R0, PT ;  /* 0x000000001b00720c */ /* 0x000fc60003fc4070 */
[--C-:B------:R-:W-:Y:S01]  /*37a0*/  @!P5 IMAD.IADD R7, R7, 0x1, -R27.reuse ;  /* 0x000000010707d824 */ /* 0x100fe200078e0a1b */
[----:B------:R-:W-:Y:S01]  /*37b0*/  ISETP.GE.AND P5, PT, R9, RZ, PT ;  /* 0x000000ff0900720c */ /* 0x000fe20003fa6270 */
[----:B------:R-:W-:Y:S01]  /*37c0*/  @!P3 IMAD.IADD R6, R6, 0x1, -R27 ;  /* 0x000000010606b824 */ /* 0x000fe200078e0a1b */
[----:B------:R-:W-:Y:S01]  /*37d0*/  ISETP.GT.U32.AND P3, PT, R27, R4, PT ;  /* 0x000000041b00720c */ /* 0x000fe20003f64070 */
[----:B0-----:R-:W-:Y:S01]  /*37e0*/  IMAD.MOV.U32 R3, RZ, RZ, R8 ;  /* 0x000000ffff037224 */ /* 0x001fe200078e0008 */
[----:B------:R-:W-:Y:S01]  /*37f0*/  LOP3.LUT R9, R5, 0x13c, RZ, 0xfc, !PT ;  /* 0x0000013c05097812 */ /* 0x000fe200078efcff */
[----:B------:R-:W-:Y:S01]  /*3800*/  @!P1 IMAD.MOV R7, RZ, RZ, -R7 ;  /* 0x000000ffff079224 */ /* 0x000fe200078e0a07 */
[----:B------:R-:W-:Y:S01]  /*3810*/  ISETP.GE.AND P1, PT, R11, RZ, PT ;  /* 0x000000ff0b00720c */ /* 0x000fe20003f26270 */
[----:B------:R-:W-:Y:S01]  /*3820*/  @!P2 IMAD.MOV R3, RZ, RZ, -R3 ;  /* 0x000000ffff03a224 */ /* 0x000fe200078e0a03 */
[----:B------:R-:W-:Y:S01]  /*3830*/  ISETP.GE.AND P2, PT, R18, RZ, PT ;  /* 0x000000ff1200720c */ /* 0x000fe20003f46270 */
[----:B------:R-:W-:Y:S01]  /*3840*/  @!P6 IMAD.IADD R0, R0, 0x1, -R27 ;  /* 0x000000010000e824 */ /* 0x000fe200078e0a1b */
[----:B------:R-:W-:-:S02]  /*3850*/  IABS R18, R18 ;  /* 0x0000001200127213 */ /* 0x000fc40000000000 */
[----:B------:R0:W-:Y:S01]  /*3860*/  STL [R1+0x134], R3 ;  /* 0x0001340301007387 */ /* 0x0001e20000100800 */
[----:B------:R-:W-:Y:S02]  /*3870*/  IABS R11, R11 ;  /* 0x0000000b000b7213 */ /* 0x000fe40000000000 */
[----:B------:R-:W-:Y:S01]  /*3880*/  @!P3 IMAD.IADD R4, R4, 0x1, -R27 ;  /* 0x000000010404b824 */ /* 0x000fe200078e0a1b */
[----:B------:R1:W-:Y:S01]  /*3890*/  STL [R1+0x130], R7 ;  /* 0x0001300701007387 */ /* 0x0003e20000100800 */
[----:B------:R-:W-:Y:S01]  /*38a0*/  IMAD.HI.U32 R10, R2, R18, RZ ;  /* 0x00000012020a7227 */ /* 0x000fe200078e00ff */
[----:B------:R-:W-:Y:S02]  /*38b0*/  LOP3.LUT R8, R5, 0x138, RZ, 0xfc, !PT ;  /* 0x0000013805087812 */ /* 0x000fe400078efcff */
[C---:B------:R-:W-:Y:S01]  /*38c0*/  ISETP.GT.U32.AND P3, PT, R27.reuse, R4, PT ;  /* 0x000000041b00720c */ /* 0x040fe20003f64070 */
[----:B------:R-:W-:Y:S01]  /*38d0*/  IMAD.MOV R10, RZ, RZ, -R10 ;  /* 0x000000ffff0a7224 */ /* 0x000fe200078e0a0a */
[----:B------:R-:W-:Y:S01]  /*38e0*/  ISETP.GE.AND P6, PT, R8, RZ, PT ;  /* 0x000000ff0800720c */ /* 0x000fe20003fc6270 */
[----:B0-----:R-:W-:Y:S01]  /*38f0*/  IMAD.MOV.U32 R3, RZ, RZ, R6 ;  /* 0x000000ffff037224 */ /* 0x001fe200078e0006 */
[----:B------:R-:W-:Y:S01]  /*3900*/  IABS R8, R8 ;  /* 0x0000000800087213 */ /* 0x000fe20000000000 */
[----:B------:R-:W-:-:S02]  /*3910*/  IMAD R18, R27, R10, R18 ;  /* 0x0000000a1b127224 */ /* 0x000fc400078e0212 */
[----:B------:R-:W-:Y:S01]  /*3920*/  @!P0 IMAD.MOV R3, RZ, RZ, -R3 ;  /* 0x000000ffff038224 */ /* 0x000fe200078e0a03 */
[----:B------:R-:W-:Y:S01]  /*3930*/  ISETP.GE.AND P0, PT, R9, RZ, PT ;  /* 0x000000ff0900720c */ /* 0x000fe20003f06270 */
[C---:B-1----:R-:W-:Y:S01]  /*3940*/  IMAD.HI.U32 R7, R2.reuse, R11, RZ ;  /* 0x0000000b02077227 */ /* 0x042fe200078e00ff */
[----:B------:R-:W-:Y:S02]  /*3950*/  IABS R9, R9 ;  /* 0x0000000900097213 */ /* 0x000fe40000000000 */
[----:B------:R0:W-:Y:S01]  /*3960*/  STL [R1+0x12c], R3 ;  /* 0x00012c0301007387 */ /* 0x0001e20000100800 */
[----:B------:R-:W-:Y:S02]  /*3970*/  IMAD.MOV R7, RZ, RZ, -R7 ;  /* 0x000000ffff077224 */ /* 0x000fe400078e0a07 */
[----:B------:R-:W-:-:S04]  /*3980*/  IMAD.HI.U32 R6, R2, R9, RZ ;  /* 0x0000000902067227 */ /* 0x000fc800078e00ff */
[----:B------:R-:W-:Y:S02]  /*3990*/  IMAD.MOV R6, RZ, RZ, -R6 ;  /* 0x000000ffff067224 */ /* 0x000fe400078e0a06 */
[----:B------:R-:W-:Y:S02]  /*39a0*/  @!P3 IMAD.IADD R4, R4, 0x1, -R27 ;  /* 0x000000010404b824 */ /* 0x000fe400078e0a1b */
[----:B0-----:R-:W-:Y:S02]  /*39b0*/  IMAD.MOV.U32 R3, RZ, RZ, R0 ;  /* 0x000000ffff037224 */ /* 0x001fe400078e0000 */
[----:B------:R-:W-:Y:S01]  /*39c0*/  IMAD R11, R27, R7, R11 ;  /* 0x000000071b0b7224 */ /* 0x000fe200078e020b */
[----:B------:R-:W-:Y:S01]  /*39d0*/  LOP3.LUT R7, R5, 0x12c, RZ, 0xfc, !PT ;  /* 0x0000012c05077812 */ /* 0x000fe200078efcff */
[----:B------:R-:W-:Y:S01]  /*39e0*/  @!P4 IMAD.MOV R3, RZ, RZ, -R3 ;  /* 0x000000ffff03c224 */ /* 0x000fe200078e0a03 */
[C---:B------:R-:W-:Y:S01]  /*39f0*/  ISETP.GT.U32.AND P4, PT, R27.reuse, R18, PT ;  /* 0x000000121b00720c */ /* 0x040fe20003f84070 */
[C---:B------:R-:W-:Y:S01]  /*3a00*/  IMAD R9, R27.reuse, R6, R9 ;  /* 0x000000061b097224 */ /* 0x040fe200078e0209 */
[----:B------:R-:W-:Y:S01]  /*3a10*/  ISETP.GT.U32.AND P3, PT, R27, R11, PT ;  /* 0x0000000b1b00720c */ /* 0x000fe20003f64070 */
[----:B------:R-:W-:Y:S01]  /*3a20*/  IMAD.HI.U32 R0, R2, R8, RZ ;  /* 0x0000000802007227 */ /* 0x000fe200078e00ff */
[----:B------:R0:W-:Y:S01]  /*3a30*/  STL [R1+0x128], R3 ;  /* 0x0001280301007387 */ /* 0x0001e20000100800 */
[----:B------:R-:W-:-:S02]  /*3a40*/  IABS R6, R17 ;  /* 0x0000001100067213 */ /* 0x000fc40000000000 */
[----:B------:R-:W-:Y:S01]  /*3a50*/  IMAD.MOV R0, RZ, RZ, -R0 ;  /* 0x000000ffff007224 */ /* 0x000fe200078e0a00 */
[----:B------:R-:W-:Y:S02]  /*3a60*/  IABS R13, R7 ;  /* 0x00000007000d7213 */ /* 0x000fe40000000000 */
[----:B------:R-:W-:-:S04]  /*3a70*/  IMAD.HI.U32 R10, R2, R6, RZ ;  /* 0x00000006020a7227 */ /* 0x000fc800078e00ff */
[----:B0-----:R-:W-:Y:S01]  /*3a80*/  IMAD.MOV.U32 R3, RZ, RZ, R4 ;  /* 0x000000ffff037224 */ /* 0x001fe200078e0004 */
[----:B------:R-:W-:Y:S01]  /*3a90*/  LOP3.LUT R4, R5, 0x128, RZ, 0xfc, !PT ;  /* 0x0000012805047812 */ /* 0x000fe200078efcff */
[----:B------:R-:W-:Y:S02]  /*3aa0*/  @!P4 IMAD.IADD R18, R18, 0x1, -R27 ;  /* 0x000000011212c824 */ /* 0x000fe400078e0a1b */
[----:B------:R-:W-:Y:S01]  /*3ab0*/  @!P5 IMAD.MOV R3, RZ, RZ, -R3 ;  /* 0x000000ffff03d224 */ /* 0x000fe200078e0a03 */
[----:B------:R-:W-:Y:S01]  /*3ac0*/  ISETP.GT.U32.AND P5, PT, R27, R9, PT ;  /* 0x000000091b00720c */ /* 0x000fe20003fa4070 */
[----:B------:R-:W-:Y:S01]  /*3ad0*/  @!P3 IMAD.IADD R11, R11, 0x1, -R27 ;  /* 0x000000010b0bb824 */ /* 0x000fe200078e0a1b */
[C---:B------:R-:W-:Y:S01]  /*3ae0*/  ISETP.GT.U32.AND P4, PT, R27.reuse, R18, PT ;  /* 0x000000121b00720c */ /* 0x040fe20003f84070 */
[C---:B------:R-:W-:Y:S01]  /*3af0*/  IMAD R8, R27.reuse, R0, R8 ;  /* 0x000000001b087224 */ /* 0x040fe200078e0208 */
[----:B------:R-:W-:Y:S01]  /*3b00*/  IABS R15, R4 ;  /* 0x00000004000f7213 */ /* 0x000fe20000000000 */
[----:B------:R-:W-:Y:S01]  /*3b10*/  IMAD.HI.U32 R0, R2, R16, RZ ;  /* 0x0000001002007227 */ /* 0x000fe200078e00ff */
[----:B------:R-:W-:Y:S01]  /*3b20*/  ISETP.GT.U32.AND P3, PT, R27, R11, PT ;  /* 0x0000000b1b00720c */ /* 0x000fe20003f64070 */
[----:B------:R0:W-:Y:S02]  /*3b30*/  STL [R1+0x124], R3 ;  /* 0x0001240301007387 */ /* 0x0001e40000100800 */
[----:B------:R-:W-:-:S02]  /*3b40*/  IMAD.MOV R10, RZ, RZ, -R10 ;  /* 0x000000ffff0a7224 */ /* 0x000fc400078e0a0a */
[----:B------:R-:W-:Y:S02]  /*3b50*/  IMAD.MOV R0, RZ, RZ, -R0 ;  /* 0x000000ffff007224 */ /* 0x000fe400078e0a00 */
[--C-:B------:R-:W-:Y:S02]  /*3b60*/  @!P5 IMAD.IADD R9, R9, 0x1, -R27.reuse ;  /* 0x000000010909d824 */ /* 0x100fe400078e0a1b */
[--C-:B------:R-:W-:Y:S01]  /*3b70*/  @!P4 IMAD.IADD R18, R18, 0x1, -R27.reuse ;  /* 0x000000011212c824 */ /* 0x100fe200078e0a1b */
[C---:B------:R-:W-:Y:S01]  /*3b80*/  ISETP.GT.U32.AND P4, PT, R27.reuse, R8, PT ;  /* 0x000000081b00720c */ /* 0x040fe20003f84070 */
[C---:B------:R-:W-:Y:S01]  /*3b90*/  IMAD R6, R27.reuse, R10, R6 ;  /* 0x0000000a1b067224 */ /* 0x040fe200078e0206 */
[C---:B------:R-:W-:Y:S01]  /*3ba0*/  ISETP.GT.U32.AND P5, PT, R27.reuse, R9, PT ;  /* 0x000000091b00720c */ /* 0x040fe20003fa4070 */
[----:B------:R-:W-:Y:S01]  /*3bb0*/  IMAD R16, R27, R0, R16 ;  /* 0x000000001b107224 */ /* 0x000fe200078e0210 */
[----:B------:R-:W-:Y:S01]  /*3bc0*/  LOP3.LUT R0, R5, 0x124, RZ, 0xfc, !PT ;  /* 0x0000012405007812 */ /* 0x000fe200078efcff */
[----:B------:R-:W-:Y:S01]  /*3bd0*/  @!P3 IMAD.IADD R11, R11, 0x1, -R27 ;  /* 0x000000010b0bb824 */ /* 0x000fe200078e0a1b */
[----:B------:R-:W-:Y:S01]  /*3be0*/  ISETP.GT.U32.AND P3, PT, R27, R6, PT ;  /* 0x000000061b00720c */ /* 0x000fe20003f64070 */
[----:B0-----:R-:W-:-:S02]  /*3bf0*/  IMAD.MOV.U32 R3, RZ, RZ, R18 ;  /* 0x000000ffff037224 */ /* 0x001fc400078e0012 */
[----:B------:R-:W-:-:S04]  /*3c00*/  IMAD.HI.U32 R10, R2, R15, RZ ;  /* 0x0000000f020a7227 */ /* 0x000fc800078e00ff */
[--C-:B------:R-:W-:Y:S01]  /*3c10*/  @!P4 IMAD.IADD R8, R8, 0x1, -R27.reuse ;  /* 0x000000010808c824 */ /* 0x100fe200078e0a1b */
[----:B------:R-:W-:Y:S01]  /*3c20*/  ISETP.GE.AND P4, PT, R17, RZ, PT ;  /* 0x000000ff1100720c */ /* 0x000fe20003f86270 */
[----:B------:R-:W-:Y:S01]  /*3c30*/  @!P5 IMAD.IADD R9, R9, 0x1, -R27 ;  /* 0x000000010909d824 */ /* 0x000fe200078e0a1b */
[C---:B------:R-:W-:Y:S01]  /*3c40*/  ISETP.GT.U32.AND P5, PT, R27.reuse, R16, PT ;  /* 0x000000101b00720c */ /* 0x040fe20003fa4070 */
[----:B------:R-:W-:Y:S01]  /*3c50*/  @!P2 IMAD.MOV R3, RZ, RZ, -R3 ;  /* 0x000000ffff03a224 */ /* 0x000fe200078e0a03 */
[----:B------:R-:W-:Y:S01]  /*3c60*/  IABS R17, R0 ;  /* 0x0000000000117213 */ /* 0x000fe20000000000 */
[----:B------:R-:W-:Y:S01]  /*3c70*/  @!P3 IMAD.IADD R6, R6, 0x1, -R27 ;  /* 0x000000010606b824 */ /* 0x000fe200078e0a1b */
[----:B------:R-:W-:Y:S01]  /*3c80*/  ISETP.GT.U32.AND P2, PT, R27, R8, PT ;  /* 0x000000081b00720c */ /* 0x000fe20003f44070 */
[----:B------:R-:W-:Y:S01]  /*3c90*/  IMAD.MOV R10, RZ, RZ, -R10 ;  /* 0x000000ffff0a7224 */ /* 0x000fe200078e0a0a */
[----:B------:R-:W-:Y:S01]  /*3ca0*/  ISETP.GE.AND P3, PT, R14, RZ, PT ;  /* 0x000000ff0e00720c */ /* 0x000fe20003f66270 */
[----:B------:R-:W-:Y:S01]  /*3cb0*/  IMAD.MOV.U32 R14, RZ, RZ, R17 ;  /* 0x000000ffff0e7224 */ /* 0x000fe200078e0011 */
[----:B------:R0:W-:Y:S01]  /*3cc0*/  STL [R1+0x120], R3 ;  /* 0x0001200301007387 */ /* 0x0001e20000100800 */
[----:B------:R-:W-:-:S04]  /*3cd0*/  IMAD.HI.U32 R12, R2, R13, RZ ;  /* 0x0000000d020c7227 */ /* 0x000fc800078e00ff */
[----:B------:R-:W-:Y:S02]  /*3ce0*/  @!P5 IMAD.IADD R16, R16, 0x1, -R27 ;  /* 0x000000011010d824 */ /* 0x000fe400078e0a1b */
[C---:B------:R-:W-:Y:S02]  /*3cf0*/  IMAD R15, R27.reuse, R10, R15 ;  /* 0x0000000a1b0f7224 */ /* 0x040fe400078e020f */
[----:B------:R-:W-:Y:S01]  /*3d00*/  IMAD.HI.U32 R10, R2, R14, RZ ;  /* 0x0000000e020a7227 */ /* 0x000fe200078e00ff */
[----:B------:R-:W-:-:S03]  /*3d10*/  ISETP.GT.U32.AND P5, PT, R27, R16, PT ;  /* 0x000000101b00720c */ /* 0x000fc60003fa4070 */
[----:B0-----:R-:W-:Y:S02]  /*3d20*/  IMAD.MOV.U32 R3, RZ, RZ, R11 ;  /* 0x000000ffff037224 */ /* 0x001fe400078e000b */
[----:B------:R-:W-:Y:S02]  /*3d30*/  IMAD.MOV R12, RZ, RZ, -R12 ;  /* 0x000000ffff0c7224 */ /* 0x000fe400078e0a0c */
[----:B------:R-:W-:Y:S01]  /*3d40*/  @!P1 IMAD.MOV R3, RZ, RZ, -R3 ;  /* 0x000000ffff039224 */ /* 0x000fe200078e0a03 */
[C---:B------:R-:W-:Y:S01]  /*3d50*/  ISETP.GT.U32.AND P1, PT, R27.reuse, R6, PT ;  /* 0x000000061b00720c */ /* 0x040fe20003f24070 */
[----:B------:R-:W-:Y:S02]  /*3d60*/  IMAD.MOV R10, RZ, RZ, -R10 ;  /* 0x000000ffff0a7224 */ /* 0x000fe400078e0a0a */
[----:B------:R-:W-:Y:S01]  /*3d70*/  IMAD R13, R27, R12, R13 ;  /* 0x0000000c1b0d7224 */ /* 0x000fe200078e020d */
[----:B------:R0:W-:Y:S01]  /*3d80*/  STL [R1+0x11c], R3 ;  /* 0x00011c0301007387 */ /* 0x0001e20000100800 */
[----:B------:R-:W-:-:S02]  /*3d90*/  @!P2 IMAD.IADD R8, R8, 0x1, -R27 ;  /* 0x000000010808a824 */ /* 0x000fc400078e0a1b */
[C---:B------:R-:W-:Y:S01]  /*3da0*/  IMAD R14, R27.reuse, R10, R14 ;  /* 0x0000000a1b0e7224 */ /* 0x040fe200078e020e */
[----:B------:R-:W-:Y:S01]  /*3db0*/  ISETP.GT.U32.AND P2, PT, R27, R13, PT ;  /* 0x0000000d1b00720c */ /* 0x000fe20003f44070 */
[----:B------:R-:W-:Y:S01]  /*3dc0*/  @!P5 IMAD.IADD R16, R16, 0x1, -R27 ;  /* 0x000000011010d824 */ /* 0x000fe200078e0a1b */
[----:B------:R-:W-:Y:S01]  /*3dd0*/  LOP3.LUT R10, R5, 0x120, RZ, 0xfc, !PT ;  /* 0x00000120050a7812 */ /* 0x000fe200078efcff */
[----:B------:R-:W-:Y:S01]  /*3de0*/  @!P0 IMAD.MOV R9, RZ, RZ, -R9 ;  /* 0x000000ffff098224 */ /* 0x000fe200078e0a09 */
[----:B------:R-:W-:Y:S01]  /*3df0*/  ISETP.GT.U32.AND P5, PT, R27, R14, PT ;  /* 0x0000000e1b00720c */ /* 0x000fe20003fa4070 */
[----:B------:R-:W-:Y:S01]  /*3e00*/  @!P1 IMAD.IADD R6, R6, 0x1, -R27 ;  /* 0x0000000106069824 */ /* 0x000fe200078e0a1b */
[----:B------:R-:W-:Y:S01]  /*3e10*/  ISETP.GE.AND P0, PT, R7, RZ, PT ;  /* 0x000000ff0700720c */ /* 0x000fe20003f06270 */
[----:B0-----:R-:W-:Y:S01]  /*3e20*/  IMAD.MOV.U32 R3, RZ, RZ, R8 ;  /* 0x000000ffff037224 */ /* 0x001fe200078e0008 */
[----:B------:R-:W-:Y:S01]  /*3e30*/  LOP3.LUT R7, R5, 0x11c, RZ, 0xfc, !PT ;  /* 0x0000011c05077812 */ /* 0x000fe200078efcff */
[----:B------:R0:W-:Y:S01]  /*3e40*/  STL [R1+0x118], R9 ;  /* 0x0001180901007387 */ /* 0x0001e20000100800 */
[----:B------:R-:W-:Y:S01]  /*3e50*/  IABS R8, R10 ;  /* 0x0000000a00087213 */ /* 0x000fe20000000000 */
[----:B------:R-:W-:Y:S01]  /*3e60*/  @!P6 IMAD.MOV R3, RZ, RZ, -R3 ;  /* 0x000000ffff03e224 */ /* 0x000fe200078e0a03 */
[----:B------:R-:W-:Y:S01]  /*3e70*/  ISETP.GT.U32.AND P6, PT, R27, R15, PT ;  /* 0x0000000f1b00720c */ /* 0x000fe20003fc4070 */
[--C-:B------:R-:W-:Y:S01]  /*3e80*/  @!P2 IMAD.IADD R13, R13, 0x1, -R27.reuse ;  /* 0x000000010d0da824 */ /* 0x100fe200078e0a1b */
[----:B------:R-:W-:Y:S01]  /*3e90*/  ISETP.GE.AND P2, PT, R0, RZ, PT ;  /* 0x000000ff0000720c */ /* 0x000fe20003f46270 */
[----:B------:R-:W-:Y:S01]  /*3ea0*/  @!P3 IMAD.MOV R16, RZ, RZ, -R16 ;  /* 0x000000ffff10b224 */ /* 0x000fe200078e0a10 */
[----:B------:R1:W-:Y:S01]  /*3eb0*/  STL [R1+0x114], R3 ;  /* 0x0001140301007387 */ /* 0x0003e20000100800 */
[----:B------:R-:W-:Y:S01]  /*3ec0*/  @!P5 IMAD.IADD R14, R14, 0x1, -R27 ;  /* 0x000000010e0ed824 */ /* 0x000fe200078e0a1b */
[----:B------:R-:W-:Y:S01]  /*3ed0*/  IABS R0, R7 ;  /* 0x0000000700007213 */ /* 0x000fe20000000000 */
[----:B0-----:R-:W-:Y:S01]  /*3ee0*/  IMAD.HI.U32 R9, R2, R8, RZ ;  /* 0x0000000802097227 */ /* 0x001fe200078e00ff */
[----:B------:R-:W-:-:S02]  /*3ef0*/  ISETP.GE.AND P1, PT, R4, RZ, PT ;  /* 0x000000ff0400720c */ /* 0x000fc40003f26270 */
[----:B------:R-:W-:Y:S01]  /*3f00*/  LOP3.LUT R4, R5, 0x118, RZ, 0xfc, !PT ;  /* 0x0000011805047812 */ /* 0x000fe200078efcff */
[----:B------:R-:W-:-:S04]  /*3f10*/  IMAD.HI.U32 R11, R2, R0, RZ ;  /* 0x00000000020b7227 */ /* 0x000fc800078e00ff */
[----:B-1----:R-:W-:Y:S01]  /*3f20*/  IMAD.MOV.U32 R3, RZ, RZ, R6 ;  /* 0x000000ffff037224 */ /* 0x002fe200078e0006 */
[----:B------:R-:W-:Y:S01]  /*3f30*/  LOP3.LUT R6, R5, 0x114, RZ, 0xfc, !PT ;  /* 0x0000011405067812 */ /* 0x000fe200078efcff */
[----:B------:R-:W-:Y:S01]  /*3f40*/  @!P6 IMAD.IADD R15, R15, 0x1, -R27 ;  /* 0x000000010f0fe824 */ /* 0x000fe200078e0a1b */
[C---:B------:R-:W-:Y:S01]  /*3f50*/  ISETP.GT.U32.AND P6, PT, R27.reuse, R13, PT ;  /* 0x0000000d1b00720c */ /* 0x040fe20003fc4070 */
[----:B------:R-:W-:Y:S01]  /*3f60*/  @!P4 IMAD.MOV R3, RZ, RZ, -R3 ;  /* 0x000000ffff03c224 */ /* 0x000fe200078e0a03 */
[C---:B------:R-:W-:Y:S01]  /*3f70*/  ISETP.GT.U32.AND P4, PT, R27.reuse, R14, PT ;  /* 0x0000000e1b00720c */ /* 0x040fe20003f84070 */
[----:B------:R-:W-:Y:S01]  /*3f80*/  IMAD.MOV R9, RZ, RZ, -R9 ;  /* 0x000000ffff097224 */ /* 0x000fe200078e0a09 */
[C---:B------:R-:W-:Y:S01]  /*3f90*/  ISETP.GT.U32.AND P5, PT, R27.reuse, R15, PT ;  /* 0x0000000f1b00720c */ /* 0x040fe20003fa4070 */
[----:B------:R-:W-:Y:S01]  /*3fa0*/  IMAD.MOV R11, RZ, RZ, -R11 ;  /* 0x000000ffff0b7224 */ /* 0x000fe200078e0a0b */
[----:B------:R-:W-:Y:S01]  /*3fb0*/  IABS R19, R6 ;  /* 0x0000000600137213 */ /* 0x000fe20000000000 */
[C---:B------:R-:W-:Y:S01]  /*3fc0*/  IMAD R8, R27.reuse, R9, R8 ;  /* 0x000000091b087224 */ /* 0x040fe200078e0208 */
[----:B------:R-:W-:Y:S01]  /*3fd0*/  IABS R9, R4 ;  /* 0x0000000400097213 */ /* 0x000fe20000000000 */
[----:B------:R-:W-:Y:S01]  /*3fe0*/  IMAD R0, R27, R11, R0 ;  /* 0x0000000b1b007224 */ /* 0x000fe200078e0200 */
[----:B------:R0:W-:Y:S01]  /*3ff0*/  STL [R1+0x110], R3 ;  /* 0x0001100301007387 */ /* 0x0001e20000100800 */
[----:B------:R-:W-:-:S03]  /*4000*/  IMAD.HI.U32 R11, R2, R19, RZ ;  /* 0x00000013020b7227 */ /* 0x000fc600078e00ff */
[----:B------:R-:W-:Y:S01]  /*4010*/  STL [R1+0x10c], R16 ;  /* 0x00010c1001007387 */ /* 0x000fe20000100800 */
[--C-:B------:R-:W-:Y:S01]  /*4020*/  @!P6 IMAD.IADD R13, R13, 0x1, -R27.reuse ;  /* 0x000000010d0de824 */ /* 0x100fe200078e0a1b */
[C---:B------:R-:W-:Y:S01]  /*4030*/  ISETP.GT.U32.AND P6, PT, R27.reuse, R8, PT ;  /* 0x000000081b00720c */ /* 0x040fe20003fc4070 */
[----:B------:R-:W-:Y:S01]  /*4040*/  @!P4 IMAD.IADD R14, R14, 0x1, -R27 ;  /* 0x000000010e0ec824 */ /* 0x000fe200078e0a1b */
[----:B------:R-:W-:Y:S01]  /*4050*/  ISETP.GT.U32.AND P4, PT, R27, R0, PT ;  /* 0x000000001b00720c */ /* 0x000fe20003f84070 */
[----:B------:R-:W-:-:S04]  /*4060*/  IMAD.HI.U32 R12, R2, R9, RZ ;  /* 0x00000009020c7227 */ /* 0x000fc800078e00ff */
[----:B------:R-:W-:Y:S01]  /*4070*/  @!P5 IMAD.IADD R15, R15, 0x1, -R27 ;  /* 0x000000010f0fd824 */ /* 0x000fe200078e0a1b */
[----:B------:R-:W-:Y:S01]  /*4080*/  ISETP.GE.AND P5, PT, R10, RZ, PT ;  /* 0x000000ff0a00720c */ /* 0x000fe20003fa6270 */
[----:B------:R-:W-:Y:S01]  /*4090*/  IMAD.MOV R12, RZ, RZ, -R12 ;  /* 0x000000ffff0c7224 */ /* 0x000fe200078e0a0c */
[----:B------:R-:W-:Y:S01]  /*40a0*/  LOP3.LUT R10, R5, 0x110, RZ, 0xfc, !PT ;  /* 0x00000110050a7812 */ /* 0x000fe200078efcff */
[----:B0-----:R-:W-:Y:S02]  /*40b0*/  IMAD.MOV.U32 R3, RZ, RZ, R13 ;  /* 0x000000ffff037224 */ /* 0x001fe400078e000d */
[--C-:B------:R-:W-:Y:S01]  /*40c0*/  @!P6 IMAD.IADD R8, R8, 0x1, -R27.reuse ;  /* 0x000000010808e824 */ /* 0x100fe200078e0a1b */
[----:B------:R-:W-:Y:S01]  /*40d0*/  ISETP.GE.AND P6, PT, R7, RZ, PT ;  /* 0x000000ff0700720c */ /* 0x000fe20003fc6270 */
[----:B------:R-:W-:Y:S01]  /*40e0*/  @!P4 IMAD.IADD R0, R0, 0x1, -R27 ;  /* 0x000000010000c824 */ /* 0x000fe200078e0a1b */
[----:B------:R-:W-:Y:S01]  /*40f0*/  LOP3.LUT R7, R5, 0x10c, RZ, 0xfc, !PT ;  /* 0x0000010c05077812 */ /* 0x000fe200078efcff */
[----:B------:R-:W-:Y:S01]  /*4100*/  IMAD.MOV R11, RZ, RZ, -R11 ;  /* 0x000000ffff0b7224 */ /* 0x000fe200078e0a0b */
[C---:B------:R-:W-:Y:S01]  /*4110*/  ISETP.GT.U32.AND P3, PT, R27.reuse, R8, PT ;  /* 0x000000081b00720c */ /* 0x040fe20003f64070 */
[C---:B------:R-:W-:Y:S01]  /*4120*/  IMAD R9, R27.reuse, R12, R9 ;  /* 0x0000000c1b097224 */ /* 0x040fe200078e0209 */
[C---:B------:R-:W-:Y:S01]  /*4130*/  ISETP.GT.U32.AND P4, PT, R27.reuse, R0, PT ;  /* 0x000000001b00720c */ /* 0x040fe20003f84070 */
[----:B------:R-:W-:Y:S01]  /*4140*/  @!P0 IMAD.MOV R3, RZ, RZ, -R3 ;  /* 0x000000ffff038224 */ /* 0x000fe200078e0a03 */
[----:B------:R-:W-:Y:S01]  /*4150*/  IABS R12, R10 ;  /* 0x0000000a000c7213 */ /* 0x000fe20000000000 */
[C---:B------:R-:W-:Y:S01]  /*4160*/  IMAD R19, R27.reuse, R11, R19 ;  /* 0x0000000b1b137224 */ /* 0x040fe200078e0213 */
[----:B------:R-:W-:Y:S01]  /*4170*/  IABS R11, R7 ;  /* 0x00000007000b7213 */ /* 0x000fe20000000000 */
[----:B------:R-:W-:Y:S01]  /*4180*/  @!P1 IMAD.MOV R15, RZ, RZ, -R15 ;  /* 0x000000ffff0f9224 */ /* 0x000fe200078e0a0f */
[C---:B------:R-:W-:Y:S01]  /*4190*/  ISETP.GT.U32.AND P0, PT, R27.reuse, R9, PT ;  /* 0x000000091b00720c */ /* 0x040fe20003f04070 */
[----:B------:R-:W-:Y:S01]  /*41a0*/  IMAD.HI.U32 R13, R2, R12, RZ ;  /* 0x0000000c020d7227 */ /* 0x000fe200078e00ff */
[----:B------:R0:W-:Y:S01]  /*41b0*/  STL [R1+0x108], R3 ;  /* 0x0001080301007387 */ /* 0x0001e20000100800 */
[----:B------:R-:W-:-:S02]  /*41c0*/  ISETP.GT.U32.AND P1, PT, R27, R19, PT ;  /* 0x000000131b00720c */ /* 0x000fc40003f24070 */
[----:B------:R-:W-:Y:S01]  /*41d0*/  @!P3 IMAD.IADD R8, R8, 0x1, -R27 ;  /* 0x000000010808b824 */ /* 0x000fe200078e0a1b */
[----:B------:R1:W-:Y:S01]  /*41e0*/  STL [R1+0x104], R15 ;  /* 0x0001040f01007387 */ /* 0x0003e20000100800 */
[----:B------:R-:W-:Y:S01]  /*41f0*/  IMAD.MOV R13, RZ, RZ, -R13 ;  /* 0x000000ffff0d7224 */ /* 0x000fe200078e0a0d */
[----:B------:R-:W-:Y:S01]  /*4200*/  ISETP.GE.AND P3, PT, R6, RZ, PT ;  /* 0x000000ff0600720c */ /* 0x000fe20003f66270 */
[----:B------:R-:W-:Y:S01]  /*4210*/  @!P4 IMAD.IADD R0, R0, 0x1, -R27 ;  /* 0x000000010000c824 */ /* 0x000fe200078e0a1b */
[----:B------:R-:W-:Y:S01]  /*4220*/  ISETP.GE.AND P4, PT, R10, RZ, PT ;  /* 0x000000ff0a00720c */ /* 0x000fe20003f86270 */
[----:B------:R-:W-:Y:S01]  /*4230*/  IMAD R10, R27, R13, R12 ;  /* 0x0000000d1b0a7224 */ /* 0x000fe200078e020c */
[----:B------:R-:W-:Y:S01]  /*4240*/  LOP3.LUT R6, R5, 0x104, RZ, 0xfc, !PT ;  /* 0x0000010405067812 */ /* 0x000fe200078efcff */
[----:B0-----:R-:W-:Y:S02]  /*4250*/  IMAD.MOV.U32 R3, RZ, RZ, R14 ;  /* 0x000000ffff037224 */ /* 0x001fe400078e000e */
[----:B------:R-:W-:-:S04]  /*4260*/  IMAD.HI.U32 R14, R2, R11, RZ ;  /* 0x0000000b020e7227 */ /* 0x000fc800078e00ff */
[----:B------:R-:W-:Y:S01]  /*4270*/  @!P2 IMAD.MOV R3, RZ, RZ, -R3 ;  /* 0x000000ffff03a224 */ /* 0x000fe200078e0a03 */
[----:B------:R-:W-:Y:S01]  /*4280*/  ISETP.GE.AND P2, PT, R4, RZ, PT ;  /* 0x000000ff0400720c */ /* 0x000fe20003f46270 */
[----:B------:R-:W-:Y:S01]  /*4290*/  IMAD.MOV R14, RZ, RZ, -R14 ;  /* 0x000000ffff0e7224 */ /* 0x000fe200078e0a0e */
[----:B------:R-:W-:Y:S01]  /*42a0*/  LOP3.LUT R4, R5, 0x108, RZ, 0xfc, !PT ;  /* 0x0000010805047812 */ /* 0x000fe200078efcff */
[----:B-1----:R-:W-:Y:S01]  /*42b0*/  IMAD.MOV.U32 R15, RZ, RZ, R8 ;  /* 0x000000ffff0f7224 */ /* 0x002fe200078e0008 */
[----:B------:R0:W-:Y:S01]  /*42c0*/  STL [R1+0x100], R3 ;  /* 0x0001000301007387 */ /* 0x0001e20000100800 */
[----:B------:R-:W-:Y:S01]  /*42d0*/  @!P0 IMAD.IADD R9, R9, 0x1, -R27 ;  /* 0x0000000109098824 */ /* 0x000fe200078e0a1b */
[----:B------:R-:W-:Y:S01]  /*42e0*/  IABS R13, R4 ;  /* 0x00000004000d7213 */ /* 0x000fe20000000000 */
[----:B------:R-:W-:Y:S01]  /*42f0*/  IMAD R11, R27, R14, R11 ;  /* 0x0000000e1b0b7224 */ /* 0x000fe200078e020b */
[----:B------:R-:W-:Y:S01]  /*4300*/  LOP3.LUT R8, R5, 0x100, RZ, 0xfc, !PT ;  /* 0x0000010005087812 */ /* 0x000fe200078efcff */
[----:B------:R-:W-:Y:S01]  /*4310*/  @!P5 IMAD.MOV R15, RZ, RZ, -R15 ;  /* 0x000000ffff0fd224 */ /* 0x000fe200078e0a0f */
[----:B------:R-:W-:Y:S01]  /*4320*/  ISETP.GT.U32.AND P5, PT, R27, R10, PT ;  /* 0x0000000a1b00720c */ /* 0x000fe20003fa4070 */
[----:B------:R-:W-:Y:S01]  /*4330*/  @!P1 IMAD.IADD R19, R19, 0x1, -R27 ;  /* 0x0000000113139824 */ /* 0x000fe200078e0a1b */
[C---:B------:R-:W-:Y:S01]  /*4340*/  ISETP.GT.U32.AND P0, PT, R27.reuse, R9, PT ;  /* 0x000000091b00720c */ /* 0x040fe20003f04070 */
[----:B0-----:R-:W-:Y:S01]  /*4350*/  IMAD.MOV.U32 R3, RZ, RZ, R0 ;  /* 0x000000ffff037224 */ /* 0x001fe200078e0000 */
[----:B------:R-:W-:Y:S01]  /*4360*/  IABS R0, R6 ;  /* 0x0000000600007213 */ /* 0x000fe20000000000 */
[----:B------:R-:W-:Y:S01]  /*4370*/  STL [R1+0xfc], R15 ;  /* 0x0000fc0f01007387 */ /* 0x000fe20000100800 */
[C---:B------:R-:W-:Y:S01]  /*4380*/  ISETP.GT.U32.AND P1, PT, R27.reuse, R19, PT ;  /* 0x000000131b00720c */ /* 0x040fe20003f24070 */
[----:B------:R-:W-:Y:S01]  /*4390*/  @!P6 IMAD.MOV R3, RZ, RZ, -R3 ;  /* 0x000000ffff03e224 */ /* 0x000fe200078e0a03 */
[----:B------:R-:W-:-:S02]  /*43a0*/  ISETP.GT.U32.AND P6, PT, R27, R11, PT ;  /* 0x0000000b1b00720c */ /* 0x000fc40003fc4070 */
[----:B------:R-:W-:-:S03]  /*43b0*/  IABS R12, R8 ;  /* 0x00000008000c7213 */ /* 0x000fc60000000000 */
[--C-:B------:R-:W-:Y:S01]  /*43c0*/  @!P5 IMAD.IADD R10, R10, 0x1, -R27.reuse ;  /* 0x000000010a0ad824 */ /* 0x100fe200078e0a1b */
[----:B------:R0:W-:Y:S01]  /*43d0*/  STL [R1+0xf8], R3 ;  /* 0x0000f80301007387 */ /* 0x0001e20000100800 */
[----:B------:R-:W-:Y:S01]  /*43e0*/  @!P0 IMAD.IADD R9, R9, 0x1, -R27 ;  /* 0x0000000109098824 */ /* 0x000fe200078e0a1b */
[----:B------:R-:W-:Y:S01]  /*43f0*/  ISETP.GE.AND P0, PT, R7, RZ, PT ;  /* 0x000000ff0700720c */ /* 0x000fe20003f06270 */
[----:B------:R-:W-:Y:S01]  /*4400*/  IMAD.HI.U32 R7, R2, R13, RZ ;  /* 0x0000000d02077227 */ /* 0x000fe200078e00ff */
[----:B------:R-:W-:-:S03]  /*4410*/  ISETP.GT.U32.AND P5, PT, R27, R10, PT ;  /* 0x0000000a1b00720c */ /* 0x000fc60003fa4070 */
[--C-:B------:R-:W-:Y:S01]  /*4420*/  @!P1 IMAD.IADD R19, R19, 0x1, -R27.reuse ;  /* 0x0000000113139824 */ /* 0x100fe200078e0a1b */
[----:B------:R-:W-:Y:S01]  /*4430*/  ISETP.GE.AND P1, PT, R4, RZ, PT ;  /* 0x000000ff0400720c */ /* 0x000fe20003f26270 */
[----:B------:R-:W-:Y:S02]  /*4440*/  @!P6 IMAD.IADD R11, R11, 0x1, -R27 ;  /* 0x000000010b0be824 */ /* 0x000fe400078e0a1b */
[----:B------:R-:W-:-:S03]  /*4450*/  IMAD.HI.U32 R4, R2, R0, RZ ;  /* 0x0000000002047227 */ /* 0x000fc600078e00ff */
[C---:B------:R-:W-:Y:S01]  /*4460*/  ISETP.GT.U32.AND P6, PT, R27.reuse, R11, PT ;  /* 0x0000000b1b00720c */ /* 0x040fe20003fc4070 */
[----:B------:R-:W-:Y:S02]  /*4470*/  IMAD.MOV R7, RZ, RZ, -R7 ;  /* 0x000000ffff077224 */ /* 0x000fe400078e0a07 */
[----:B------:R-:W-:Y:S02]  /*4480*/  IMAD.MOV R4, RZ, RZ, -R4 ;  /* 0x000000ffff047224 */ /* 0x000fe400078e0a04 */
[----:B------:R-:W-:Y:S01]  /*4490*/  IMAD R13, R27, R7, R13 ;  /* 0x000000071b0d7224 */ /* 0x000fe200078e020d */
[----:B------:R-:W-:Y:S01]  /*44a0*/  LOP3.LUT R7, R5, 0xfc, RZ, 0xfc, !PT ;  /* 0x000000fc05077812 */ /* 0x000fe200078efcff */
[C---:B------:R-:W-:Y:S02]  /*44b0*/  IMAD R0, R27.reuse, R4, R0 ;  /* 0x000000041b007224 */ /* 0x040fe400078e0200 */
[----:B------:R-:W-:Y:S01]  /*44c0*/  @!P5 IMAD.IADD R10, R10, 0x1, -R27 ;  /* 0x000000010a0ad824 */ /* 0x000fe200078e0a1b */
[----:B------:R-:W-:Y:S01]  /*44d0*/  ISETP.GT.U32.AND P5, PT, R27, R13, PT ;  /* 0x0000000d1b00720c */ /* 0x000fe20003fa4070 */
[----:B0-----:R-:W-:Y:S01]  /*44e0*/  IMAD.MOV.U32 R3, RZ, RZ, R9 ;  /* 0x000000ffff037224 */ /* 0x001fe200078e0009 */
[----:B------:R-:W-:Y:S01]  /*44f0*/  IABS R16, R7 ;  /* 0x0000000700107213 */ /* 0x000fe20000000000 */
[----:B------:R-:W-:Y:S01]  /*4500*/  @!P6 IMAD.IADD R11, R11, 0x1, -R27 ;  /* 0x000000010b0be824 */ /* 0x000fe200078e0a1b */
[----:B------:R-:W-:Y:S01]  /*4510*/  ISETP.GT.U32.AND P6, PT, R27, R0, PT ;  /* 0x000000001b00720c */ /* 0x000fe20003fc4070 */
[----:B------:R-:W-:Y:S01]  /*4520*/  @!P2 IMAD.MOV R3, RZ, RZ, -R3 ;  /* 0x000000ffff03a224 */ /* 0x000fe200078e0a03 */
[----:B------:R-:W-:Y:S01]  /*4530*/  LOP3.LUT R9, R5, 0xf8, RZ, 0xfc, !PT ;  /* 0x000000f805097812 */ /* 0x000fe200078efcff */
[----:B------:R-:W-:Y:S01]  /*4540*/  IMAD.HI.U32 R4, R2, R12, RZ ;  /* 0x0000000c02047227 */ /* 0x000fe200078e00ff */
[----:B------:R-:W-:-:S02]  /*4550*/  ISETP.GE.AND P2, PT, R6, RZ, PT ;  /* 0x000000ff0600720c */ /* 0x000fc40003f46270 */
[----:B------:R0:W-:Y:S01]  /*4560*/  STL [R1+0xf4], R3 ;  /* 0x0000f40301007387 */ /* 0x0001e20000100800 */
[----:B------:R-:W-:Y:S01]  /*4570*/  IMAD.MOV R4, RZ, RZ, -R4 ;  /* 0x000000ffff047224 */ /* 0x000fe200078e0a04 */
[----:B------:R-:W-:Y:S01]  /*4580*/  LOP3.LUT R6, R5, 0xf4, RZ, 0xfc, !PT ;  /* 0x000000f405067812 */ /* 0x000fe200078efcff */
[----:B------:R-:W-:Y:S01]  /*4590*/  @!P5 IMAD.IADD R13, R13, 0x1, -R27 ;  /* 0x000000010d0dd824 */ /* 0x000fe200078e0a1b */
[----:B------:R-:W-:Y:S01]  /*45a0*/  IABS R17, R9 ;  /* 0x0000000900117213 */ /* 0x000fe20000000000 */
[----:B------:R-:W-:Y:S01]  /*45b0*/  IMAD.HI.U32 R18, R2, R16, RZ ;  /* 0x0000001002127227 */ /* 0x000fe200078e00ff */
[----:B------:R-:W-:-:S03]  /*45c0*/  IABS R14, R6 ;  /* 0x00000006000e7213 */ /* 0x000fc60000000000 */
[----:B------:R-:W-:Y:S01]  /*45d0*/  @!P6 IMAD.IADD R0, R0, 0x1, -R27 ;  /* 0x000000010000e824 */ /* 0x000fe200078e0a1b */
[C---:B------:R-:W-:Y:S01]  /*45e0*/  ISETP.GT.U32.AND P6, PT, R27.reuse, R13, PT ;  /* 0x0000000d1b00720c */ /* 0x040fe20003fc4070 */
[----:B0-----:R-:W-:Y:S02]  /*45f0*/  IMAD.MOV.U32 R3, RZ, RZ, R19 ;  /* 0x000000ffff037224 */ /* 0x001fe400078e0013 */
[----:B------:R-:W-:Y:S01]  /*4600*/  IMAD R12, R27, R4, R12 ;  /* 0x000000041b0c7224 */ /* 0x000fe200078e020c */
[----:B------:R-:W-:Y:S01]  /*4610*/  LOP3.LUT R4, R5, 0xf0, RZ, 0xfc, !PT ;  /* 0x000000f005047812 */ /* 0x000fe200078efcff */
[----:B------:R-:W-:Y:S01]  /*4620*/  @!P3 IMAD.MOV R3, RZ, RZ, -R3 ;  /* 0x000000ffff03b224 */ /* 0x000fe200078e0a03 */
[----:B------:R-:W-:Y:S01]  /*4630*/  ISETP.GE.AND P3, PT, R8, RZ, PT ;  /* 0x000000ff0800720c */ /* 0x000fe20003f66270 */
[----:B------:R-:W-:Y:S01]  /*4640*/  IMAD.MOV R18, RZ, RZ, -R18 ;  /* 0x000000ffff127224 */ /* 0x000fe200078e0a12 */
[----:B------:R-:W-:Y:S01]  /*4650*/  ISETP.GT.U32.AND P5, PT, R27, R12, PT ;  /* 0x0000000c1b00720c */ /* 0x000fe20003fa4070 */
[----:B------:R-:W-:Y:S01]  /*4660*/  IMAD.HI.U32 R15, R2, R17, RZ ;  /* 0x00000011020f7227 */ /* 0x000fe200078e00ff */
[----:B------:R0:W-:Y:S01]  /*4670*/  STL [R1+0xf0], R3 ;  /* 0x0000f00301007387 */ /* 0x0001e20000100800 */
[----:B------:R-:W-:-:S02]  /*4680*/  IABS R8, R4 ;  /* 0x0000000400087213 */ /* 0x000fc40000000000 */
[----:B------:R-:W-:Y:S02]  /*4690*/  IMAD R16, R27, R18, R16 ;  /* 0x000000121b107224 */ /* 0x000fe400078e0210 */
[----:B------:R-:W-:Y:S02]  /*46a0*/  @!P6 IMAD.IADD R13, R13, 0x1, -R27 ;  /* 0x000000010d0de824 */ /* 0x000fe400078e0a1b */
[----:B------:R-:W-:Y:S01]  /*46b0*/  IMAD.MOV R15, RZ, RZ, -R15 ;  /* 0x000000ffff0f7224 */ /* 0x000fe200078e0a0f */
[----:B------:R-:W-:Y:S01]  /*46c0*/  ISETP.GT.U32.AND P6, PT, R27, R16, PT ;  /* 0x000000101b00720c */ /* 0x000fe20003fc4070 */
[----:B0-----:R-:W-:Y:S02]  /*46d0*/  IMAD.MOV.U32 R3, RZ, RZ, R10 ;  /* 0x000000ffff037224 */ /* 0x001fe400078e000a */
[----:B------:R-:W-:-:S04]  /*46e0*/  IMAD.HI.U32 R10, R2, R14, RZ ;  /* 0x0000000e020a7227 */ /* 0x000fc800078e00ff */
[----:B------:R-:W-:Y:S01]  /*46f0*/  @!P4 IMAD.MOV R3, RZ, RZ, -R3 ;  /* 0x000000ffff03c224 */ /* 0x000fe200078e0a03 */
[C---:B------:R-:W-:Y:S01]  /*4700*/  ISETP.GT.U32.AND P4, PT, R27.reuse, R0, PT ;  /* 0x000000001b00720c */ /* 0x040fe20003f84070 */
[C---:B------:R-:W-:Y:S02]  /*4710*/  IMAD R17, R27.reuse, R15, R17 ;  /* 0x0000000f1b117224 */ /* 0x040fe400078e0211 */
[----:B------:R-:W-:Y:S01]  /*4720*/  IMAD.MOV R10, RZ, RZ, -R10 ;  /* 0x000000ffff0a7224 */ /* 0x000fe200078e0a0a */
[----:B------:R0:W-:Y:S01]  /*4730*/  STL [R1+0xec], R3 ;  /* 0x0000ec0301007387 */ /* 0x0001e20000100800 */
[----:B------:R-:W-:Y:S02]  /*4740*/  IMAD.MOV.U32 R15, RZ, RZ, R11 ;  /* 0x000000ffff0f7224 */ /* 0x000fe400078e000b */
[----:B------:R-:W-:Y:S02]  /*4750*/  @!P5 IMAD.IADD R12, R12, 0x1, -R27 ;  /* 0x000000010c0cd824 */ /* 0x000fe400078e0a1b */
[----:B------:R-:W-:-:S02]  /*4760*/  IMAD R14, R27, R10, R14 ;  /* 0x0000000a1b0e7224 */ /* 0x000fc400078e020e */
[----:B------:R-:W-:Y:S01]  /*4770*/  @!P0 IMAD.MOV R15, RZ, RZ, -R15 ;  /* 0x000000ffff0f8224 */ /* 0x000fe200078e0a0f */
[----:B------:R-:W-:Y:S01]  /*4780*/  ISETP.GT.U32.AND P5, PT, R27, R12, PT ;  /* 0x0000000c1b00720c */ /* 0x000fe20003fa4070 */
[----:B------:R-:W-:Y:S01]  /*4790*/  @!P4 IMAD.IADD R0, R0, 0x1, -R27 ;  /* 0x000000010000c824 */ /* 0x000fe200078e0a1b */
[----:B------:R-:W-:Y:S01]  /*47a0*/  ISETP.GE.AND P4, PT, R9, RZ, PT ;  /* 0x000000ff0900720c */ /* 0x000fe20003f86270 */
[----:B0-----:R-:W-:Y:S01]  /*47b0*/  IMAD.MOV.U32 R3, RZ, RZ, R13 ;  /* 0x000000ffff037224 */ /* 0x001fe200078e000d */
[----:B------:R0:W-:Y:S01]  /*47c0*/  STL [R1+0xe8], R15 ;  /* 0x0000e80f01007387 */ /* 0x0001e20000100800 */
[----:B------:R-:W-:Y:S01]  /*47d0*/  @!P6 IMAD.IADD R16, R16, 0x1, -R27 ;  /* 0x000000011010e824 */ /* 0x000fe200078e0a1b */
[C---:B------:R-:W-:Y:S01]  /*47e0*/  ISETP.GT.U32.AND P6, PT, R27.reuse, R14, PT ;  /* 0x0000000e1b00720c */ /* 0x040fe20003fc4070 */
[----:B------:R-:W-:Y:S01]  /*47f0*/  @!P1 IMAD.MOV R3, RZ, RZ, -R3 ;  /* 0x000000ffff039224 */ /* 0x000fe200078e0a03 */
[----:B------:R-:W-:Y:S01]  /*4800*/  ISETP.GT.U32.AND P1, PT, R27, R17, PT ;  /* 0x000000111b00720c */ /* 0x000fe20003f24070 */
[----:B------:R-:W-:Y:S01]  /*4810*/  IMAD.HI.U32 R11, R2, R8, RZ ;  /* 0x00000008020b7227 */ /* 0x000fe200078e00ff */
[----:B------:R-:W-:-:S02]  /*4820*/  ISETP.GE.AND P0, PT, R7, RZ, PT ;  /* 0x000000ff0700720c */ /* 0x000fc40003f06270 */
[----:B------:R1:W-:Y:S01]  /*4830*/  STL [R1+0xe4], R3 ;  /* 0x0000e40301007387 */ /* 0x0003e20000100800 */
[----:B------:R-:W-:Y:S01]  /*4840*/  @!P5 IMAD.IADD R12, R12, 0x1, -R27 ;  /* 0x000000010c0cd824 */ /* 0x000fe200078e0a1b */
[C---:B0-----:R-:W-:Y:S01]  /*4850*/  LOP3.LUT R15, R5.reuse, 0xec, RZ, 0xfc, !PT ;  /* 0x000000ec050f7812 */ /* 0x041fe200078efcff */
[----:B------:R-:W-:Y:S01]  /*4860*/  IMAD.MOV R11, RZ, RZ, -R11 ;  /* 0x000000ffff0b7224 */ /* 0x000fe200078e0a0b */
[----:B------:R-:W-:Y:S01]  /*4870*/  ISETP.GE.AND P5, PT, R6, RZ, PT ;  /* 0x000000ff0600720c */ /* 0x000fe20003fa6270 */
[----:B------:R-:W-:Y:S01]  /*4880*/  IMAD.MOV.U32 R20, RZ, RZ, R12 ;  /* 0x000000ffff147224 */ /* 0x000fe200078e000c */
[----:B------:R-:W-:Y:S01]  /*4890*/  IABS R6, R15 ;  /* 0x0000000f00067213 */ /* 0x000fe20000000000 */
[--C-:B------:R-:W-:Y:S01]  /*48a0*/  @!P6 IMAD.IADD R14, R14, 0x1, -R27.reuse ;  /* 0x000000010e0ee824 */ /* 0x100fe200078e0a1b */
[----:B------:R-:W-:Y:S01]  /*48b0*/  LOP3.LUT R7, R5, 0xe8, RZ, 0xfc, !PT ;  /* 0x000000e805077812 */ /* 0x000fe200078efcff */
[----:B------:R-:W-:Y:S02]  /*48c0*/  @!P1 IMAD.IADD R17, R17, 0x1, -R27 ;  /* 0x0000000111119824 */ /* 0x000fe400078e0a1b */
[----:B-1----:R-:W-:Y:S01]  /*48d0*/  IMAD.MOV.U32 R3, RZ, RZ, R0 ;  /* 0x000000ffff037224 */ /* 0x002fe200078e0000 */
[C---:B------:R-:W-:Y:S01]  /*48e0*/  ISETP.GT.U32.AND P6, PT, R27.reuse, R14, PT ;  /* 0x0000000e1b00720c */ /* 0x040fe20003fc4070 */
[C---:B------:R-:W-:Y:S01]  /*48f0*/  IMAD R8, R27.reuse, R11, R8 ;  /* 0x0000000b1b087224 */ /* 0x040fe200078e0208 */
[C---:B------:R-:W-:Y:S01]  /*4900*/  ISETP.GT.U32.AND P1, PT, R27.reuse, R17, PT ;  /* 0x000000111b00720c */ /* 0x040fe20003f24070 */
[----:B------:R-:W-:Y:S01]  /*4910*/  @!P2 IMAD.MOV R3, RZ, RZ, -R3 ;  /* 0x000000ffff03a224 */ /* 0x000fe200078e0a03 */
[----:B------:R-:W-:Y:S01]  /*4920*/  ISETP.GT.U32.AND P2, PT, R27, R16, PT ;  /* 0x000000101b00720c */ /* 0x000fe20003f44070 */
[----:B------:R-:W-:Y:S01]  /*4930*/  IMAD.HI.U32 R9, R2, R6, RZ ;  /* 0x0000000602097227 */ /* 0x000fe200078e00ff */
[----:B------:R-:W-:-:S02]  /*4940*/  LOP3.LUT R0, R5, 0xe4, RZ, 0xfc, !PT ;  /* 0x000000e405007812 */ /* 0x000fc400078efcff */
[----:B------:R-:W-:Y:S01]  /*4950*/  IABS R18, R7 ;  /* 0x0000000700127213 */ /* 0x000fe20000000000 */
[----:B------:R-:W-:Y:S01]  /*4960*/  IMAD.MOV R9, RZ, RZ, -R9 ;  /* 0x000000ffff097224 */ /* 0x000fe200078e0a09 */
[----:B------:R-:W-:Y:S01]  /*4970*/  IABS R13, R0 ;  /* 0x00000000000d7213 */ /* 0x000fe20000000000 */
[----:B------:R0:W-:Y:S01]  /*4980*/  STL [R1+0xe0], R3 ;  /* 0x0000e00301007387 */ /* 0x0001e20000100800 */
[----:B------:R-:W-:Y:S01]  /*4990*/  LOP3.LUT R11, R5, 0xe0, RZ, 0xfc, !PT ;  /* 0x000000e0050b7812 */ /* 0x000fe200078efcff */
[----:B------:R-:W-:Y:S02]  /*49a0*/  IMAD R6, R27, R9, R6 ;  /* 0x000000091b067224 */ /* 0x000fe400078e0206 */
[--C-:B------:R-:W-:Y:S01]  /*49b0*/  @!P1 IMAD.IADD R17, R17, 0x1, -R27.reuse ;  /* 0x0000000111119824 */ /* 0x100fe200078e0a1b */
[----:B------:R-:W-:Y:S01]  /*49c0*/  ISETP.GE.AND P1, PT, R4, RZ, PT ;  /* 0x000000ff0400720c */ /* 0x000fe20003f26270 */
[----:B------:R-:W-:Y:S01]  /*49d0*/  @!P2 IMAD.IADD R16, R16, 0x1, -R27 ;  /* 0x000000011010a824 */ /* 0x000fe200078e0a1b */
[----:B------:R-:W-:Y:S01]  /*49e0*/  ISETP.GT.U32.AND P2, PT, R27, R8, PT ;  /* 0x000000081b00720c */ /* 0x000fe20003f44070 */
[----:B------:R-:W-:Y:S01]  /*49f0*/  IMAD.HI.U32 R4, R2, R13, RZ ;  /* 0x0000000d02047227 */ /* 0x000fe200078e00ff */
[----:B------:R-:W-:-:S03]  /*4a00*/  IABS R10, R11 ;  /* 0x0000000b000a7213 */ /* 0x000fc60000000000 */
[----:B------:R-:W-:Y:S01]  /*4a10*/  @!P6 IMAD.IADD R14, R14, 0x1, -R27 ;  /* 0x000000010e0ee824 */ /* 0x000fe200078e0a1b */
[----:B------:R-:W-:Y:S01]  /*4a20*/  ISETP.GT.U32.AND P6, PT, R27, R6, PT ;  /* 0x000000061b00720c */ /* 0x000fe20003fc4070 */
[----:B------:R-:W-:-:S04]  /*4a30*/  IMAD.HI.U32 R19, R2, R18, RZ ;  /* 0x0000001202137227 */ /* 0x000fc800078e00ff */
[----:B------:R-:W-:Y:S02]  /*4a40*/  IMAD.MOV R4, RZ, RZ, -R4 ;  /* 0x000000ffff047224 */ /* 0x000fe400078e0a04 */
[----:B------:R-:W-:Y:S01]  /*4a50*/  @!P2 IMAD.IADD R8, R8, 0x1, -R27 ;  /* 0x000000010808a824 */ /* 0x000fe200078e0a1b */
[----:B------:R-:W-:Y:S01]  /*4a60*/  ISETP.GE.AND P2, PT, R15, RZ, PT ;  /* 0x000000ff0f00720c */ /* 0x000fe20003f46270 */
[----:B0-----:R-:W-:Y:S02]  /*4a70*/  IMAD.MOV.U32 R3, RZ, RZ, R16 ;  /* 0x000000ffff037224 */ /* 0x001fe400078e0010 */
[----:B------:R-:W-:Y:S02]  /*4a80*/  IMAD.MOV R19, RZ, RZ, -R19 ;  /* 0x000000ffff137224 */ /* 0x000fe400078e0a13 */
[----:B------:R-:W-:Y:S01]  /*4a90*/  IMAD R13, R27, R4, R13 ;  /* 0x000000041b0d7224 */ /* 0x000fe200078e020d */
[----:B------:R-:W-:Y:S01]  /*4aa0*/  LOP3.LUT R4, R5, 0xdc, RZ, 0xfc, !PT ;  /* 0x000000dc05047812 */ /* 0x000fe200078efcff */
[----:B------:R-:W-:Y:S01]  /*4ab0*/  @!P3 IMAD.MOV R20, RZ, RZ, -R20 ;  /* 0x000000ffff14b224 */ /* 0x000fe200078e0a14 */
[----:B------:R-:W-:Y:S01]  /*4ac0*/  ISETP.GT.U32.AND P3, PT, R27, R8, PT ;  /* 0x000000081b00720c */ /* 0x000fe20003f64070 */
[----:B------:R-:W-:Y:S01]  /*4ad0*/  IMAD.HI.U32 R9, R2, R10, RZ ;  /* 0x0000000a02097227 */ /* 0x000fe200078e00ff */
[----:B------:R-:W-:-:S02]  /*4ae0*/  IABS R12, R4 ;  /* 0x00000004000c7213 */ /* 0x000fc40000000000 */
[----:B------:R-:W-:Y:S01]  /*4af0*/  STL [R1+0xdc], R20 ;  /* 0x0000dc1401007387 */ /* 0x000fe20000100800 */
[----:B------:R-:W-:Y:S02]  /*4b00*/  @!P0 IMAD.MOV R3, RZ, RZ, -R3 ;  /* 0x000000ffff038224 */ /* 0x000fe400078e0a03 */
[C---:B------:R-:W-:Y:S02]  /*4b10*/  IMAD R15, R27.reuse, R19, R18 ;  /* 0x000000131b0f7224 */ /* 0x040fe400078e0212 */
[----:B------:R-:W-:Y:S01]  /*4b20*/  @!P4 IMAD.MOV R17, RZ, RZ, -R17 ;  /* 0x000000ffff11c224 */ /* 0x000fe200078e0a11 */
[C---:B------:R-:W-:Y:S01]  /*4b30*/  ISETP.GT.U32.AND P4, PT, R27.reuse, R13, PT ;  /* 0x0000000d1b00720c */ /* 0x040fe20003f84070 */
[----:B------:R-:W-:Y:S01]  /*4b40*/  IMAD.MOV R9, RZ, RZ, -R9 ;  /* 0x000000ffff097224 */ /* 0x000fe200078e0a09 */
[----:B------:R0:W-:Y:S01]  /*4b50*/  STL [R1+0xd8], R3 ;  /* 0x0000d80301007387 */ /* 0x0001e20000100800 */
[--C-:B------:R-:W-:Y:S01]  /*4b60*/  @!P6 IMAD.IADD R6, R6, 0x1, -R27.reuse ;  /* 0x000000010606e824 */ /* 0x100fe200078e0a1b */
[C---:B------:R-:W-:Y:S01]  /*4b70*/  ISETP.GT.U32.AND P6, PT, R27.reuse, R15, PT ;  /* 0x0000000f1b00720c */ /* 0x040fe20003fc4070 */
[----:B------:R-:W-:Y:S01]  /*4b80*/  IMAD R10, R27, R9, R10 ;  /* 0x000000091b0a7224 */ /* 0x000fe200078e020a */
[----:B------:R-:W-:Y:S01]  /*4b90*/  LOP3.LUT R9, R5, 0xd8, RZ, 0xfc, !PT ;  /* 0x000000d805097812 */ /* 0x000fe200078efcff */
[--C-:B------:R-:W-:Y:S01]  /*4ba0*/  @!P3 IMAD.IADD R8, R8, 0x1, -R27.reuse ;  /* 0x000000010808b824 */ /* 0x100fe200078e0a1b */
[C---:B------:R-:W-:Y:S01]  /*4bb0*/  ISETP.GT.U32.AND P0, PT, R27.reuse, R6, PT ;  /* 0x000000061b00720c */ /* 0x040fe20003f04070 */
[----:B------:R1:W-:Y:S01]  /*4bc0*/  STL [R1+0xd4], R17 ;  /* 0x0000d41101007387 */ /* 0x0003e20000100800 */
[----:B------:R-:W-:Y:S01]  /*4bd0*/  IABS R16, R9 ;  /* 0x0000000900107213 */ /* 0x000fe20000000000 */
[----:B0-----:R-:W-:Y:S01]  /*4be0*/  IMAD.MOV.U32 R3, RZ, RZ, R14 ;  /* 0x000000ffff037224 */ /* 0x001fe200078e000e */
[----:B------:R-:W-:Y:S01]  /*4bf0*/  ISETP.GT.U32.AND P3, PT, R27, R10, PT ;  /* 0x0000000a1b00720c */ /* 0x000fe20003f64070 */
[----:B------:R-:W-:Y:S01]  /*4c00*/  @!P4 IMAD.IADD R13, R13, 0x1, -R27 ;  /* 0x000000010d0dc824 */ /* 0x000fe200078e0a1b */
[----:B------:R-:W-:Y:S01]  /*4c10*/  LOP3.LUT R20, R5, 0xb8, RZ, 0xfc, !PT ;  /* 0x000000b805147812 */ /* 0x000fe200078efcff */
[----:B------:R-:W-:Y:S01]  /*4c20*/  @!P5 IMAD.MOV R3, RZ, RZ, -R3 ;  /* 0x000000ffff03d224 */ /* 0x000fe200078e0a03 */
[----:B------:R-:W-:Y:S01]  /*4c30*/  ISETP.GE.AND P5, PT, R7, RZ, PT ;  /* 0x000000ff0700720c */ /* 0x000fe20003fa6270 */
[----:B------:R-:W-:Y:S01]  /*4c40*/  IMAD.HI.U32 R14, R2, R12, RZ ;  /* 0x0000000c020e7227 */ /* 0x000fe200078e00ff */
[----:B-1----:R-:W-:-:S02]  /*4c50*/  LOP3.LUT R17, R5, 0xbc, RZ, 0xfc, !PT ;  /* 0x000000bc05117812 */ /* 0x002fc400078efcff */
[----:B------:R0:W-:Y:S01]  /*4c60*/  STL [R1+0xd0], R3 ;  /* 0x0000d00301007387 */ /* 0x0001e20000100800 */
[----:B------:R-:W-:Y:S01]  /*4c70*/  IMAD.MOV.U32 R7, RZ, RZ, R16 ;  /* 0x000000ffff077224 */ /* 0x000fe200078e0010 */
[----:B------:R-:W-:Y:S01]  /*4c80*/  IABS R16, R20 ;  /* 0x0000001400107213 */ /* 0x000fe20000000000 */
[--C-:B------:R-:W-:Y:S01]  /*4c90*/  @!P6 IMAD.IADD R15, R15, 0x1, -R27.reuse ;  /* 0x000000010f0fe824 */ /* 0x100fe200078e0a1b */
[----:B------:R-:W-:Y:S01]  /*4ca0*/  ISETP.GE.AND P6, PT, R11, RZ, PT ;  /* 0x000000ff0b00720c */ /* 0x000fe20003fc6270 */
[----:B------:R-:W-:Y:S02]  /*4cb0*/  IMAD.MOV R14, RZ, RZ, -R14 ;  /* 0x000000ffff0e7224 */ /* 0x000fe400078e0a0e */
[----:B------:R-:W-:Y:S01]  /*4cc0*/  @!P0 IMAD.IADD R6, R6, 0x1, -R27 ;  /* 0x0000000106068824 */ /* 0x000fe200078e0a1b */
[----:B------:R-:W-:Y:S01]  /*4cd0*/  ISETP.GE.AND P0, PT, R0, RZ, PT ;  /* 0x000000ff0000720c */ /* 0x000fe20003f06270 */
[----:B------:R-:W-:Y:S01]  /*4ce0*/  IMAD.HI.U32 R11, R2, R7, RZ ;  /* 0x00000007020b7227 */ /* 0x000fe200078e00ff */
[----:B------:R-:W-:-:S03]  /*4cf0*/  ISETP.GT.U32.AND P4, PT, R27, R15, PT ;  /* 0x0000000f1b00720c */ /* 0x000fc60003f84070 */
[----:B0-----:R-:W-:Y:S02]  /*4d00*/  IMAD.MOV.U32 R3, RZ, RZ, R8 ;  /* 0x000000ffff037224 */ /* 0x001fe400078e0008 */
[C---:B------:R-:W-:Y:S02]  /*4d10*/  IMAD R0, R27.reuse, R14, R12 ;  /* 0x0000000e1b007224 */ /* 0x040fe400078e020c */
[----:B------:R-:W-:Y:S01]  /*4d20*/  @!P1 IMAD.MOV R3, RZ, RZ, -R3 ;  /* 0x000000ffff039224 */ /* 0x000fe200078e0a03 */
[----:B------:R-:W-:Y:S01]  /*4d30*/  ISETP.GT.U32.AND P1, PT, R27, R13, PT ;  /* 0x0000000d1b00720c */ /* 0x000fe20003f24070 */
[----:B------:R-:W-:Y:S01]  /*4d40*/  IMAD.MOV R8, RZ, RZ, -R11 ;  /* 0x000000ffff087224 */ /* 0x000fe200078e0a0b */
[----:B------:R-:W-:Y:S01]  /*4d50*/  LOP3.LUT R11, R5, 0xd4, RZ, 0xfc, !PT ;  /* 0x000000d4050b7812 */ /* 0x000fe200078efcff */
[----:B------:R-:W-:Y:S01]  /*4d60*/  @!P3 IMAD.IADD R10, R10, 0x1, -R27 ;  /* 0x000000010a0ab824 */ /* 0x000fe200078e0a1b */
[----:B------:R0:W-:Y:S01]  /*4d70*/  STL [R1+0xcc], R3 ;  /* 0x0000cc0301007387 */ /* 0x0001e20000100800 */
[----:B------:R-:W-:Y:S01]  /*4d80*/  IMAD R7, R27, R8, R7 ;  /* 0x000000081b077224 */ /* 0x000fe200078e0207 */
[----:B------:R-:W-:Y:S01]  /*4d90*/  LOP3.LUT R8, R5, 0xd0, RZ, 0xfc, !PT ;  /* 0x000000d005087812 */ /* 0x000fe200078efcff */
[----:B------:R-:W-:Y:S01]  /*4da0*/  @!P4 IMAD.IADD R15, R15, 0x1, -R27 ;  /* 0x000000010f0fc824 */ /* 0x000fe200078e0a1b */
[----:B------:R-:W-:-:S02]  /*4db0*/  ISETP.GT.U32.AND P3, PT, R27, R10, PT ;  /* 0x0000000a1b00720c */ /* 0x000fc40003f64070 */
[----:B------:R-:W-:Y:S02]  /*4dc0*/  ISETP.GE.AND P4, PT, R4, RZ, PT ;  /* 0x000000ff0400720c */ /* 0x000fe40003f86270 */
[----:B------:R-:W-:Y:S01]  /*4dd0*/  IABS R4, R8 ;  /* 0x0000000800047213 */ /* 0x000fe20000000000 */
[----:B------:R-:W-:Y:S01]  /*4de0*/  @!P1 IMAD.IADD R13, R13, 0x1, -R27 ;  /* 0x000000010d0d9824 */ /* 0x000fe200078e0a1b */
[----:B------:R-:W-:Y:S01]  /*4df0*/  ISETP.GT.U32.AND P1, PT, R27, R7, PT ;  /* 0x000000071b00720c */ /* 0x000fe20003f24070 */
[----:B0-----:R-:W-:Y:S01]  /*4e00*/  IMAD.MOV.U32 R3, RZ, RZ, R6 ;  /* 0x000000ffff037224 */ /* 0x001fe200078e0006 */
[----:B------:R-:W-:Y:S01]  /*4e10*/  IABS R6, R11 ;  /* 0x0000000b00067213 */ /* 0x000fe20000000000 */
[----:B------:R-:W-:-:S04]  /*4e20*/  IMAD.HI.U32 R12, R2, R4, RZ ;  /* 0x00000004020c7227 */ /* 0x000fc800078e00ff */
[----:B------:R-:W-:Y:S01]  /*4e30*/  @!P2 IMAD.MOV R3, RZ, RZ, -R3 ;  /* 0x000000ffff03a224 */ /* 0x000fe200078e0a03 */
[----:B------:R-:W-:Y:S01]  /*4e40*/  ISETP.GT.U32.AND P2, PT, R27, R0, PT ;  /* 0x000000001b00720c */ /* 0x000fe20003f44070 */
[----:B------:R-:W-:-:S03]  /*4e50*/  IMAD.HI.U32 R14, R2, R6, RZ ;  /* 0x00000006020e7227 */ /* 0x000fc600078e00ff */
[----:B------:R0:W-:Y:S01]  /*4e60*/  STL [R1+0xc8], R3 ;  /* 0x0000c80301007387 */ /* 0x0001e20000100800 */
[--C-:B------:R-:W-:Y:S02]  /*4e70*/  @!P1 IMAD.IADD R7, R7, 0x1, -R27.reuse ;  /* 0x0000000107079824 */ /* 0x100fe400078e0a1b */
[--C-:B------:R-:W-:Y:S01]  /*4e80*/  @!P3 IMAD.IADD R10, R10, 0x1, -R27.reuse ;  /* 0x000000010a0ab824 */ /* 0x100fe200078e0a1b */
[----:B------:R-:W-:Y:S01]  /*4e90*/  ISETP.GE.AND P3, PT, R9, RZ, PT ;  /* 0x000000ff0900720c */ /* 0x000fe20003f66270 */
[----:B------:R-:W-:Y:S01]  /*4ea0*/  IMAD.MOV R14, RZ, RZ, -R14 ;  /* 0x000000ffff0e7224 */ /* 0x000fe200078e0a0e */
[----:B------:R-:W-:Y:S01]  /*4eb0*/  LOP3.LUT R9, R5, 0xcc, RZ, 0xfc, !PT ;  /* 0x000000cc05097812 */ /* 0x000fe200078efcff */
[----:B------:R-:W-:Y:S02]  /*4ec0*/  IMAD.MOV R12, RZ, RZ, -R12 ;  /* 0x000000ffff0c7224 */ /* 0x000fe400078e0a0c */
[----:B------:R-:W-:Y:S01]  /*4ed0*/  @!P2 IMAD.IADD R0, R0, 0x1, -R27 ;  /* 0x000000010000a824 */ /* 0x000fe200078e0a1b */
[----:B------:R-:W-:Y:S01]  /*4ee0*/  ISETP.GE.AND P2, PT, R11, RZ, PT ;  /* 0x000000ff0b00720c */ /* 0x000fe20003f46270 */
[----:B0-----:R-:W-:Y:S01]  /*4ef0*/  IMAD.MOV.U32 R3, RZ, RZ, R15 ;  /* 0x000000ffff037224 */ /* 0x001fe200078e000f */
[----:B------:R-:W-:Y:S01]  /*4f00*/  IABS R11, R9 ;  /* 0x00000009000b7213 */ /* 0x000fe20000000000 */
[C---:B------:R-:W-:Y:S01]  /*4f10*/  IMAD R6, R27.reuse, R14, R6 ;  /* 0x0000000e1b067224 */ /* 0x040fe200078e0206 */
[C---:B------:R-:W-:Y:S01]  /*4f20*/  ISETP.GT.U32.AND P1, PT, R27.reuse, R0, PT ;  /* 0x000000001b00720c */ /* 0x040fe20003f24070 */
[----:B------:R-:W-:Y:S01]  /*4f30*/  @!P5 IMAD.MOV R3, RZ, RZ, -R3 ;  /* 0x000000ffff03d224 */ /* 0x000fe200078e0a03 */
[C---:B------:R-:W-:Y:S01]  /*4f40*/  ISETP.GT.U32.AND P5, PT, R27.reuse, R7, PT ;  /* 0x000000071b00720c */ /* 0x040fe20003fa4070 */
[----:B------:R-:W-:Y:S01]  /*4f50*/  IMAD R4, R27, R12, R4 ;  /* 0x0000000c1b047224 */ /* 0x000fe200078e0204 */
[----:B------:R-:W-:Y:S01]  /*4f60*/  LOP3.LUT R14, R5, 0xb0, RZ, 0xfc, !PT ;  /* 0x000000b0050e7812 */ /* 0x000fe200078efcff */
[----:B------:R-:W-:Y:S01]  /*4f70*/  @!P0 IMAD.MOV R13, RZ, RZ, -R13 ;  /* 0x000000ffff0d8224 */ /* 0x000fe200078e0a0d */
[----:B------:R0:W-:Y:S01]  /*4f80*/  STL [R1+0xc4], R3 ;  /* 0x0000c40301007387 */ /* 0x0001e20000100800 */
[----:B------:R-:W-:-:S03]  /*4f90*/  ISETP.GT.U32.AND P0, PT, R27, R6, PT ;  /* 0x000000061b00720c */ /* 0x000fc60003f04070 */
[----:B------:R1:W-:Y:S03]  /*4fa0*/  STL [R1+0xc0], R13 ;  /* 0x0000c00d01007387 */ /* 0x0003e60000100800 */
[--C-:B------:R-:W-:Y:S01]  /*4fb0*/  @!P1 IMAD.IADD R0, R0, 0x1, -R27.reuse ;  /* 0x0000000100009824 */ /* 0x100fe200078e0a1b */
[----:B------:R-:W-:Y:S01]  /*4fc0*/  ISETP.GT.U32.AND P1, PT, R27, R4, PT ;  /* 0x000000041b00720c */ /* 0x000fe20003f24070 */
[----:B------:R-:W-:Y:S01]  /*4fd0*/  @!P5 IMAD.IADD R7, R7, 0x1, -R27 ;  /* 0x000000010707d824 */ /* 0x000fe200078e0a1b */
[----:B------:R-:W-:Y:S01]  /*4fe0*/  ISETP.GE.AND P5, PT, R9, RZ, PT ;  /* 0x000000ff0900720c */ /* 0x000fe20003fa6270 */
[----:B0-----:R-:W-:Y:S01]  /*4ff0*/  IMAD.MOV.U32 R3, RZ, RZ, R10 ;  /* 0x000000ffff037224 */ /* 0x001fe200078e000a */
[C---:B------:R-:W-:Y:S01]  /*5000*/  LOP3.LUT R9, R5.reuse, 0xc8, RZ, 0xfc, !PT ;  /* 0x000000c805097812 */ /* 0x040fe200078efcff */
[----:B------:R-:W-:Y:S01]  /*5010*/  IMAD.HI.U32 R10, R2, R11, RZ ;  /* 0x0000000b020a7227 */ /* 0x000fe200078e00ff */
[----:B-1----:R-:W-:-:S03]  /*5020*/  LOP3.LUT R13, R5, 0xb4, RZ, 0xfc, !PT ;  /* 0x000000b4050d7812 */ /* 0x002fc600078efcff */
[----:B------:R-:W-:Y:S01]  /*5030*/  @!P6 IMAD.MOV R3, RZ, RZ, -R3 ;  /* 0x000000ffff03e224 */ /* 0x000fe200078e0a03 */
[----:B------:R-:W-:Y:S01]  /*5040*/  ISETP.GE.AND P6, PT, R8, RZ, PT ;  /* 0x000000ff0800720c */ /* 0x000fe20003fc6270 */
[----:B------:R-:W-:Y:S02]  /*5050*/  IMAD.MOV R10, RZ, RZ, -R10 ;  /* 0x000000ffff0a7224 */ /* 0x000fe400078e0a0a */
[----:B------:R-:W-:Y:S01]  /*5060*/  @!P0 IMAD.IADD R6, R6, 0x1, -R27 ;  /* 0x0000000106068824 */ /* 0x000fe200078e0a1b */
[----:B------:R0:W-:Y:S01]  /*5070*/  STL [R1+0xbc], R3 ;  /* 0x0000bc0301007387 */ /* 0x0001e20000100800 */
[----:B------:R-:W-:Y:S01]  /*5080*/  IMAD R11, R27, R10, R11 ;  /* 0x0000000a1b0b7224 */ /* 0x000fe200078e020b */
[----:B------:R-:W-:Y:S01]  /*5090*/  LOP3.LUT R10, R5, 0xc4, RZ, 0xfc, !PT ;  /* 0x000000c4050a7812 */ /* 0x000fe200078efcff */
[----:B------:R-:W-:Y:S01]  /*50a0*/  @!P1 IMAD.IADD R4, R4, 0x1, -R27 ;  /* 0x0000000104049824 */ /* 0x000fe200078e0a1b */
[----:B------:R-:W-:Y:S02]  /*50b0*/  ISETP.GT.U32.AND P0, PT, R27, R6, PT ;  /* 0x000000061b00720c */ /* 0x000fe40003f04070 */
[----:B------:R-:W-:-:S02]  /*50c0*/  IABS R19, R10 ;  /* 0x0000000a00137213 */ /* 0x000fc40000000000 */
[----:B------:R-:W-:Y:S01]  /*50d0*/  ISETP.GT.U32.AND P1, PT, R27, R4, PT ;  /* 0x000000041b00720c */ /* 0x000fe20003f24070 */
[----:B0-----:R-:W-:Y:S01]  /*50e0*/  IMAD.MOV.U32 R3, RZ, RZ, R0 ;  /* 0x000000ffff037224 */ /* 0x001fe200078e0000 */
[----:B------:R-:W-:Y:S01]  /*50f0*/  LOP3.LUT R0, R5, 0xc0, RZ, 0xfc, !PT ;  /* 0x000000c005007812 */ /* 0x000fe200078efcff */
[----:B------:R-:W-:-:S03]  /*5100*/  IMAD.HI.U32 R8, R2, R19, RZ ;  /* 0x0000001302087227 */ /* 0x000fc600078e00ff */
[----:B------:R-:W-:Y:S01]  /*5110*/  IABS R18, R0 ;  /* 0x0000000000127213 */ /* 0x000fe20000000000 */
[----:B------:R-:W-:Y:S01]  /*5120*/  @!P4 IMAD.MOV R3, RZ, RZ, -R3 ;  /* 0x000000ffff03c224 */ /* 0x000fe200078e0a03 */
[----:B------:R-:W-:Y:S01]  /*5130*/  ISETP.GE.AND P4, PT, R9, RZ, PT ;  /* 0x000000ff0900720c */ /* 0x000fe20003f86270 */
[--C-:B------:R-:W-:Y:S01]  /*5140*/  @!P0 IMAD.IADD R6, R6, 0x1, -R27.reuse ;  /* 0x0000000106068824 */ /* 0x100fe200078e0a1b */
[----:B------:R-:W-:Y:S01]  /*5150*/  IABS R9, R9 ;  /* 0x0000000900097213 */ /* 0x000fe20000000000 */
[----:B------:R-:W-:Y:S01]  /*5160*/  IMAD.MOV R8, RZ, RZ, -R8 ;  /* 0x000000ffff087224 */ /* 0x000fe200078e0a08 */
[----:B------:R0:W-:Y:S01]  /*5170*/  STL [R1+0xb8], R3 ;  /* 0x0000b80301007387 */ /* 0x0001e20000100800 */
[----:B------:R-:W-:Y:S01]  /*5180*/  ISETP.GE.AND P0, PT, R10, RZ, PT ;  /* 0x000000ff0a00720c */ /* 0x000fe20003f06270 */
[----:B------:R-:W-:Y:S01]  /*5190*/  @!P1 IMAD.IADD R4, R4, 0x1, -R27 ;  /* 0x0000000104049824 */ /* 0x000fe200078e0a1b */
[----:B------:R-:W-:Y:S01]  /*51a0*/  ISETP.GE.AND P1, PT, R0, RZ, PT ;  /* 0x000000ff0000720c */ /* 0x000fe20003f26270 */
[----:B------:R-:W-:-:S04]  /*51b0*/  IMAD.HI.U32 R12, R2, R9, RZ ;  /* 0x00000009020c7227 */ /* 0x000fc800078e00ff */
[----:B------:R-:W-:Y:S01]  /*51c0*/  IMAD.MOV R10, RZ, RZ, -R12 ;  /* 0x000000ffff0a7224 */ /* 0x000fe200078e0a0c */
[----:B------:R-:W-:Y:S01]  /*51d0*/  LOP3.LUT R12, R5, 0xa0, RZ, 0xfc, !PT ;  /* 0x000000a0050c7812 */ /* 0x000fe200078efcff */
[----:B0-----:R-:W-:Y:S02]  /*51e0*/  IMAD.MOV.U32 R3, RZ, RZ, R7 ;  /* 0x000000ffff037224 */ /* 0x001fe400078e0007 */
[----:B------:R-:W-:Y:S01]  /*51f0*/  IMAD R0, R27, R10, R9 ;  /* 0x0000000a1b007224 */ /* 0x000fe200078e0209 */
[----:B------:R-:W-:Y:S01]  /*5200*/  LOP3.LUT R9, R5, 0xac, RZ, 0xfc, !PT ;  /* 0x000000ac05097812 */ /* 0x000fe200078efcff */
[----:B------:R-:W-:Y:S01]  /*5210*/  @!P3 IMAD.MOV R3, RZ, RZ, -R3 ;  /* 0x000000ffff03b224 */ /* 0x000fe200078e0a03 */
[C---:B------:R-:W-:Y:S01]  /*5220*/  ISETP.GT.U32.AND P3, PT, R27.reuse, R11, PT ;  /* 0x0000000b1b00720c */ /* 0x040fe20003f64070 */
[----:B------:R-:W-:Y:S01]  /*5230*/  IMAD R19, R27, R8, R19 ;  /* 0x000000081b137224 */ /* 0x000fe200078e0213 */
[----:B------:R-:W-:Y:S01]  /*5240*/  IABS R8, R14 ;  /* 0x0000000e00087213 */ /* 0x000fe20000000000 */
[----:B------:R-:W-:Y:S01]  /*5250*/  IMAD.MOV.U32 R15, RZ, RZ, R6 ;  /* 0x000000ffff0f7224 */ /* 0x000fe200078e0006 */
[----:B------:R0:W-:Y:S01]  /*5260*/  STL [R1+0xb4], R3 ;  /* 0x0000b40301007387 */ /* 0x0001e20000100800 */
[----:B------:R-:W-:-:S04]  /*5270*/  IMAD.HI.U32 R7, R2, R18, RZ ;  /* 0x0000001202077227 */ /* 0x000fc800078e00ff */
[----:B------:R-:W-:Y:S01]  /*5280*/  @!P2 IMAD.MOV R15, RZ, RZ, -R15 ;  /* 0x000000ffff0fa224 */ /* 0x000fe200078e0a0f */
[----:B------:R-:W-:Y:S01]  /*5290*/  ISETP.GE.AND P2, PT, R17, RZ, PT ;  /* 0x000000ff1100720c */ /* 0x000fe20003f46270 */
[----:B------:R-:W-:Y:S01]  /*52a0*/  IMAD.MOV R7, RZ, RZ, -R7 ;  /* 0x000000ffff077224 */ /* 0x000fe200078e0a07 */
[----:B------:R-:W-:Y:S01]  /*52b0*/  IABS R17, R17 ;  /* 0x0000001100117213 */ /* 0x000fe20000000000 */
[----:B------:R-:W-:Y:S01]  /*52c0*/  @!P3 IMAD.IADD R11, R11, 0x1, -R27 ;  /* 0x000000010b0bb824 */ /* 0x000fe200078e0a1b */
[----:B------:R1:W-:Y:S01]  /*52d0*/  STL [R1+0xb0], R15 ;  /* 0x0000b00f01007387 */ /* 0x0003e20000100800 */
[----:B0-----:R-:W-:Y:S01]  /*52e0*/  IMAD.MOV.U32 R3, RZ, RZ, R4 ;  /* 0x000000ffff037224 */ /* 0x001fe200078e0004 */
[----:B------:R-:W-:Y:S01]  /*52f0*/  IABS R4, R9 ;  /* 0x0000000900047213 */ /* 0x000fe20000000000 */
[----:B------:R-:W-:Y:S01]  /*5300*/  IMAD.HI.U32 R10, R2, R17, RZ ;  /* 0x00000011020a7227 */ /* 0x000fe200078e00ff */
[----:B------:R-:W-:-:S03]  /*5310*/  ISETP.GT.U32.AND P3, PT, R27, R11, PT ;  /* 0x0000000b1b00720c */ /* 0x000fc60003f64070 */
[----:B------:R-:W-:Y:S01]  /*5320*/  @!P6 IMAD.MOV R3, RZ, RZ, -R3 ;  /* 0x000000ffff03e224 */ /* 0x000fe200078e0a03 */
[C---:B------:R-:W-:Y:S01]  /*5330*/  ISETP.GT.U32.AND P6, PT, R27.reuse, R0, PT ;  /* 0x000000001b00720c */ /* 0x040fe20003fc4070 */
[----:B------:R-:W-:Y:S01]  /*5340*/  IMAD R18, R27, R7, R18 ;  /* 0x000000071b127224 */ /* 0x000fe200078e0212 */
[----:B-1----:R-:W-:Y:S01]  /*5350*/  IABS R15, R13 ;  /* 0x0000000d000f7213 */ /* 0x002fe20000000000 */
[----:B------:R-:W-:Y:S01]  /*5360*/  IMAD.MOV R10, RZ, RZ, -R10 ;  /* 0x000000ffff0a7224 */ /* 0x000fe200078e0a0a */
[----:B------:R0:W-:Y:S01]  /*5370*/  STL [R1+0xac], R3 ;  /* 0x0000ac0301007387 */ /* 0x0001e20000100800 */
[----:B------:R-:W-:-:S04]  /*5380*/  IMAD.HI.U32 R7, R2, R16, RZ ;  /* 0x0000001002077227 */ /* 0x000fc800078e00ff */
[----:B------:R-:W-:Y:S01]  /*5390*/  @!P3 IMAD.IADD R11, R11, 0x1, -R27 ;  /* 0x000000010b0bb824 */ /* 0x000fe200078e0a1b */
[C---:B------:R-:W-:Y:S01]  /*53a0*/  ISETP.GT.U32.AND P3, PT, R27.reuse, R19, PT ;  /* 0x000000131b00720c */ /* 0x040fe20003f64070 */
[----:B------:R-:W-:Y:S02]  /*53b0*/  IMAD R17, R27, R10, R17 ;  /* 0x0000000a1b117224 */ /* 0x000fe400078e0211 */
[----:B------:R-:W-:Y:S02]  /*53c0*/  @!P6 IMAD.IADD R0, R0, 0x1, -R27 ;  /* 0x000000010000e824 */ /* 0x000fe400078e0a1b */
[----:B0-----:R-:W-:Y:S01]  /*53d0*/  IMAD.MOV.U32 R3, RZ, RZ, R11 ;  /* 0x000000ffff037224 */ /* 0x001fe200078e000b */
[----:B------:R-:W-:Y:S01]  /*53e0*/  LOP3.LUT R11, R5, 0xa4, RZ, 0xfc, !PT ;  /* 0x000000a4050b7812 */ /* 0x000fe200078efcff */
[----:B------:R-:W-:Y:S01]  /*53f0*/  IMAD.HI.U32 R6, R2, R15, RZ ;  /* 0x0000000f02067227 */ /* 0x000fe200078e00ff */
[----:B------:R-:W-:-:S03]  /*5400*/  ISETP.GT.U32.AND P6, PT, R27, R0, PT ;  /* 0x000000001b00720c */ /* 0x000fc60003fc4070 */
[----:B------:R-:W-:Y:S01]  /*5410*/  @!P5 IMAD.MOV R3, RZ, RZ, -R3 ;  /* 0x000000ffff03d224 */ /* 0x000fe200078e0a03 */
[----:B------:R-:W-:Y:S01]  /*5420*/  ISETP.GT.U32.AND P5, PT, R27, R18, PT ;  /* 0x000000121b00720c */ /* 0x000fe20003fa4070 */
[----:B------:R-:W-:Y:S02]  /*5430*/  @!P3 IMAD.IADD R19, R19, 0x1, -R27 ;  /* 0x000000011313b824 */ /* 0x000fe400078e0a1b */
[----:B------:R-:W-:Y:S01]  /*5440*/  IMAD.MOV R7, RZ, RZ, -R7 ;  /* 0x000000ffff077224 */ /* 0x000fe200078e0a07 */
[----:B------:R0:W-:Y:S01]  /*5450*/  STL [R1+0x9c], R3 ;  /* 0x00009c0301007387 */ /* 0x0001e20000100800 */
[----:B------:R-:W-:Y:S01]  /*5460*/  IMAD.MOV R10, RZ, RZ, -R6 ;  /* 0x000000ffff0a7224 */ /* 0x000fe200078e0a06 */
[C---:B------:R-:W-:Y:S01]  /*5470*/  ISETP.GT.U32.AND P3, PT, R27.reuse, R19, PT ;  /* 0x000000131b00720c */ /* 0x040fe20003f64070 */
[C---:B------:R-:W-:Y:S02]  /*5480*/  IMAD R16, R27.reuse, R7, R16 ;  /* 0x000000071b107224 */ /* 0x040fe400078e0210 */
[----:B------:R-:W-:Y:S01]  /*5490*/  @!P6 IMAD.IADD R0, R0, 0x1, -R27 ;  /* 0x000000010000e824 */ /* 0x000fe200078e0a1b */
[C---:B------:R-:W-:Y:S01]  /*54a0*/  ISETP.GT.U32.AND P6, PT, R27.reuse, R17, PT ;  /* 0x000000111b00720c */ /* 0x040fe20003fc4070 */
[----:B------:R-:W-:Y:S01]  /*54b0*/  IMAD R15, R27, R10, R15 ;  /* 0x0000000a1b0f7224 */ /* 0x000fe200078e020f */
[----:B------:R-:W-:Y:S01]  /*54c0*/  LOP3.LUT R10, R5, 0xa8, RZ, 0xfc, !PT ;  /* 0x000000a8050a7812 */ /* 0x000fe200078efcff */
[----:B------:R-:W-:-:S02]  /*54d0*/  @!P5 IMAD.IADD R18, R18, 0x1, -R27 ;  /* 0x000000011212d824 */ /* 0x000fc400078e0a1b */
[----:B------:R-:W-:Y:S01]  /*54e0*/  IMAD.HI.U32 R7, R2, R8, RZ ;  /* 0x0000000802077227 */ /* 0x000fe200078e00ff */
[----:B------:R-:W-:-:S03]  /*54f0*/  ISETP.GT.U32.AND P5, PT, R27, R15, PT ;  /* 0x0000000f1b00720c */ /* 0x000fc60003fa4070 */
[----:B------:R-:W-:Y:S01]  /*5500*/  @!P3 IMAD.IADD R19, R19, 0x1, -R27 ;  /* 0x000000011313b824 */ /* 0x000fe200078e0a1b */
[----:B------:R-:W-:Y:S01]  /*5510*/  ISETP.GT.U32.AND P3, PT, R27, R16, PT ;  /* 0x000000101b00720c */ /* 0x000fe20003f64070 */
[----:B------:R-:W-:Y:S02]  /*5520*/  IMAD.MOV R7, RZ, RZ, -R7 ;  /* 0x000000ffff077224 */ /* 0x000fe400078e0a07 */
[----:B------:R-:W-:Y:S01]  /*5530*/  @!P6 IMAD.IADD R17, R17, 0x1, -R27 ;  /* 0x000000011111e824 */ /* 0x000fe200078e0a1b */
[C---:B------:R-:W-:Y:S01]  /*5540*/  ISETP.GT.U32.AND P6, PT, R27.reuse, R18, PT ;  /* 0x000000121b00720c */ /* 0x040fe20003fc4070 */
[----:B0-----:R-:W-:Y:S01]  /*5550*/  IMAD.MOV.U32 R3, RZ, RZ, R0 ;  /* 0x000000ffff037224 */ /* 0x001fe200078e0000 */
[----:B------:R-:W-:Y:S01]  /*5560*/  IABS R0, R12 ;  /* 0x0000000c00007213 */ /* 0x000fe20000000000 */
[----:B------:R-:W-:Y:S01]  /*5570*/  IMAD R8, R27, R7, R8 ;  /* 0x000000071b087224 */ /* 0x000fe200078e0208 */
[----:B------:R-:W-:Y:S01]  /*5580*/  IABS R7, R11 ;  /* 0x0000000b00077213 */ /* 0x000fe20000000000 */
[----:B------:R-:W-:-:S02]  /*5590*/  @!P4 IMAD.MOV R3, RZ, RZ, -R3 ;  /* 0x000000ffff03c224 */ /* 0x000fc400078e0a03 */
[----:B------:R-:W-:-:S03]  /*55a0*/  IMAD.HI.U32 R6, R2, R4, RZ ;  /* 0x0000000402067227 */ /* 0x000fc600078e00ff */
[----:B------:R0:W-:Y:S01]  /*55b0*/  STL [R1+0x98], R3 ;  /* 0x0000980301007387 */ /* 0x0001e20000100800 */
[--C-:B------:R-:W-:Y:S01]  /*55c0*/  @!P3 IMAD.IADD R16, R16, 0x1, -R27.reuse ;  /* 0x000000011010b824 */ /* 0x100fe200078e0a1b */
[----:B------:R-:W-:Y:S01]  /*55d0*/  ISETP.GT.U32.AND P3, PT, R27, R17, PT ;  /* 0x000000111b00720c */ /* 0x000fe20003f64070 */
[--C-:B------:R-:W-:Y:S02]  /*55e0*/  @!P5 IMAD.IADD R15, R15, 0x1, -R27.reuse ;  /* 0x000000010f0fd824 */ /* 0x100fe400078e0a1b */
[----:B------:R-:W-:Y:S01]  /*55f0*/  @!P6 IMAD.IADD R18, R18, 0x1, -R27 ;  /* 0x000000011212e824 */ /* 0x000fe200078e0a1b */
[C---:B------:R-:W-:Y:S01]  /*5600*/  ISETP.GT.U32.AND P5, PT, R27.reuse, R16, PT ;  /* 0x000000101b00720c */ /* 0x040fe20003fa4070 */
[----:B------:R-:W-:Y:S01]  /*5610*/  IMAD.MOV R6, RZ, RZ, -R6 ;  /* 0x000000ffff067224 */ /* 0x000fe200078e0a06 */
[C---:B------:R-:W-:Y:S01]  /*5620*/  ISETP.GT.U32.AND P6, PT, R27.reuse, R8, PT ;  /* 0x000000081b00720c */ /* 0x040fe20003fc4070 */
[----:B------:R-:W-:Y:S01]  /*5630*/  IMAD.MOV.U32 R21, RZ, RZ, R18 ;  /* 0x000000ffff157224 */ /* 0x000fe200078e0012 */
[----:B------:R-:W-:Y:S01]  /*5640*/  ISETP.GT.U32.AND P4, PT, R27, R15, PT ;  /* 0x0000000f1b00720c */ /* 0x000fe20003f84070 */
[----:B0-----:R-:W-:-:S02]  /*5650*/  IMAD.MOV.U32 R3, RZ, RZ, R19 ;  /* 0x000000ffff037224 */ /* 0x001fc400078e0013 */
[----:B------:R-:W-:Y:S01]  /*5660*/  IMAD R4, R27, R6, R4 ;  /* 0x000000061b047224 */ /* 0x000fe200078e0204 */
[----:B------:R-:W-:Y:S01]  /*5670*/  IABS R6, R10 ;  /* 0x0000000a00067213 */ /* 0x000fe20000000000 */
[----:B------:R-:W-:Y:S02]  /*5680*/  @!P0 IMAD.MOV R3, RZ, RZ, -R3 ;  /* 0x000000ffff038224 */ /* 0x000fe400078e0a03 */
[--C-:B------:R-:W-:Y:S01]  /*5690*/  @!P3 IMAD.IADD R17, R17, 0x1, -R27.reuse ;  /* 0x000000011111b824 */ /* 0x100fe200078e0a1b */
[----:B------:R-:W-:Y:S01]  /*56a0*/  ISETP.GT.U32.AND P3, PT, R27, R4, PT ;  /* 0x000000041b00720c */ /* 0x000fe20003f64070 */
[----:B------:R-:W-:Y:S01]  /*56b0*/  IMAD.HI.U32 R22, R2, R6, RZ ;  /* 0x0000000602167227 */ /* 0x000fe200078e00ff */
[----:B------:R0:W-:Y:S03]  /*56c0*/  STL [R1+0x94], R3 ;  /* 0x0000940301007387 */ /* 0x0001e60000100800 */
[--C-:B------:R-:W-:Y:S01]  /*56d0*/  @!P5 IMAD.IADD R16, R16, 0x1, -R27.reuse ;  /* 0x000000011010d824 */ /* 0x100fe200078e0a1b */
[----:B------:R-:W-:Y:S01]  /*56e0*/  ISETP.GE.AND P5, PT, R20, RZ, PT ;  /* 0x000000ff1400720c */ /* 0x000fe20003fa6270 */
[----:B------:R-:W-:Y:S01]  /*56f0*/  @!P6 IMAD.IADD R8, R8, 0x1, -R27 ;  /* 0x000000010808e824 */ /* 0x000fe200078e0a1b */
[----:B------:R-:W-:Y:S01]  /*5700*/  ISETP.GE.AND P6, PT, R13, RZ, PT ;  /* 0x000000ff0d00720c */ /* 0x000fe20003fc6270 */
[----:B------:R-:W-:Y:S01]  /*5710*/  IMAD.HI.U32 R20, R2, R0, RZ ;  /* 0x0000000002147227 */ /* 0x000fe200078e00ff */
[----:B------:R-:W-:-:S02]  /*5720*/  LOP3.LUT R13, R5, 0x9c, RZ, 0xfc, !PT ;  /* 0x0000009c050d7812 */ /* 0x000fc400078efcff */
[----:B------:R-:W-:Y:S01]  /*5730*/  ISETP.GT.U32.AND P0, PT, R27, R8, PT ;  /* 0x000000081b00720c */ /* 0x000fe20003f04070 */
[----:B0-----:R-:W-:Y:S02]  /*5740*/  IMAD.MOV.U32 R3, RZ, RZ, R17 ;  /* 0x000000ffff037224 */ /* 0x001fe400078e0011 */
[----:B------:R-:W-:Y:S02]  /*5750*/  @!P1 IMAD.MOV R21, RZ, RZ, -R21 ;  /* 0x000000ffff159224 */ /* 0x000fe400078e0a15 */
[----:B------:R-:W-:Y:S02]  /*5760*/  IMAD.MOV R22, RZ, RZ, -R22 ;  /* 0x000000ffff167224 */ /* 0x000fe400078e0a16 */
[----:B------:R-:W-:Y:S01]  /*5770*/  @!P2 IMAD.MOV R3, RZ, RZ, -R3 ;  /* 0x000000ffff03a224 */ /* 0x000fe200078e0a03 */
[----:B------:R0:W-:Y:S01]  /*5780*/  STL [R1+0x90], R21 ;  /* 0x0000901501007387 */ /* 0x0001e20000100800 */
[----:B------:R-:W-:Y:S02]  /*5790*/  @!P4 IMAD.IADD R15, R15, 0x1, -R27 ;  /* 0x000000010f0fc824 */ /* 0x000fe400078e0a1b */
[----:B------:R-:W-:Y:S01]  /*57a0*/  IMAD.MOV R20, RZ, RZ, -R20 ;  /* 0x000000ffff147224 */ /* 0x000fe200078e0a14 */
[----:B------:R1:W-:Y:S01]  /*57b0*/  STL [R1+0x8c], R3 ;  /* 0x00008c0301007387 */ /* 0x0003e20000100800 */
[----:B------:R-:W-:-:S02]  /*57c0*/  IMAD R6, R27, R22, R6 ;  /* 0x000000161b067224 */ /* 0x000fc400078e0206 */
[C---:B------:R-:W-:Y:S02]  /*57d0*/  IMAD R0, R27.reuse, R20, R0 ;  /* 0x000000141b007224 */ /* 0x040fe400078e0200 */
[----:B------:R-:W-:Y:S01]  /*57e0*/  IMAD.HI.U32 R22, R2, R7, RZ ;  /* 0x0000000702167227 */ /* 0x000fe200078e00ff */
[----:B------:R-:W-:Y:S02]  /*57f0*/  ISETP.GT.U32.AND P4, PT, R27, R6, PT ;  /* 0x000000061b00720c */ /* 0x000fe40003f84070 */
[----:B0-----:R-:W-:Y:S01]  /*5800*/  LOP3.LUT R21, R5, 0x20, RZ, 0xfc, !PT ;  /* 0x0000002005157812 */ /* 0x001fe200078efcff */
[----:B------:R-:W-:Y:S02]  /*5810*/  IMAD.MOV R22, RZ, RZ, -R22 ;  /* 0x000000ffff167224 */ /* 0x000fe400078e0a16 */
[----:B-1----:R-:W-:Y:S02]  /*5820*/  IMAD.MOV.U32 R3, RZ, RZ, R15 ;  /* 0x000000ffff037224 */ /* 0x002fe400078e000f */
[----:B------:R-:W-:Y:S01]  /*5830*/  @!P3 IMAD.IADD R4, R4, 0x1, -R27 ;  /* 0x000000010404b824 */ /* 0x000fe200078e0a1b */
[----:B------:R-:W-:Y:S01]  /*5840*/  ISETP.GE.AND P3, PT, R14, RZ, PT ;  /* 0x000000ff0e00720c */ /* 0x000fe20003f66270 */
[----:B------:R-:W-:Y:S01]  /*5850*/  @!P6 IMAD.MOV R3, RZ, RZ, -R3 ;  /* 0x000000ffff03e224 */ /* 0x000fe200078e0a03 */
[C---:B------:R-:W-:Y:S01]  /*5860*/  ISETP.GT.U32.AND P6, PT, R27.reuse, R0, PT ;  /* 0x000000001b00720c */ /* 0x040fe20003fc4070 */
[----:B------:R-:W-:Y:S01]  /*5870*/  @!P5 IMAD.MOV R16, RZ, RZ, -R16 ;  /* 0x000000ffff10d224 */ /* 0x000fe200078e0a10 */
[----:B------:R-:W-:Y:S01]  /*5880*/  IABS R14, R13 ;  /* 0x0000000d000e7213 */ /* 0x000fe20000000000 */
[----:B------:R-:W-:Y:S01]  /*5890*/  IMAD R7, R27, R22, R7 ;  /* 0x000000161b077224 */ /* 0x000fe200078e0207 */
[----:B------:R-:W-:Y:S01]  /*58a0*/  ISETP.GE.AND P5, PT, R9, RZ, PT ;  /* 0x000000ff0900720c */ /* 0x000fe20003fa6270 */
[--C-:B------:R-:W-:Y:S01]  /*58b0*/  @!P0 IMAD.IADD R8, R8, 0x1, -R27.reuse ;  /* 0x0000000108088824 */ /* 0x100fe200078e0a1b */
[----:B------:R-:W-:Y:S01]  /*58c0*/  STL [R1+0x88], R16 ;  /* 0x0000881001007387 */ /* 0x000fe20000100800 */
[----:B------:R-:W-:Y:S01]  /*58d0*/  @!P4 IMAD.IADD R6, R6, 0x1, -R27 ;  /* 0x000000010606c824 */ /* 0x000fe200078e0a1b */
[C---:B------:R-:W-:Y:S01]  /*58e0*/  ISETP.GT.U32.AND P4, PT, R27.reuse, R7, PT ;  /* 0x000000071b00720c */ /* 0x040fe20003f84070 */
[----:B------:R-:W-:Y:S01]  /*58f0*/  IMAD.HI.U32 R9, R2, R14, RZ ;  /* 0x0000000e02097227 */ /* 0x000fe200078e00ff */
[----:B------:R0:W-:Y:S01]  /*5900*/  STL [R1+0x80], R3 ;  /* 0x0000800301007387 */ /* 0x0001e20000100800 */
[----:B------:R-:W-:-:S02]  /*5910*/  ISETP.GT.U32.AND P1, PT, R27, R4, PT ;  /* 0x000000041b00720c */ /* 0x000fc40003f24070 */
[----:B------:R-:W-:Y:S01]  /*5920*/  @!P6 IMAD.IADD R0, R0, 0x1, -R27 ;  /* 0x000000010000e824 */ /* 0x000fe200078e0a1b */
[----:B------:R-:W-:Y:S01]  /*5930*/  ISETP.GT.U32.AND P2, PT, R27, R6, PT ;  /* 0x000000061b00720c */ /* 0x000fe20003f44070 */
[----:B------:R-:W-:Y:S01]  /*5940*/  IMAD.MOV R9, RZ, RZ, -R9 ;  /* 0x000000ffff097224 */ /* 0x000fe200078e0a09 */
[----:B------:R-:W-:Y:S02]  /*5950*/  ISETP.GE.AND P0, PT, R10, RZ, PT ;  /* 0x000000ff0a00720c */ /* 0x000fe40003f06270 */
[C---:B------:R-:W-:Y:S01]  /*5960*/  LOP3.LUT R10, R5.reuse, 0x94, RZ, 0xfc, !PT ;  /* 0x00000094050a7812 */ /* 0x040fe200078efcff */
[----:B0-----:R-:W-:Y:S01]  /*5970*/  IMAD.MOV.U32 R3, RZ, RZ, R8 ;  /* 0x000000ffff037224 */ /* 0x001fe200078e0008 */
[----:B------:R-:W-:Y:S01]  /*5980*/  LOP3.LUT R8, R5, 0x90, RZ, 0xfc, !PT ;  /* 0x0000009005087812 */ /* 0x000fe200078efcff */
[----:B------:R-:W-:Y:S01]  /*5990*/  @!P4 IMAD.IADD R7, R7, 0x1, -R27 ;  /* 0x000000010707c824 */ /* 0x000fe200078e0a1b */
[----:B------:R-:W-:Y:S01]  /*59a0*/  ISETP.GE.AND P4, PT, R13, RZ, PT ;  /* 0x000000ff0d00720c */ /* 0x000fe20003f86270 */
[----:B------:R-:W-:Y:S01]  /*59b0*/  @!P3 IMAD.MOV R3, RZ, RZ, -R3 ;  /* 0x000000ffff03b224 */ /* 0x000fe200078e0a03 */
[C---:B------:R-:W-:Y:S01]  /*59c0*/  ISETP.GT.U32.AND P3, PT, R27.reuse, R0, PT ;  /* 0x000000001b00720c */ /* 0x040fe20003f64070 */
[----:B------:R-:W-:Y:S01]  /*59d0*/  IMAD R13, R27, R9, R14 ;  /* 0x000000091b0d7224 */ /* 0x000fe200078e020e */
[----:B------:R-:W-:Y:S01]  /*59e0*/  LOP3.LUT R9, R5, 0x98, RZ, 0xfc, !PT ;  /* 0x0000009805097812 */ /* 0x000fe200078efcff */
[--C-:B------:R-:W-:Y:S01]  /*59f0*/  @!P1 IMAD.IADD R4, R4, 0x1, -R27.reuse ;  /* 0x0000000104049824 */ /* 0x100fe200078e0a1b */
[----:B------:R-:W-:Y:S01]  /*5a00*/  ISETP.GT.U32.AND P6, PT, R27, R7, PT ;  /* 0x000000071b00720c */ /* 0x000fe20003fc4070 */
[----:B------:R-:W-:Y:S01]  /*5a10*/  @!P2 IMAD.IADD R6, R6, 0x1, -R27 ;  /* 0x000000010606a824 */ /* 0x000fe200078e0a1b */
[----:B------:R-:W-:Y:S01]  /*5a20*/  IABS R17, R10 ;  /* 0x0000000a00117213 */ /* 0x000fe20000000000 */
[----:B------:R0:W-:Y:S01]  /*5a30*/  STL [R1+0x7c], R3 ;  /* 0x00007c0301007387 */ /* 0x0001e20000100800 */
[----:B------:R-:W-:Y:S01]  /*5a40*/  ISETP.GE.AND P1, PT, R11, RZ, PT ;  /* 0x000000ff0b00720c */ /* 0x000fe20003f26270 */
[----:B------:R-:W-:Y:S01]  /*5a50*/  IMAD.MOV.U32 R11, RZ, RZ, R4 ;  /* 0x000000ffff0b7224 */ /* 0x000fe200078e0004 */
[----:B------:R-:W-:-:S02]  /*5a60*/  ISETP.GE.AND P2, PT, R12, RZ, PT ;  /* 0x000000ff0c00720c */ /* 0x000fc40003f46270 */
[----:B------:R-:W-:Y:S01]  /*5a70*/  IABS R15, R9 ;  /* 0x00000009000f7213 */ /* 0x000fe20000000000 */
[----:B------:R-:W-:Y:S01]  /*5a80*/  @!P3 IMAD.IADD R0, R0, 0x1, -R27 ;  /* 0x000000010000b824 */ /* 0x000fe200078e0a1b */
[----:B------:R-:W-:Y:S01]  /*5a90*/  ISETP.GT.U32.AND P3, PT, R27, R13, PT ;  /* 0x0000000d1b00720c */ /* 0x000fe20003f64070 */
[----:B------:R-:W-:Y:S01]  /*5aa0*/  @!P5 IMAD.MOV R11, RZ, RZ, -R11 ;  /* 0x000000ffff0bd224 */ /* 0x000fe200078e0a0b */
[----:B------:R-:W-:Y:S01]  /*5ab0*/  ISETP.GE.AND P5, PT, R9, RZ, PT ;  /* 0x000000ff0900720c */ /* 0x000fe20003fa6270 */
[----:B0-----:R-:W-:Y:S01]  /*5ac0*/  IMAD.MOV.U32 R3, RZ, RZ, R6 ;  /* 0x000000ffff037224 */ /* 0x001fe200078e0006 */
[----:B------:R-:W-:Y:S01]  /*5ad0*/  IABS R16, R8 ;  /* 0x0000000800107213 */ /* 0x000fe20000000000 */
[C---:B------:R-:W-:Y:S01]  /*5ae0*/  IMAD.HI.U32 R6, R2.reuse, R17, RZ ;  /* 0x0000001102067227 */ /* 0x040fe200078e00ff */
[----:B------:R0:W-:Y:S01]  /*5af0*/  STL [R1+0x78], R11 ;  /* 0x0000780b01007387 */ /* 0x0001e20000100800 */
[C---:B------:R-:W-:Y:S02]  /*5b00*/  LOP3.LUT R4, R5.reuse, 0x8c, RZ, 0xfc, !PT ;  /* 0x0000008c05047812 */ /* 0x040fe400078efcff */
[----:B------:R-:W-:Y:S01]  /*5b10*/  @!P0 IMAD.MOV R3, RZ, RZ, -R3 ;  /* 0x000000ffff038224 */ /* 0x000fe200078e0a03 */
[----:B------:R-:W-:Y:S01]  /*5b20*/  LOP3.LUT R14, R5, 0x88, RZ, 0xfc, !PT ;  /* 0x00000088050e7812 */ /* 0x000fe200078efcff */
[----:B------:R-:W-:Y:S01]  /*5b30*/  IMAD.HI.U32 R9, R2, R15, RZ ;  /* 0x0000000f02097227 */ /* 0x000fe200078e00ff */
[----:B------:R-:W-:-:S02]  /*5b40*/  IABS R12, R4 ;  /* 0x00000004000c7213 */ /* 0x000fc40000000000 */
[----:B------:R1:W-:Y:S01]  /*5b50*/  STL [R1+0x64], R3 ;  /* 0x0000640301007387 */ /* 0x0003e20000100800 */
[----:B------:R-:W-:Y:S01]  /*5b60*/  IMAD.MOV R6, RZ, RZ, -R6 ;  /* 0x000000ffff067224 */ /* 0x000fe200078e0a06 */
[----:B0-----:R-:W-:Y:S01]  /*5b70*/  IABS R11, R14 ;  /* 0x0000000e000b7213 */ /* 0x001fe20000000000 */
[--C-:B------:R-:W-:Y:S01]  /*5b80*/  @!P3 IMAD.IADD R13, R13, 0x1, -R27.reuse ;  /* 0x000000010d0db824 */ /* 0x100fe200078e0a1b */
[----:B------:R-:W-:Y:S01]  /*5b90*/  ISETP.GE.AND P0, PT, R10, RZ, PT ;  /* 0x000000ff0a00720c */ /* 0x000fe20003f06270 */
[----:B------:R-:W-:Y:S01]  /*5ba0*/  @!P6 IMAD.IADD R7, R7, 0x1, -R27 ;  /* 0x000000010707e824 */ /* 0x000fe200078e0a1b */
[----:B------:R-:W-:Y:S01]  /*5bb0*/  ISETP.GE.AND P6, PT, R8, RZ, PT ;  /* 0x000000ff0800720c */ /* 0x000fe20003fc6270 */
[----:B------:R-:W-:Y:S01]  /*5bc0*/  IMAD.MOV R9, RZ, RZ, -R9 ;  /* 0x000000ffff097224 */ /* 0x000fe200078e0a09 */
[C---:B------:R-:W-:Y:S01]  /*5bd0*/  ISETP.GT.U32.AND P3, PT, R27.reuse, R13, PT ;  /* 0x0000000d1b00720c */ /* 0x040fe20003f64070 */
[----:B------:R-:W-:Y:S01]  /*5be0*/  IMAD R17, R27, R6, R17 ;  /* 0x000000061b117224 */ /* 0x000fe200078e0211 */
[C---:B------:R-:W-:Y:S01]  /*5bf0*/  LOP3.LUT R10, R5.reuse, 0x80, RZ, 0xfc, !PT ;  /* 0x00000080050a7812 */ /* 0x040fe200078efcff */
[----:B-1----:R-:W-:Y:S01]  /*5c00*/  IMAD.MOV.U32 R3, RZ, RZ, R0 ;  /* 0x000000ffff037224 */ /* 0x002fe200078e0000 */
[----:B------:R-:W-:Y:S01]  /*5c10*/  LOP3.LUT R0, R5, 0x84, RZ, 0xfc, !PT ;  /* 0x0000008405007812 */ /* 0x000fe200078efcff */
[----:B------:R-:W-:-:S04]  /*5c20*/  IMAD.HI.U32 R8, R2, R16, RZ ;  /* 0x0000001002087227 */ /* 0x000fc800078e00ff */
[----:B------:R-:W-:Y:S01]  /*5c30*/  IMAD R15, R27, R9, R15 ;  /* 0x000000091b0f7224 */ /* 0x000fe200078e020f */
[----:B------:R-:W-:Y:S01]  /*5c40*/  LOP3.LUT R9, R5, 0x7c, RZ, 0xfc, !PT ;  /* 0x0000007c05097812 */ /* 0x000fe200078efcff */
[----:B------:R-:W-:Y:S02]  /*5c50*/  IMAD.MOV.U32 R18, RZ, RZ, R7 ;  /* 0x000000ffff127224 */ /* 0x000fe400078e0007 */
[----:B------:R-:W-:Y:S01]  /*5c60*/  @!P2 IMAD.MOV R3, RZ, RZ, -R3 ;  /* 0x000000ffff03a224 */ /* 0x000fe200078e0a03 */
[C---:B------:R-:W-:Y:S01]  /*5c70*/  ISETP.GT.U32.AND P2, PT, R27.reuse, R17, PT ;  /* 0x000000111b00720c */ /* 0x040fe20003f44070 */
[----:B------:R-:W-:Y:S02]  /*5c80*/  IMAD.MOV R8, RZ, RZ, -R8 ;  /* 0x000000ffff087224 */ /* 0x000fe400078e0a08 */
[----:B------:R-:W-:Y:S01]  /*5c90*/  @!P1 IMAD.MOV R18, RZ, RZ, -R18 ;  /* 0x000000ffff129224 */ /* 0x000fe200078e0a12 */
[----:B------:R-:W-:Y:S01]  /*5ca0*/  ISETP.GT.U32.AND P1, PT, R27, R15, PT ;  /* 0x0000000f1b00720c */ /* 0x000fe20003f24070 */
[----:B------:R-:W-:-:S03]  /*5cb0*/  IMAD.HI.U32 R6, R2, R12, RZ ;  /* 0x0000000c02067227 */ /* 0x000fc600078e00ff */
[----:B------:R0:W-:Y:S01]  /*5cc0*/  STL [R1+0x60], R18 ;  /* 0x0000601201007387 */ /* 0x0001e20000100800 */
[----:B------:R-:W-:Y:S01]  /*5cd0*/  IMAD R16, R27, R8, R16 ;  /* 0x000000081b107224 */ /* 0x000fe200078e0210 */
[----:B------:R-:W-:Y:S01]  /*5ce0*/  IABS R8, R10 ;  /* 0x0000000a00087213 */ /* 0x000fe20000000000 */
[----:B------:R-:W-:Y:S01]  /*5cf0*/  IMAD.MOV R6, RZ, RZ, -R6 ;  /* 0x000000ffff067224 */ /* 0x000fe200078e0a06 */
[----:B------:R1:W-:Y:S01]  /*5d00*/  STL [R1+0x5c], R3 ;  /* 0x00005c0301007387 */ /* 0x0003e20000100800 */
[----:B------:R-:W-:Y:S01]  /*5d10*/  @!P3 IMAD.IADD R13, R13, 0x1, -R27 ;  /* 0x000000010d0db824 */ /* 0x000fe200078e0a1b */
[----:B------:R-:W-:Y:S01]  /*5d20*/  ISETP.GT.U32.AND P3, PT, R27, R16, PT ;  /* 0x000000101b00720c */ /* 0x000fe20003f64070 */
[----:B------:R-:W-:Y:S01]  /*5d30*/  IMAD.HI.U32 R7, R2, R11, RZ ;  /* 0x0000000b02077227 */ /* 0x000fe200078e00ff */
[----:B0-----:R-:W-:-:S03]  /*5d40*/  IABS R18, R9 ;  /* 0x0000000900127213 */ /* 0x001fc60000000000 */
[----:B------:R-:W-:Y:S01]  /*5d50*/  IMAD R12, R27, R6, R12 ;  /* 0x000000061b0c7224 */ /* 0x000fe200078e020c */
[----:B------:R-:W-:Y:S01]  /*5d60*/  IABS R6, R0 ;  /* 0x0000000000067213 */ /* 0x000fe20000000000 */
[----:B------:R-:W-:Y:S02]  /*5d70*/  @!P2 IMAD.IADD R17, R17, 0x1, -R27 ;  /* 0x000000011111a824 */ /* 0x000fe400078e0a1b */
[----:B-1----:R-:W-:Y:S02]  /*5d80*/  IMAD.MOV.U32 R3, RZ, RZ, R13 ;  /* 0x000000ffff037224 */ /* 0x002fe400078e000d */
[----:B------:R-:W-:Y:S02]  /*5d90*/  IMAD.MOV R7, RZ, RZ, -R7 ;  /* 0x000000ffff077224 */ /* 0x000fe400078e0a07 */
[----:B------:R-:W-:Y:S01]  /*5da0*/  @!P1 IMAD.IADD R15, R15, 0x1, -R27 ;  /* 0x000000010f0f9824 */ /* 0x000fe200078e0a1b */
[C---:B------:R-:W-:Y:S01]  /*5db0*/  ISETP.GT.U32.AND P1, PT, R27.reuse, R12, PT ;  /* 0x0000000c1b00720c */ /* 0x040fe20003f24070 */
[----:B------:R-:W-:Y:S01]  /*5dc0*/  @!P4 IMAD.MOV R3, RZ, RZ, -R3 ;  /* 0x000000ffff03c224 */ /* 0x000fe200078e0a03 */
[C---:B------:R-:W-:Y:S01]  /*5dd0*/  ISETP.GT.U32.AND P4, PT, R27.reuse, R17, PT ;  /* 0x000000111b00720c */ /* 0x040fe20003f84070 */
[C---:B------:R-:W-:Y:S01]  /*5de0*/  IMAD R11, R27.reuse, R7, R11 ;  /* 0x000000071b0b7224 */ /* 0x040fe200078e020b */
[----:B------:R-:W-:Y:S01]  /*5df0*/  ISETP.GT.U32.AND P2, PT, R27, R15, PT ;  /* 0x0000000f1b00720c */ /* 0x000fe20003f44070 */
[----:B------:R-:W-:Y:S01]  /*5e00*/  IMAD.HI.U32 R7, R2, R6, RZ ;  /* 0x0000000602077227 */ /* 0x000fe200078e00ff */
[----:B------:R0:W-:Y:S03]  /*5e10*/  STL [R1+0x58], R3 ;  /* 0x0000580301007387 */ /* 0x0001e60000100800 */
[----:B------:R-:W-:-:S02]  /*5e20*/  IMAD.MOV R7, RZ, RZ, -R7 ;  /* 0x000000ffff077224 */ /* 0x000fc400078e0a07 */
[--C-:B------:R-:W-:Y:S02]  /*5e30*/  @!P3 IMAD.IADD R16, R16, 0x1, -R27.reuse ;  /* 0x000000011010b824 */ /* 0x100fe400078e0a1b */
[----:B------:R-:W-:Y:S01]  /*5e40*/  IMAD R6, R27, R7, R6 ;  /* 0x000000071b067224 */ /* 0x000fe200078e0206 */
[----:B------:R-:W-:Y:S01]  /*5e50*/  LOP3.LUT R7, R5, 0x78, RZ, 0xfc, !PT ;  /* 0x0000007805077812 */ /* 0x000fe200078efcff */
[--C-:B------:R-:W-:Y:S01]  /*5e60*/  @!P1 IMAD.IADD R12, R12, 0x1, -R27.reuse ;  /* 0x000000010c0c9824 */ /* 0x100fe200078e0a1b */
[----:B------:R-:W-:Y:S01]  /*5e70*/  ISETP.GT.U32.AND P3, PT, R27, R16, PT ;  /* 0x000000101b00720c */ /* 0x000fe20003f64070 */
[----:B------:R-:W-:Y:S01]  /*5e80*/  @!P4 IMAD.IADD R17, R17, 0x1, -R27 ;  /* 0x000000011111c824 */ /* 0x000fe200078e0a1b */
[C---:B------:R-:W-:Y:S01]  /*5e90*/  ISETP.GT.U32.AND P4, PT, R27.reuse, R6, PT ;  /* 0x000000061b00720c */ /* 0x040fe20003f84070 */
[----:B------:R-:W-:Y:S01]  /*5ea0*/  IMAD.HI.U32 R13, R2, R8, RZ ;  /* 0x00000008020d7227 */ /* 0x000fe200078e00ff */
[----:B------:R-:W-:-:S03]  /*5eb0*/  ISETP.GT.U32.AND P1, PT, R27, R12, PT ;  /* 0x0000000c1b00720c */ /* 0x000fc60003f24070 */
[----:B------:R-:W-:Y:S01]  /*5ec0*/  @!P2 IMAD.IADD R15, R15, 0x1, -R27 ;  /* 0x000000010f0fa824 */ /* 0x000fe200078e0a1b */
[----:B------:R-:W-:Y:S01]  /*5ed0*/  ISETP.GT.U32.AND P2, PT, R27, R11, PT ;  /* 0x0000000b1b00720c */ /* 0x000fe20003f44070 */
[----:B------:R-:W-:Y:S02]  /*5ee0*/  IMAD.MOV R13, RZ, RZ, -R13 ;  /* 0x000000ffff0d7224 */ /* 0x000fe400078e0a0d */
[----:B------:R-:W-:Y:S02]  /*5ef0*/  IMAD.MOV.U32 R20, RZ, RZ, R15 ;  /* 0x000000ffff147224 */ /* 0x000fe400078e000f */
[----:B------:R-:W-:Y:S01]  /*5f00*/  @!P3 IMAD.IADD R16, R16, 0x1, -R27 ;  /* 0x000000011010b824 */ /* 0x000fe200078e0a1b */
[----:B------:R-:W-:Y:S01]  /*5f10*/  ISETP.GE.AND P3, PT, R4, RZ, PT ;  /* 0x000000ff0400720c */ /* 0x000fe20003f66270 */
[----:B0-----:R-:W-:Y:S01]  /*5f20*/  IMAD.MOV.U32 R3, RZ, RZ, R17 ;  /* 0x000000ffff037224 */ /* 0x001fe200078e0011 */
[----:B------:R-:W-:Y:S01]  /*5f30*/  LOP3.LUT R17, R5, 0x3c, RZ, 0xfc, !PT ;  /* 0x0000003c05117812 */ /* 0x000fe200078efcff */
[----:B------:R-:W-:Y:S01]  /*5f40*/  IMAD R4, R27, R13, R8 ;  /* 0x0000000d1b047224 */ /* 0x000fe200078e0208 */
[----:B------:R-:W-:Y:S01]  /*5f50*/  IABS R13, R7 ;  /* 0x00000007000d7213 */ /* 0x000fe20000000000 */
[----:B------:R-:W-:Y:S01]  /*5f60*/  @!P4 IMAD.IADD R6, R6, 0x1, -R27 ;  /* 0x000000010606c824 */ /* 0x000fe200078e0a1b */
[----:B------:R-:W-:Y:S01]  /*5f70*/  ISETP.GE.AND P4, PT, R0, RZ, PT ;  /* 0x000000ff0000720c */ /* 0x000fe20003f86270 */
[----:B------:R-:W-:Y:S01]  /*5f80*/  @!P5 IMAD.MOV R20, RZ, RZ, -R20 ;  /* 0x000000ffff14d224 */ /* 0x000fe200078e0a14 */
[----:B------:R-:W-:Y:S01]  /*5f90*/  LOP3.LUT R8, R5, 0x74, RZ, 0xfc, !PT ;  /* 0x0000007405087812 */ /* 0x000fe200078efcff */
[----:B------:R-:W-:Y:S01]  /*5fa0*/  @!P0 IMAD.MOV R3, RZ, RZ, -R3 ;  /* 0x000000ffff038224 */ /* 0x000fe200078e0a03 */
[C---:B------:R-:W-:Y:S01]  /*5fb0*/  ISETP.GT.U32.AND P0, PT, R27.reuse, R6, PT ;  /* 0x000000061b00720c */ /* 0x040fe20003f04070 */
[----:B------:R-:W-:Y:S01]  /*5fc0*/  @!P1 IMAD.IADD R12, R12, 0x1, -R27 ;  /* 0x000000010c0c9824 */ /* 0x000fe200078e0a1b */
[----:B------:R0:W-:Y:S01]  /*5fd0*/  STL [R1+0x50], R20 ;  /* 0x0000501401007387 */ /* 0x0001e20000100800 */
[----:B------:R-:W-:Y:S01]  /*5fe0*/  IMAD.HI.U32 R15, R2, R13, RZ ;  /* 0x0000000d020f7227 */ /* 0x000fe200078e00ff */
[----:B------:R-:W-:-:S02]  /*5ff0*/  ISETP.GT.U32.AND P1, PT, R27, R4, PT ;  /* 0x000000041b00720c */ /* 0x000fc40003f24070 */
[----:B------:R1:W-:Y:S01]  /*6000*/  STL [R1+0x4c], R3 ;  /* 0x00004c0301007387 */ /* 0x0003e20000100800 */
[----:B------:R-:W-:Y:S01]  /*6010*/  IMAD.MOV R15, RZ, RZ, -R15 ;  /* 0x000000ffff0f7224 */ /* 0x000fe200078e0a0f */
[----:B------:R-:W-:Y:S01]  /*6020*/  IABS R25, R17 ;  /* 0x0000001100197213 */ /* 0x000fe20000000000 */
[----:B------:R-:W-:Y:S01]  /*6030*/  IMAD.HI.U32 R19, R2, R18, RZ ;  /* 0x0000001202137227 */ /* 0x000fe200078e00ff */
[----:B0-----:R-:W-:-:S03]  /*6040*/  LOP3.LUT R20, R5, 0x48, RZ, 0xfc, !PT ;  /* 0x0000004805147812 */ /* 0x001fc600078efcff */
[--C-:B------:R-:W-:Y:S02]  /*6050*/  @!P0 IMAD.IADD R6, R6, 0x1, -R27.reuse ;  /* 0x0000000106068824 */ /* 0x100fe400078e0a1b */
[----:B------:R-:W-:Y:S01]  /*6060*/  @!P2 IMAD.IADD R11, R11, 0x1, -R27 ;  /* 0x000000010b0ba824 */ /* 0x000fe200078e0a1b */
[----:B------:R-:W-:Y:S01]  /*6070*/  ISETP.GE.AND P2, PT, R14, RZ, PT ;  /* 0x000000ff0e00720c */ /* 0x000fe20003f46270 */
[----:B-1----:R-:W-:Y:S01]  /*6080*/  IMAD.MOV.U32 R3, RZ, RZ, R12 ;  /* 0x000000ffff037224 */ /* 0x002fe200078e000c */
[----:B------:R-:W-:Y:S01]  /*6090*/  IABS R14, R8 ;  /* 0x00000008000e7213 */ /* 0x000fe20000000000 */
[----:B------:R-:W-:Y:S02]  /*60a0*/  IMAD.MOV R19, RZ, RZ, -R19 ;  /* 0x000000ffff137224 */ /* 0x000fe400078e0a13 */
[----:B------:R-:W-:Y:S01]  /*60b0*/  @!P3 IMAD.MOV R3, RZ, RZ, -R3 ;  /* 0x000000ffff03b224 */ /* 0x000fe200078e0a03 */
[----:B------:R-:W-:Y:S01]  /*60c0*/  ISETP.GE.AND P3, PT, R10, RZ, PT ;  /* 0x000000ff0a00720c */ /* 0x000fe20003f66270 */
[----:B------:R-:W-:-:S02]  /*60d0*/  IMAD R10, R27, R15, R13 ;  /* 0x0000000f1b0a7224 */ /* 0x000fc400078e020d */
[----:B------:R-:W-:Y:S01]  /*60e0*/  @!P1 IMAD.IADD R4, R4, 0x1, -R27 ;  /* 0x0000000104049824 */ /* 0x000fe200078e0a1b */
[C---:B------:R-:W-:Y:S01]  /*60f0*/  ISETP.GT.U32.AND P1, PT, R27.reuse, R11, PT ;  /* 0x0000000b1b00720c */ /* 0x040fe20003f24070 */
[C---:B------:R-:W-:Y:S01]  /*6100*/  IMAD R0, R27.reuse, R19, R18 ;  /* 0x000000131b007224 */ /* 0x040fe200078e0212 */
[C---:B------:R-:W-:Y:S01]  /*6110*/  ISETP.GT.U32.AND P0, PT, R27.reuse, R10, PT ;  /* 0x0000000a1b00720c */ /* 0x040fe20003f04070 */
[----:B------:R-:W-:Y:S01]  /*6120*/  @!P6 IMAD.MOV R16, RZ, RZ, -R16 ;  /* 0x000000ffff10e224 */ /* 0x000fe200078e0a10 */
[C---:B------:R-:W-:Y:S01]  /*6130*/  ISETP.GT.U32.AND P5, PT, R27.reuse, R4, PT ;  /* 0x000000041b00720c */ /* 0x040fe20003fa4070 */
[----:B------:R-:W-:Y:S01]  /*6140*/  @!P4 IMAD.MOV R6, RZ, RZ, -R6 ;  /* 0x000000ffff06c224 */ /* 0x000fe200078e0a06 */
[----:B------:R-:W-:Y:S01]  /*6150*/  ISETP.GT.U32.AND P6, PT, R27, R0, PT ;  /* 0x000000001b00720c */ /* 0x000fe20003fc4070 */
[----:B------:R-:W-:Y:S01]  /*6160*/  IMAD.HI.U32 R12, R2, R14, RZ ;  /* 0x0000000e020c7227 */ /* 0x000fe200078e00ff */
[----:B------:R-:W-:Y:S01]  /*6170*/  STL [R1+0x44], R16 ;  /* 0x0000441001007387 */ /* 0x000fe20000100800 */
[----:B------:R-:W-:-:S02]  /*6180*/  IABS R19, R21 ;  /* 0x0000001500137213 */ /* 0x000fc40000000000 */
[----:B------:R-:W-:Y:S01]  /*6190*/  IMAD.MOV R12, RZ, RZ, -R12 ;  /* 0x000000ffff0c7224 */ /* 0x000fe200078e0a0c */
[----:B------:R0:W-:Y:S01]  /*61a0*/  STL [R1+0x34], R3 ;  /* 0x0000340301007387 */ /* 0x0001e20000100800 */
[--C-:B------:R-:W-:Y:S01]  /*61b0*/  @!P1 IMAD.IADD R11, R11, 0x1, -R27.reuse ;  /* 0x000000010b0b9824 */ /* 0x100fe200078e0a1b */
[----:B------:R-:W-:Y:S01]  /*61c0*/  ISETP.GE.AND P1, PT, R9, RZ, PT ;  /* 0x000000ff0900720c */ /* 0x000fe20003f26270 */
[--C-:B------:R-:W-:Y:S01]  /*61d0*/  @!P0 IMAD.IADD R10, R10, 0x1, -R27.reuse ;  /* 0x000000010a0a8824 */ /* 0x100fe200078e0a1b */
[----:B------:R-:W-:Y:S01]  /*61e0*/  LOP3.LUT R9, R5, 0x60, RZ, 0xfc, !PT ;  /* 0x0000006005097812 */ /* 0x000fe200078efcff */
[C---:B------:R-:W-:Y:S02]  /*61f0*/  IMAD R14, R27.reuse, R12, R14 ;  /* 0x0000000c1b0e7224 */ /* 0x040fe400078e020e */
[--C-:B------:R-:W-:Y:S01]  /*6200*/  @!P6 IMAD.IADD R0, R0, 0x1, -R27.reuse ;  /* 0x000000010000e824 */ /* 0x100fe200078e0a1b */
[----:B------:R-:W-:Y:S01]  /*6210*/  ISETP.GT.U32.AND P4, PT, R27, R10, PT ;  /* 0x0000000a1b00720c */ /* 0x000fe20003f84070 */
[----:B------:R-:W-:Y:S01]  /*6220*/  @!P5 IMAD.IADD R4, R4, 0x1, -R27 ;  /* 0x000000010404d824 */ /* 0x000fe200078e0a1b */
[----:B------:R-:W-:Y:S01]  /*6230*/  ISETP.GE.AND P5, PT, R7, RZ, PT ;  /* 0x000000ff0700720c */ /* 0x000fe20003fa6270 */
[----:B0-----:R-:W-:Y:S01]  /*6240*/  IMAD.MOV.U32 R3, RZ, RZ, R11 ;  /* 0x000000ffff037224 */ /* 0x001fe200078e000b */
[----:B------:R-:W-:-:S02]  /*6250*/  ISETP.GT.U32.AND P6, PT, R27, R0, PT ;  /* 0x000000001b00720c */ /* 0x000fc40003fc4070 */
[C---:B------:R-:W-:Y:S01]  /*6260*/  LOP3.LUT R7, R5.reuse, 0x6c, RZ, 0xfc, !PT ;  /* 0x0000006c05077812 */ /* 0x040fe200078efcff */
[----:B------:R-:W-:Y:S01]  /*6270*/  @!P2 IMAD.MOV R3, RZ, RZ, -R3 ;  /* 0x000000ffff03a224 */ /* 0x000fe200078e0a03 */
[----:B------:R-:W-:Y:S02]  /*6280*/  ISETP.GE.AND P2, PT, R8, RZ, PT ;  /* 0x000000ff0800720c */ /* 0x000fe40003f46270 */
[----:B------:R-:W-:Y:S02]  /*6290*/  LOP3.LUT R8, R5, 0x70, RZ, 0xfc, !PT ;  /* 0x0000007005087812 */ /* 0x000fe400078efcff */
[----:B------:R0:W-:Y:S01]  /*62a0*/  STL [R1+0x30], R3 ;  /* 0x0000300301007387 */ /* 0x0001e20000100800 */
[--C-:B------:R-:W-:Y:S01]  /*62b0*/  @!P4 IMAD.IADD R10, R10, 0x1, -R27.reuse ;  /* 0x000000010a0ac824 */ /* 0x100fe200078e0a1b */
[----:B------:R-:W-:Y:S02]  /*62c0*/  IABS R16, R8 ;  /* 0x0000000800107213 */ /* 0x000fe40000000000 */
[----:B------:R-:W-:Y:S01]  /*62d0*/  ISETP.GT.U32.AND P4, PT, R27, R14, PT ;  /* 0x0000000e1b00720c */ /* 0x000fe20003f84070 */
[----:B------:R-:W-:Y:S01]  /*62e0*/  @!P6 IMAD.IADD R0, R0, 0x1, -R27 ;  /* 0x000000010000e824 */ /* 0x000fe200078e0a1b */
[----:B------:R1:W-:Y:S01]  /*62f0*/  STL [R1+0x2c], R6 ;  /* 0x00002c0601007387 */ /* 0x0003e20000100800 */
[----:B------:R-:W-:Y:S01]  /*6300*/  IMAD.HI.U32 R12, R2, R16, RZ ;  /* 0x00000010020c7227 */ /* 0x000fe200078e00ff */
[----:B------:R-:W-:-:S02]  /*6310*/  ISETP.GE.AND P6, PT, R29, RZ, PT ;  /* 0x000000ff1d00720c */ /* 0x000fc40003fc6270 */
[----:B------:R-:W-:Y:S01]  /*6320*/  IABS R29, R29 ;  /* 0x0000001d001d7213 */ /* 0x000fe20000000000 */
[----:B0-----:R-:W-:Y:S01]  /*6330*/  IMAD.MOV.U32 R3, RZ, RZ, R4 ;  /* 0x000000ffff037224 */ /* 0x001fe200078e0004 */
[----:B------:R-:W-:Y:S01]  /*6340*/  ISETP.GE.AND P0, PT, R8, RZ, PT ;  /* 0x000000ff0800720c */ /* 0x000fe20003f06270 */
[----:B------:R-:W-:Y:S01]  /*6350*/  IMAD.MOV R12, RZ, RZ, -R12 ;  /* 0x000000ffff0c7224 */ /* 0x000fe200078e0a0c */
[----:B------:R-:W-:Y:S01]  /*6360*/  IABS R8, R9 ;  /* 0x0000000900087213 */ /* 0x000fe20000000000 */
[----:B------:R-:W-:Y:S01]  /*6370*/  @!P3 IMAD.MOV R3, RZ, RZ, -R3 ;  /* 0x000000ffff03b224 */ /* 0x000fe200078e0a03 */
[----:B-1----:R-:W-:Y:S01]  /*6380*/  IABS R6, R7 ;  /* 0x0000000700067213 */ /* 0x002fe20000000000 */
[----:B------:R-:W-:Y:S01]  /*6390*/  IMAD R16, R27, R12, R16 ;  /* 0x0000000c1b107224 */ /* 0x000fe200078e0210 */
[----:B------:R-:W-:Y:S01]  /*63a0*/  ISETP.GE.AND P3, PT, R7, RZ, PT ;  /* 0x000000ff0700720c */ /* 0x000fe20003f66270 */
[----:B------:R-:W-:Y:S01]  /*63b0*/  @!P4 IMAD.IADD R14, R14, 0x1, -R27 ;  /* 0x000000010e0ec824 */ /* 0x000fe200078e0a1b */
[----:B------:R0:W-:Y:S01]  /*63c0*/  STL [R1+0x28], R3 ;  /* 0x0000280301007387 */ /* 0x0001e20000100800 */
[----:B------:R-:W-:Y:S01]  /*63d0*/  LOP3.LUT R7, R5, 0x64, RZ, 0xfc, !PT ;  /* 0x0000006405077812 */ /* 0x000fe200078efcff */
[----:B------:R-:W-:-:S02]  /*63e0*/  IMAD.HI.U32 R4, R2, R29, RZ ;  /* 0x0000001d02047227 */ /* 0x000fc400078e00ff */
[----:B------:R-:W-:Y:S02]  /*63f0*/  ISETP.GT.U32.AND P4, PT, R27, R14, PT ;  /* 0x0000000e1b00720c */ /* 0x000fe40003f84070 */
[----:B------:R-:W-:Y:S01]  /*6400*/  IMAD.HI.U32 R11, R2, R6, RZ ;  /* 0x00000006020b7227 */ /* 0x000fe200078e00ff */
[----:B------:R-:W-:-:S03]  /*6410*/  IABS R28, R7 ;  /* 0x00000007001c7213 */ /* 0x000fc60000000000 */
[----:B0-----:R-:W-:Y:S02]  /*6420*/  IMAD.MOV.U32 R3, RZ, RZ, R0 ;  /* 0x000000ffff037224 */ /* 0x001fe400078e0000 */
[----:B------:R-:W-:Y:S02]  /*6430*/  IMAD.MOV R4, RZ, RZ, -R4 ;  /* 0x000000ffff047224 */ /* 0x000fe400078e0a04 */
[----:B------:R-:W-:Y:S01]  /*6440*/  @!P1 IMAD.MOV R3, RZ, RZ, -R3 ;  /* 0x000000ffff039224 */ /* 0x000fe200078e0a03 */
[C---:B------:R-:W-:Y:S01]  /*6450*/  ISETP.GT.U32.AND P1, PT, R27.reuse, R16, PT ;  /* 0x000000101b00720c */ /* 0x040fe20003f24070 */
[----:B------:R-:W-:Y:S02]  /*6460*/  IMAD.MOV R11, RZ, RZ, -R11 ;  /* 0x000000ffff0b7224 */ /* 0x000fe400078e0a0b */
[C---:B------:R-:W-:Y:S01]  /*6470*/  IMAD R29, R27.reuse, R4, R29 ;  /* 0x000000041b1d7224 */ /* 0x040fe200078e021d */
[----:B------:R0:W-:Y:S01]  /*6480*/  STL [R1+0x24], R3 ;  /* 0x0000240301007387 */ /* 0x0001e20000100800 */
[----:B------:R-:W-:Y:S01]  /*6490*/  IMAD R6, R27, R11, R6 ;  /* 0x0000000b1b067224 */ /* 0x000fe200078e0206 */
[----:B------:R-:W-:Y:S01]  /*64a0*/  LOP3.LUT R11, R5, 0x5c, RZ, 0xfc, !PT ;  /* 0x0000005c050b7812 */ /* 0x000fe200078efcff */
[----:B------:R-:W-:-:S04]  /*64b0*/  IMAD.HI.U32 R4, R2, R28, RZ ;  /* 0x0000001c02047227 */ /* 0x000fc800078e00ff */
[----:B------:R-:W-:Y:S02]  /*64c0*/  IMAD.MOV R4, RZ, RZ, -R4 ;  /* 0x000000ffff047224 */ /* 0x000fe400078e0a04 */
[--C-:B------:R-:W-:Y:S01]  /*64d0*/  @!P4 IMAD.IADD R14, R14, 0x1, -R27.reuse ;  /* 0x000000010e0ec824 */ /* 0x100fe200078e0a1b */
[C---:B------:R-:W-:Y:S01]  /*64e0*/  ISETP.GT.U32.AND P4, PT, R27.reuse, R29, PT ;  /* 0x0000001d1b00720c */ /* 0x040fe20003f84070 */
[----:B0-----:R-:W-:Y:S01]  /*64f0*/  IMAD.MOV.U32 R3, RZ, RZ, R10 ;  /* 0x000000ffff037224 */ /* 0x001fe200078e000a */
[----:B------:R-:W-:Y:S01]  /*6500*/  IABS R10, R11 ;  /* 0x0000000b000a7213 */ /* 0x000fe20000000000 */
[----:B------:R-:W-:Y:S02]  /*6510*/  @!P1 IMAD.IADD R16, R16, 0x1, -R27 ;  /* 0x0000000110109824 */ /* 0x000fe400078e0a1b */
[----:B------:R-:W-:Y:S01]  /*6520*/  @!P5 IMAD.MOV R3, RZ, RZ, -R3 ;  /* 0x000000ffff03d224 */ /* 0x000fe200078e0a03 */
[C---:B------:R-:W-:Y:S01]  /*6530*/  ISETP.GT.U32.AND P5, PT, R27.reuse, R6, PT ;  /* 0x000000061b00720c */ /* 0x040fe20003fa4070 */
[C---:B------:R-:W-:Y:S01]  /*6540*/  IMAD R28, R27.reuse, R4, R28 ;  /* 0x000000041b1c7224 */ /* 0x040fe200078e021c */
[----:B------:R-:W-:Y:S01]  /*6550*/  ISETP.GT.U32.AND P1, PT, R27, R16, PT ;  /* 0x000000101b00720c */ /* 0x000fe20003f24070 */
[----:B------:R-:W-:Y:S01]  /*6560*/  IMAD.HI.U32 R0, R2, R8, RZ ;  /* 0x0000000802007227 */ /* 0x000fe200078e00ff */
[----:B------:R0:W-:Y:S01]  /*6570*/  STL [R1+0x20], R3 ;  /* 0x0000200301007387 */ /* 0x0001e20000100800 */
[----:B------:R-:W-:-:S02]  /*6580*/  LOP3.LUT R4, R5, 0x54, RZ, 0xfc, !PT ;  /* 0x0000005405047812 */ /* 0x000fc400078efcff */
[----:B------:R-:W-:Y:S02]  /*6590*/  IMAD.MOV R0, RZ, RZ, -R0 ;  /* 0x000000ffff007224 */ /* 0x000fe400078e0a00 */
[----:B------:R-:W-:-:S04]  /*65a0*/  IMAD.HI.U32 R13, R2, R10, RZ ;  /* 0x0000000a020d7227 */ /* 0x000fc800078e00ff */
[--C-:B------:R-:W-:Y:S02]  /*65b0*/  @!P5 IMAD.IADD R6, R6, 0x1, -R27.reuse ;  /* 0x000000010606d824 */ /* 0x100fe400078e0a1b */
[----:B0-----:R-:W-:Y:S01]  /*65c0*/  IMAD.MOV.U32 R3, RZ, RZ, R14 ;  /* 0x000000ffff037224 */ /* 0x001fe200078e000e */
[----:B------:R-:W-:Y:S01]  /*65d0*/  IABS R14, R4 ;  /* 0x00000004000e7213 */ /* 0x000fe20000000000 */
[----:B------:R-:W-:Y:S01]  /*65e0*/  @!P1 IMAD.IADD R16, R16, 0x1, -R27 ;  /* 0x0000000110109824 */ /* 0x000fe200078e0a1b */
[C---:B------:R-:W-:Y:S01]  /*65f0*/  ISETP.GT.U32.AND P5, PT, R27.reuse, R6, PT ;  /* 0x000000061b00720c */ /* 0x040fe20003fa4070 */
[----:B------:R-:W-:Y:S01]  /*6600*/  @!P2 IMAD.MOV R3, RZ, RZ, -R3 ;  /* 0x000000ffff03a224 */ /* 0x000fe200078e0a03 */
[C---:B------:R-:W-:Y:S01]  /*6610*/  ISETP.GT.U32.AND P2, PT, R27.reuse, R28, PT ;  /* 0x0000001c1b00720c */ /* 0x040fe20003f44070 */
[----:B------:R-:W-:Y:S01]  /*6620*/  IMAD R8, R27, R0, R8 ;  /* 0x000000001b087224 */ /* 0x000fe200078e0208 */
[----:B------:R-:W-:Y:S01]  /*6630*/  LOP3.LUT R0, R5, 0x58, RZ, 0xfc, !PT ;  /* 0x0000005805007812 */ /* 0x000fe200078efcff */
[----:B------:R-:W-:Y:S01]  /*6640*/  IMAD.MOV R13, RZ, RZ, -R13 ;  /* 0x000000ffff0d7224 */ /* 0x000fe200078e0a0d */
[----:B------:R0:W-:Y:S01]  /*6650*/  STL [R1+0x18], R3 ;  /* 0x0000180301007387 */ /* 0x0001e20000100800 */
[----:B------:R-:W-:Y:S01]  /*6660*/  @!P4 IMAD.IADD R29, R29, 0x1, -R27 ;  /* 0x000000011d1dc824 */ /* 0x000fe200078e0a1b */
[----:B------:R-:W-:Y:S01]  /*6670*/  IABS R12, R0 ;  /* 0x00000000000c7213 */ /* 0x000fe20000000000 */
[C---:B------:R-:W-:Y:S01]  /*6680*/  IMAD R10, R27.reuse, R13, R10 ;  /* 0x0000000d1b0a7224 */ /* 0x040fe200078e020a */
[C---:B------:R-:W-:Y:S01]  /*6690*/  ISETP.GT.U32.AND P1, PT, R27.reuse, R8, PT ;  /* 0x000000081b00720c */ /* 0x040fe20003f24070 */
[----:B------:R-:W-:Y:S01]  /*66a0*/  IMAD.HI.U32 R15, R2, R14, RZ ;  /* 0x0000000e020f7227 */ /* 0x000fe200078e00ff */
[----:B------:R-:W-:-:S03]  /*66b0*/  ISETP.GT.U32.AND P4, PT, R27, R29, PT ;  /* 0x0000001d1b00720c */ /* 0x000fc60003f84070 */
[--C-:B------:R-:W-:Y:S01]  /*66c0*/  @!P2 IMAD.IADD R28, R28, 0x1, -R27.reuse ;  /* 0x000000011c1ca824 */ /* 0x100fe200078e0a1b */
[----:B------:R-:W-:Y:S01]  /*66d0*/  ISETP.GE.AND P2, PT, R7, RZ, PT ;  /* 0x000000ff0700720c */ /* 0x000fe20003f46270 */
        /* <DEDUP_REMOVED lines=10> */
[----:B------:R-:W-:Y:S02]  /*6780*/  IMAD R14, R27, R15, R14 ;  /* 0x0000000f1b0e7224 */ /* 0x000fe400078e020e */
[--C-:B------:R-:W-:Y:S01]  /*6790*/  @!P1 IMAD.IADD R8, R8, 0x1, -R27.reuse ;  /* 0x0000000108089824 */ /* 0x100fe200078e0a1b */
[----:B------:R-:W-:Y:S01]  /*67a0*/  ISETP.GE.AND P1, PT, R11, RZ, PT ;  /* 0x000000ff0b00720c */ /* 0x000fe20003f26270 */
[----:B------:R-:W-:Y:S02]  /*67b0*/  @!P0 IMAD.IADD R28, R28, 0x1, -R27 ;  /* 0x000000011c1c8824 */ /* 0x000fe400078e0a1b */
[----:B------:R-:W-:-:S02]  /*67c0*/  IMAD R12, R27, R13, R12 ;  /* 0x0000000d1b0c7224 */ /* 0x000fc400078e020c */
[----:B------:R-:W-:Y:S01]  /*67d0*/  @!P2 IMAD.MOV R28, RZ, RZ, -R28 ;  /* 0x000000ffff1ca224 */ /* 0x000fe200078e0a1c */
[C---:B------:R-:W-:Y:S01]  /*67e0*/  ISETP.GT.U32.AND P2, PT, R27.reuse, R14, PT ;  /* 0x0000000e1b00720c */ /* 0x040fe20003f44070 */
[--C-:B------:R-:W-:Y:S01]  /*67f0*/  @!P5 IMAD.IADD R10, R10, 0x1, -R27.reuse ;  /* 0x000000010a0ad824 */ /* 0x100fe200078e0a1b */
[----:B------:R-:W-:Y:S01]  /*6800*/  ISETP.GT.U32.AND P5, PT, R27, R8, PT ;  /* 0x000000081b00720c */ /* 0x000fe20003fa4070 */
[----:B------:R-:W-:Y:S01]  /*6810*/  @!P4 IMAD.IADD R29, R29, 0x1, -R27 ;  /* 0x000000011d1dc824 */ /* 0x000fe200078e0a1b */
[----:B------:R-:W-:Y:S01]  /*6820*/  ISETP.GT.U32.AND P0, PT, R27, R12, PT ;  /* 0x0000000c1b00720c */ /* 0x000fe20003f04070 */
[----:B0-----:R-:W-:Y:S01]  /*6830*/  IMAD.MOV.U32 R3, RZ, RZ, R6 ;  /* 0x000000ffff037224 */ /* 0x001fe200078e0006 */
[----:B------:R-:W-:Y:S01]  /*6840*/  ISETP.GE.AND P4, PT, R9, RZ, PT ;  /* 0x000000ff0900720c */ /* 0x000fe20003f86270 */
[----:B------:R-:W-:Y:S01]  /*6850*/  @!P6 IMAD.MOV R29, RZ, RZ, -R29 ;  /* 0x000000ffff1de224 */ /* 0x000fe200078e0a1d */
[----:B------:R-:W-:Y:S01]  /*6860*/  LOP3.LUT R6, R5, 0x4c, RZ, 0xfc, !PT ;  /* 0x0000004c05067812 */ /* 0x000fe200078efcff */
[----:B------:R-:W-:Y:S01]  /*6870*/  @!P3 IMAD.MOV R3, RZ, RZ, -R3 ;  /* 0x000000ffff03b224 */ /* 0x000fe200078e0a03 */
[----:B------:R-:W-:-:S02]  /*6880*/  IABS R9, R7 ;  /* 0x0000000700097213 */ /* 0x000fc40000000000 */
[----:B------:R-:W-:Y:S01]  /*6890*/  IABS R18, R6 ;  /* 0x0000000600127213 */ /* 0x000fe20000000000 */
[--C-:B------:R-:W-:Y:S01]  /*68a0*/  @!P2 IMAD.IADD R14, R14, 0x1, -R27.reuse ;  /* 0x000000010e0ea824 */ /* 0x100fe200078e0a1b */
[----:B------:R-:W-:Y:S01]  /*68b0*/  ISETP.GE.AND P6, PT, R0, RZ, PT ;  /* 0x000000ff0000720c */ /* 0x000fe20003fc6270 */
[--C-:B------:R-:W-:Y:S01]  /*68c0*/  @!P5 IMAD.IADD R8, R8, 0x1, -R27.reuse ;  /* 0x000000010808d824 */ /* 0x100fe200078e0a1b */
[----:B------:R-:W-:Y:S01]  /*68d0*/  ISETP.GE.AND P5, PT, R4, RZ, PT ;  /* 0x000000ff0400720c */ /* 0x000fe20003fa6270 */
[----:B------:R-:W-:Y:S01]  /*68e0*/  @!P0 IMAD.IADD R12, R12, 0x1, -R27 ;  /* 0x000000010c0c8824 */ /* 0x000fe200078e0a1b */
[C---:B------:R-:W-:Y:S01]  /*68f0*/  ISETP.GT.U32.AND P2, PT, R27.reuse, R14, PT ;  /* 0x0000000e1b00720c */ /* 0x040fe20003f44070 */
[----:B------:R-:W-:Y:S01]  /*6900*/  @!P4 IMAD.MOV R8, RZ, RZ, -R8 ;  /* 0x000000ffff08c224 */ /* 0x000fe200078e0a08 */
[C---:B------:R-:W-:Y:S01]  /*6910*/  ISETP.GT.U32.AND P3, PT, R27.reuse, R10, PT ;  /* 0x0000000a1b00720c */ /* 0x040fe20003f64070 */
[----:B------:R-:W-:Y:S01]  /*6920*/  IMAD.HI.U32 R0, R2, R9, RZ ;  /* 0x0000000902007227 */ /* 0x000fe200078e00ff */
[----:B------:R-:W-:Y:S01]  /*6930*/  ISETP.GT.U32.AND P4, PT, R27, R12, PT ;  /* 0x0000000c1b00720c */ /* 0x000fe20003f84070 */
[----:B------:R0:W-:Y:S01]  /*6940*/  STL [R1], R3 ;  /* 0x0000000301007387 */ /* 0x0001e20000100800 */
[----:B------:R-:W-:Y:S01]  /*6950*/  ISETP.GE.AND P0, PT, R6, RZ, PT ;  /* 0x000000ff0600720c */ /* 0x000fe20003f06270 */
[----:B------:R-:W-:-:S02]  /*6960*/  IMAD.HI.U32 R4, R2, R18, RZ ;  /* 0x0000001202047227 */ /* 0x000fc400078e00ff */
[----:B------:R-:W-:Y:S02]  /*6970*/  STL [R1+0xb20], R29 ;  /* 0x000b201d01007387 */ /* 0x000fe40000100800 */
[----:B------:R-:W-:Y:S02]  /*6980*/  IMAD.MOV R0, RZ, RZ, -R0 ;  /* 0x000000ffff007224 */ /* 0x000fe400078e0a00 */
[----:B------:R-:W-:Y:S01]  /*6990*/  IMAD.MOV R4, RZ, RZ, -R4 ;  /* 0x000000ffff047224 */ /* 0x000fe200078e0a04 */
[----:B------:R-:W-:Y:S01]  /*69a0*/  STL [R1+0xb24], R28 ;  /* 0x000b241c01007387 */ /* 0x000fe20000100800 */
[----:B------:R-:W-:Y:S01]  /*69b0*/  IMAD R16, R27, R0, R9 ;  /* 0x000000001b107224 */ /* 0x000fe200078e0209 */
[----:B------:R-:W-:Y:S01]  /*69c0*/  LOP3.LUT R0, R5, 0x44, RZ, 0xfc, !PT ;  /* 0x0000004405007812 */ /* 0x000fe200078efcff */
[C---:B------:R-:W-:Y:S01]  /*69d0*/  IMAD R18, R27.reuse, R4, R18 ;  /* 0x000000041b127224 */ /* 0x040fe200078e0212 */
[----:B------:R1:W-:Y:S01]  /*69e0*/  STL [R1+0xb28], R8 ;  /* 0x000b280801007387 */ /* 0x0003e20000100800 */
[--C-:B------:R-:W-:Y:S01]  /*69f0*/  @!P2 IMAD.IADD R14, R14, 0x1, -R27.reuse ;  /* 0x000000010e0ea824 */ /* 0x100fe200078e0a1b */
[----:B------:R-:W-:Y:S01]  /*6a00*/  ISETP.GE.AND P2, PT, R0, RZ, PT ;  /* 0x000000ff0000720c */ /* 0x000fe20003f46270 */
[--C-:B------:R-:W-:Y:S01]  /*6a10*/  @!P4 IMAD.IADD R12, R12, 0x1, -R27.reuse ;  /* 0x000000010c0cc824 */ /* 0x100fe200078e0a1b */
[C---:B------:R-:W-:Y:S01]  /*6a20*/  ISETP.GT.U32.AND P4, PT, R27.reuse, R16, PT ;  /* 0x000000101b00720c */ /* 0x040fe20003f84070 */
[----:B------:R-:W-:Y:S01]  /*6a30*/  @!P5 IMAD.MOV R14, RZ, RZ, -R14 ;  /* 0x000000ffff0ed224 */ /* 0x000fe200078e0a0e */
[----:B------:R-:W-:Y:S01]  /*6a40*/  ISETP.GT.U32.AND P5, PT, R27, R18, PT ;  /* 0x000000121b00720c */ /* 0x000fe20003fa4070 */
[----:B------:R-:W-:Y:S01]  /*6a50*/  @!P3 IMAD.IADD R10, R10, 0x1, -R27 ;  /* 0x000000010a0ab824 */ /* 0x000fe200078e0a1b */
[----:B------:R-:W-:Y:S01]  /*6a60*/  IABS R22, R0 ;  /* 0x0000000000167213 */ /* 0x000fe20000000000 */
[----:B------:R-:W-:Y:S01]  /*6a70*/  @!P6 IMAD.MOV R12, RZ, RZ, -R12 ;  /* 0x000000ffff0ce224 */ /* 0x000fe200078e0a0c */
[----:B------:R-:W-:Y:S01]  /*6a80*/  ISETP.GE.AND P6, PT, R24, RZ, PT ;  /* 0x000000ff1800720c */ /* 0x000fe20003fc6270 */
[----:B------:R-:W-:Y:S01]  /*6a90*/  @!P1 IMAD.MOV R10, RZ, RZ, -R10 ;  /* 0x000000ffff0a9224 */ /* 0x000fe200078e0a0a */
[----:B------:R-:W-:Y:S01]  /*6aa0*/  ISETP.GE.AND P1, PT, R20, RZ, PT ;  /* 0x000000ff1400720c */ /* 0x000fe20003f26270 */
[----:B------:R-:W-:Y:S01]  /*6ab0*/  IMAD.HI.U32 R4, R2, R22, RZ ;  /* 0x0000001602047227 */ /* 0x000fe200078e00ff */
[----:B------:R-:W-:-:S02]  /*6ac0*/  IABS R20, R20 ;  /* 0x0000001400147213 */ /* 0x000fc40000000000 */
[----:B------:R-:W-:Y:S01]  /*6ad0*/  IABS R24, R24 ;  /* 0x0000001800187213 */ /* 0x000fe20000000000 */
[--C-:B------:R-:W-:Y:S01]  /*6ae0*/  @!P4 IMAD.IADD R16, R16, 0x1, -R27.reuse ;  /* 0x000000011010c824 */ /* 0x100fe200078e0a1b */
[----:B------:R-:W-:Y:S01]  /*6af0*/  ISETP.GE.AND P3, PT, R7, RZ, PT ;  /* 0x000000ff0700720c */ /* 0x000fe20003f66270 */
[----:B------:R-:W-:Y:S01]  /*6b00*/  @!P5 IMAD.IADD R18, R18, 0x1, -R27 ;  /* 0x000000011212d824 */ /* 0x000fe200078e0a1b */
[----:B------:R2:W-:Y:S01]  /*6b10*/  STL [R1+0xb2c], R10 ;  /* 0x000b2c0a01007387 */ /* 0x0005e20000100800 */
[C---:B------:R-:W-:Y:S01]  /*6b20*/  IMAD.HI.U32 R0, R2.reuse, R20, RZ ;  /* 0x0000001402007227 */ /* 0x040fe200078e00ff */
[C---:B------:R-:W-:Y:S02]  /*6b30*/  ISETP.GT.U32.AND P4, PT, R27.reuse, R16, PT ;  /* 0x000000101b00720c */ /* 0x040fe40003f84070 */
[----:B------:R-:W-:Y:S01]  /*6b40*/  ISETP.GT.U32.AND P5, PT, R27, R18, PT ;  /* 0x000000121b00720c */ /* 0x000fe20003fa4070 */
[----:B------:R-:W-:Y:S01]  /*6b50*/  IMAD.HI.U32 R7, R2, R24, RZ ;  /* 0x0000001802077227 */ /* 0x000fe200078e00ff */
[C---:B0-----:R-:W-:Y:S01]  /*6b60*/  LOP3.LUT R3, R5.reuse, 0x34, RZ, 0xfc, !PT ;  /* 0x0000003405037812 */ /* 0x041fe200078efcff */
[----:B------:R0:W-:Y:S01]  /*6b70*/  STL [R1+0xb30], R12 ;  /* 0x000b300c01007387 */ /* 0x0001e20000100800 */
[C---:B-1----:R-:W-:Y:S01]  /*6b80*/  LOP3.LUT R8, R5.reuse, 0x28, RZ, 0xfc, !PT ;  /* 0x0000002805087812 */ /* 0x042fe200078efcff */
[----:B------:R-:W-:Y:S01]  /*6b90*/  IMAD.MOV R0, RZ, RZ, -R0 ;  /* 0x000000ffff007224 */ /* 0x000fe200078e0a00 */
[----:B--2---:R-:W-:Y:S01]  /*6ba0*/  LOP3.LUT R10, R5, 0x38, RZ, 0xfc, !PT ;  /* 0x00000038050a7812 */ /* 0x004fe200078efcff */
[----:B------:R-:W-:Y:S01]  /*6bb0*/  IMAD.MOV R7, RZ, RZ, -R7 ;  /* 0x000000ffff077224 */ /* 0x000fe200078e0a07 */
[----:B------:R1:W-:Y:S01]  /*6bc0*/  STL [R1+0xb34], R14 ;  /* 0x000b340e01007387 */ /* 0x0003e20000100800 */
[----:B------:R-:W-:Y:S01]  /*6bd0*/  IMAD.MOV R4, RZ, RZ, -R4 ;  /* 0x000000ffff047224 */ /* 0x000fe200078e0a04 */
[----:B------:R-:W-:Y:S01]  /*6be0*/  IABS R11, R8 ;  /* 0x00000008000b7213 */ /* 0x000fe20000000000 */
[C---:B------:R-:W-:Y:S01]  /*6bf0*/  IMAD R20, R27.reuse, R0, R20 ;  /* 0x000000001b147224 */ /* 0x040fe200078e0214 */
[----:B------:R-:W-:Y:S01]  /*6c00*/  IABS R0, R10 ;  /* 0x0000000a00007213 */ /* 0x000fe20000000000 */
[----:B------:R-:W-:Y:S01]  /*6c10*/  IMAD R24, R27, R7, R24 ;  /* 0x000000071b187224 */ /* 0x000fe200078e0218 */
[----:B------:R-:W-:Y:S01]  /*6c20*/  LOP3.LUT R28, R5, 0x2c, RZ, 0xfc, !PT ;  /* 0x0000002c051c7812 */ /* 0x000fe200078efcff */
[----:B------:R-:W-:Y:S01]  /*6c30*/  IMAD R22, R27, R4, R22 ;  /* 0x000000041b167224 */ /* 0x000fe200078e0216 */
[----:B0-----:R-:W-:Y:S01]  /*6c40*/  LOP3.LUT R12, R5, 0x10, RZ, 0xfc, !PT ;  /* 0x00000010050c7812 */ /* 0x001fe200078efcff */
[--C-:B------:R-:W-:Y:S01]  /*6c50*/  @!P4 IMAD.IADD R16, R16, 0x1, -R27.reuse ;  /* 0x000000011010c824 */ /* 0x100fe200078e0a1b */
[C---:B------:R-:W-:Y:S01]  /*6c60*/  ISETP.GT.U32.AND P4, PT, R27.reuse, R20, PT ;  /* 0x000000141b00720c */ /* 0x040fe20003f84070 */
[----:B------:R-:W-:Y:S01]  /*6c70*/  @!P5 IMAD.IADD R18, R18, 0x1, -R27 ;  /* 0x000000011212d824 */ /* 0x000fe200078e0a1b */
[C---:B------:R-:W-:Y:S01]  /*6c80*/  ISETP.GT.U32.AND P5, PT, R27.reuse, R24, PT ;  /* 0x000000181b00720c */ /* 0x040fe20003fa4070 */
[----:B------:R-:W-:Y:S01]  /*6c90*/  @!P3 IMAD.MOV R16, RZ, RZ, -R16 ;  /* 0x000000ffff10b224 */ /* 0x000fe200078e0a10 */
[----:B------:R-:W-:Y:S01]  /*6ca0*/  ISETP.GT.U32.AND P3, PT, R27, R22, PT ;  /* 0x000000161b00720c */ /* 0x000fe20003f64070 */
[----:B------:R-:W-:Y:S01]  /*6cb0*/  IMAD.HI.U32 R4, R2, R0, RZ ;  /* 0x0000000002047227 */ /* 0x000fe200078e00ff */
[----:B------:R-:W-:-:S02]  /*6cc0*/  LOP3.LUT R29, R5, 0x18, RZ, 0xfc, !PT ;  /* 0x00000018051d7812 */ /* 0x000fc400078efcff */
[----:B------:R0:W-:Y:S01]  /*6cd0*/  STL [R1+0xb38], R16 ;  /* 0x000b381001007387 */ /* 0x0001e20000100800 */
[----:B------:R-:W-:Y:S01]  /*6ce0*/  IMAD.MOV R4, RZ, RZ, -R4 ;  /* 0x000000ffff047224 */ /* 0x000fe200078e0a04 */
[----:B-1----:R-:W-:Y:S01]  /*6cf0*/  LOP3.LUT R14, R5, 0x14, RZ, 0xfc, !PT ;  /* 0x00000014050e7812 */ /* 0x002fe200078efcff */
[----:B------:R-:W-:Y:S01]  /*6d00*/  IMAD.HI.U32 R6, R2, R25, RZ ;  /* 0x0000001902067227 */ /* 0x000fe200078e00ff */
[----:B------:R-:W-:Y:S02]  /*6d10*/  IABS R7, R28 ;  /* 0x0000001c00077213 */ /* 0x000fe40000000000 */
[----:B------:R-:W-:Y:S01]  /*6d20*/  IABS R26, R29 ;  /* 0x0000001d001a7213 */ /* 0x000fe20000000000 */
[--C-:B------:R-:W-:Y:S02]  /*6d30*/  @!P4 IMAD.IADD R20, R20, 0x1, -R27.reuse ;  /* 0x000000011414c824 */ /* 0x100fe400078e0a1b */
[C---:B------:R-:W-:Y:S01]  /*6d40*/  IMAD R0, R27.reuse, R4, R0 ;  /* 0x000000041b007224 */ /* 0x040fe200078e0200 */
[----:B------:R-:W-:Y:S01]  /*6d50*/  IABS R4, R3 ;  /* 0x0000000300047213 */ /* 0x000fe20000000000 */
[--C-:B------:R-:W-:Y:S01]  /*6d60*/  @!P5 IMAD.IADD R24, R24, 0x1, -R27.reuse ;  /* 0x000000011818d824 */ /* 0x100fe200078e0a1b */
[----:B------:R-:W-:Y:S01]  /*6d70*/  ISETP.GT.U32.AND P4, PT, R27, R20, PT ;  /* 0x000000141b00720c */ /* 0x000fe20003f84070 */
[----:B------:R-:W-:Y:S01]  /*6d80*/  @!P3 IMAD.IADD R22, R22, 0x1, -R27 ;  /* 0x000000011616b824 */ /* 0x000fe200078e0a1b */
[----:B0-----:R-:W-:Y:S01]  /*6d90*/  LOP3.LUT R16, R5, 0x30, RZ, 0xfc, !PT ;  /* 0x0000003005107812 */ /* 0x001fe200078efcff */
[----:B------:R-:W-:Y:S01]  /*6da0*/  IMAD.HI.U32 R9, R2, R4, RZ ;  /* 0x0000000402097227 */ /* 0x000fe200078e00ff */
[----:B------:R-:W-:-:S02]  /*6db0*/  ISETP.GT.U32.AND P5, PT, R27, R24, PT ;  /* 0x000000181b00720c */ /* 0x000fc40003fa4070 */
[C---:B------:R-:W-:Y:S01]  /*6dc0*/  ISETP.GT.U32.AND P3, PT, R27.reuse, R22, PT ;  /* 0x000000161b00720c */ /* 0x040fe20003f64070 */
[----:B------:R-:W-:Y:S01]  /*6dd0*/  IMAD.MOV R6, RZ, RZ, -R6 ;  /* 0x000000ffff067224 */ /* 0x000fe200078e0a06 */
[----:B------:R-:W-:Y:S01]  /*6de0*/  STL [R1+0xbb4], R16 ;  /* 0x000bb41001007387 */ /* 0x000fe20000100800 */
[----:B------:R-:W-:Y:S02]  /*6df0*/  IMAD.MOV R9, RZ, RZ, -R9 ;  /* 0x000000ffff097224 */ /* 0x000fe400078e0a09 */
[C---:B------:R-:W-:Y:S01]  /*6e00*/  IMAD R25, R27.reuse, R6, R25 ;  /* 0x000000061b197224 */ /* 0x040fe200078e0219 */
[----:B------:R-:W-:Y:S01]  /*6e10*/  IABS R6, R16 ;  /* 0x0000001000067213 */ /* 0x000fe20000000000 */
[C---:B------:R-:W-:Y:S01]  /*6e20*/  IMAD R4, R27.reuse, R9, R4 ;  /* 0x000000091b047224 */ /* 0x040fe200078e0204 */
[----:B------:R0:W-:Y:S01]  /*6e30*/  STL [R1+0xa0], R8 ;  /* 0x0000a00801007387 */ /* 0x0001e20000100800 */
[--C-:B------:R-:W-:Y:S01]  /*6e40*/  @!P4 IMAD.IADD R20, R20, 0x1, -R27.reuse ;  /* 0x000000011414c824 */ /* 0x100fe200078e0a1b */
[C---:B------:R-:W-:Y:S01]  /*6e50*/  ISETP.GT.U32.AND P4, PT, R27.reuse, R25, PT ;  /* 0x000000191b00720c */ /* 0x040fe20003f84070 */
[--C-:B------:R-:W-:Y:S01]  /*6e60*/  @!P5 IMAD.IADD R24, R24, 0x1, -R27.reuse ;  /* 0x000000011818d824 */ /* 0x100fe200078e0a1b */
[C---:B------:R-:W-:Y:S01]  /*6e70*/  ISETP.GT.U32.AND P5, PT, R27.reuse, R4, PT ;  /* 0x000000041b00720c */ /* 0x040fe20003fa4070 */
[----:B------:R-:W-:Y:S01]  /*6e80*/  @!P3 IMAD.IADD R22, R22, 0x1, -R27 ;  /* 0x000000011616b824 */ /* 0x000fe200078e0a1b */
[----:B------:R-:W-:Y:S01]  /*6e90*/  ISETP.GT.U32.AND P3, PT, R27, R0, PT ;  /* 0x000000001b00720c */ /* 0x000fe20003f64070 */
[----:B------:R-:W-:Y:S01]  /*6ea0*/  IMAD.HI.U32 R15, R2, R6, RZ ;  /* 0x00000006020f7227 */ /* 0x000fe200078e00ff */
[----:B------:R-:W-:Y:S01]  /*6eb0*/  STL [R1+0xbb8], R28 ;  /* 0x000bb81c01007387 */ /* 0x000fe20000100800 */
[----:B0-----:R-:W-:-:S02]  /*6ec0*/  LOP3.LUT R8, R5, 0x24, RZ, 0xfc, !PT ;  /* 0x0000002405087812 */ /* 0x001fc400078efcff */
[----:B------:R-:W-:Y:S01]  /*6ed0*/  @!P0 IMAD.MOV R18, RZ, RZ, -R18 ;  /* 0x000000ffff128224 */ /* 0x000fe200078e0a12 */
[----:B------:R-:W-:Y:S01]  /*6ee0*/  STL [R1+0xbc0], R24 ;  /* 0x000bc01801007387 */ /* 0x000fe20000100800 */
[----:B------:R-:W-:-:S03]  /*6ef0*/  IMAD.HI.U32 R9, R2, R11, RZ ;  /* 0x0000000b02097227 */ /* 0x000fc600078e00ff */
[----:B------:R-:W-:Y:S01]  /*6f00*/  STL [R1+0x74], R8 ;  /* 0x0000740801007387 */ /* 0x000fe20000100800 */
[--C-:B------:R-:W-:Y:S01]  /*6f10*/  @!P4 IMAD.IADD R25, R25, 0x1, -R27.reuse ;  /* 0x000000011919c824 */ /* 0x100fe200078e0a1b */
[----:B------:R-:W-:Y:S01]  /*6f20*/  ISETP.GE.AND P4, PT, R17, RZ, PT ;  /* 0x000000ff1100720c */ /* 0x000fe20003f86270 */
[--C-:B------:R-:W-:Y:S01]  /*6f30*/  @!P5 IMAD.IADD R4, R4, 0x1, -R27.reuse ;  /* 0x000000010404d824 */ /* 0x100fe200078e0a1b */
[----:B------:R0:W-:Y:S01]  /*6f40*/  STL [R1+0xb3c], R18 ;  /* 0x000b3c1201007387 */ /* 0x0001e20000100800 */
[----:B------:R-:W-:Y:S01]  /*6f50*/  @!P3 IMAD.IADD R0, R0, 0x1, -R27 ;  /* 0x000000010000b824 */ /* 0x000fe200078e0a1b */
[C---:B------:R-:W-:Y:S01]  /*6f60*/  ISETP.GT.U32.AND P3, PT, R27.reuse, R25, PT ;  /* 0x000000191b00720c */ /* 0x040fe20003f64070 */
[----:B------:R-:W-:Y:S01]  /*6f70*/  IMAD.MOV R15, RZ, RZ, -R15 ;  /* 0x000000ffff0f7224 */ /* 0x000fe200078e0a0f */
[C---:B------:R-:W-:Y:S01]  /*6f80*/  ISETP.GT.U32.AND P0, PT, R27.reuse, R4, PT ;  /* 0x000000041b00720c */ /* 0x040fe20003f04070 */
[----:B------:R-:W-:Y:S01]  /*6f90*/  IMAD.MOV R9, RZ, RZ, -R9 ;  /* 0x000000ffff097224 */ /* 0x000fe200078e0a09 */
[----:B------:R-:W-:Y:S01]  /*6fa0*/  STL [R1+0xbbc], R21 ;  /* 0x000bbc1501007387 */ /* 0x000fe20000100800 */
[C---:B------:R-:W-:Y:S01]  /*6fb0*/  IMAD R6, R27.reuse, R15, R6 ;  /* 0x0000000f1b067224 */ /* 0x040fe200078e0206 */
[----:B------:R-:W-:Y:S01]  /*6fc0*/  IABS R15, R8 ;  /* 0x00000008000f7213 */ /* 0x000fe20000000000 */
[----:B------:R-:W-:Y:S01]  /*6fd0*/  IMAD R11, R27, R9, R11 ;  /* 0x000000091b0b7224 */ /* 0x000fe200078e020b */
[----:B0-----:R-:W-:Y:S01]  /*6fe0*/  LOP3.LUT R18, R5, 0x1c, RZ, 0xfc, !PT ;  /* 0x0000001c05127812 */ /* 0x001fe200078efcff */
[----:B------:R-:W-:Y:S01]  /*6ff0*/  IMAD.HI.U32 R17, R2, R19, RZ ;  /* 0x0000001302117227 */ /* 0x000fe200078e00ff */
[----:B------:R-:W-:-:S02]  /*7000*/  ISETP.GT.U32.AND P5, PT, R27, R0, PT ;  /* 0x000000001b00720c */ /* 0x000fc40003fa4070 */
[----:B------:R-:W-:Y:S01]  /*7010*/  IABS R23, R18 ;  /* 0x0000001200177213 */ /* 0x000fe20000000000 */
[--C-:B------:R-:W-:Y:S01]  /*7020*/  @!P3 IMAD.IADD R25, R25, 0x1, -R27.reuse ;  /* 0x000000011919b824 */ /* 0x100fe200078e0a1b */
[C---:B------:R-:W-:Y:S01]  /*7030*/  ISETP.GT.U32.AND P3, PT, R27.reuse, R6, PT ;  /* 0x000000061b00720c */ /* 0x040fe20003f64070 */
[----:B------:R-:W-:Y:S01]  /*7040*/  @!P0 IMAD.IADD R4, R4, 0x1, -R27 ;  /* 0x0000000104048824 */ /* 0x000fe200078e0a1b */
[----:B------:R-:W-:Y:S01]  /*7050*/  ISETP.GT.U32.AND P0, PT, R27, R11, PT ;  /* 0x0000000b1b00720c */ /* 0x000fe20003f04070 */
[C---:B------:R-:W-:Y:S01]  /*7060*/  IMAD.HI.U32 R9, R2.reuse, R15, RZ ;  /* 0x0000000f02097227 */ /* 0x040fe200078e00ff */
[----:B------:R0:W-:Y:S03]  /*7070*/  STL [R1+0xbc4], R25 ;  /* 0x000bc41901007387 */ /* 0x0001e60000100800 */
[----:B------:R-:W-:Y:S02]  /*7080*/  IMAD.MOV R9, RZ, RZ, -R9 ;  /* 0x000000ffff097224 */ /* 0x000fe400078e0a09 */
[----:B------:R-:W-:-:S04]  /*7090*/  IMAD.HI.U32 R8, R2, R23, RZ ;  /* 0x0000001702087227 */ /* 0x000fc800078e00ff */
[----:B------:R-:W-:Y:S01]  /*70a0*/  @!P3 IMAD.IADD R6, R6, 0x1, -R27 ;  /* 0x000000010606b824 */ /* 0x000fe200078e0a1b */
[----:B------:R-:W-:Y:S01]  /*70b0*/  ISETP.GE.AND P3, PT, R10, RZ, PT ;  /* 0x000000ff0a00720c */ /* 0x000fe20003f66270 */
[----:B------:R-:W-:Y:S01]  /*70c0*/  IMAD R15, R27, R9, R15 ;  /* 0x000000091b0f7224 */ /* 0x000fe200078e020f */
[----:B------:R-:W-:Y:S01]  /*70d0*/  LOP3.LUT R10, R5, 0xc, RZ, 0xfc, !PT ;  /* 0x0000000c050a7812 */ /* 0x000fe200078efcff */
[----:B------:R-:W-:Y:S02]  /*70e0*/  IMAD.MOV R9, RZ, RZ, -R17 ;  /* 0x000000ffff097224 */ /* 0x000fe400078e0a11 */
[----:B------:R-:W-:Y:S01]  /*70f0*/  @!P0 IMAD.IADD R11, R11, 0x1, -R27 ;  /* 0x000000010b0b8824 */ /* 0x000fe200078e0a1b */
[----:B------:R-:W-:Y:S01]  /*7100*/  ISETP.GE.AND P0, PT, R3, RZ, PT ;  /* 0x000000ff0300720c */ /* 0x000fe20003f06270 */
[----:B------:R-:W-:Y:S01]  /*7110*/  IMAD.MOV R17, RZ, RZ, -R8 ;  /* 0x000000ffff117224 */ /* 0x000fe200078e0a08 */
[----:B------:R-:W-:Y:S01]  /*7120*/  LOP3.LUT R8, R5, 0x8, RZ, 0xfc, !PT ;  /* 0x0000000805087812 */ /* 0x000fe200078efcff */
[----:B------:R-:W-:Y:S01]  /*7130*/  IMAD R19, R27, R9, R19 ;  /* 0x000000091b137224 */ /* 0x000fe200078e0213 */
[----:B------:R-:W-:Y:S01]  /*7140*/  LOP3.LUT R3, R5, 0x4, RZ, 0xfc, !PT ;  /* 0x0000000405037812 */ /* 0x000fe200078efcff */
[----:B------:R-:W-:Y:S01]  /*7150*/  IMAD.HI.U32 R13, R2, R7, RZ ;  /* 0x00000007020d7227 */ /* 0x000fe200078e00ff */
[----:B------:R-:W-:-:S02]  /*7160*/  IABS R5, R12 ;  /* 0x0000000c00057213 */ /* 0x000fc40000000000 */
[----:B------:R-:W-:Y:S01]  /*7170*/  IABS R9, R10 ;  /* 0x0000000a00097213 */ /* 0x000fe20000000000 */
[----:B------:R-:W-:Y:S01]  /*7180*/  IMAD.MOV R13, RZ, RZ, -R13 ;  /* 0x000000ffff0d7224 */ /* 0x000fe200078e0a0d */
[----:B------:R-:W-:Y:S01]  /*7190*/  IABS R16, R3 ;  /* 0x0000000300107213 */ /* 0x000fe20000000000 */
[----:B0-----:R-:W-:-:S04]  /*71a0*/  IMAD.HI.U32 R25, R2, R5, RZ ;  /* 0x0000000502197227 */ /* 0x001fc800078e00ff */
[----:B------:R-:W-:-:S04]  /*71b0*/  IMAD.HI.U32 R24, R2, R9, RZ ;  /* 0x0000000902187227 */ /* 0x000fc800078e00ff */
[----:B------:R-:W-:Y:S02]  /*71c0*/  IMAD.MOV R25, RZ, RZ, -R25 ;  /* 0x000000ffff197224 */ /* 0x000fe400078e0a19 */
[----:B------:R-:W-:Y:S02]  /*71d0*/  IMAD.MOV R24, RZ, RZ, -R24 ;  /* 0x000000ffff187224 */ /* 0x000fe400078e0a18 */
[C---:B------:R-:W-:Y:S02]  /*71e0*/  IMAD R5, R27.reuse, R25, R5 ;  /* 0x000000191b057224 */ /* 0x040fe400078e0205 */
[----:B------:R-:W2:Y:S01]  /*71f0*/  LDL.LU R25, [R1+0xbc4] ;  /* 0x000bc40001197983 */ /* 0x000ea20000300800 */
[C---:B------:R-:W-:Y:S02]  /*7200*/  IMAD R9, R27.reuse, R24, R9 ;  /* 0x000000181b097224 */ /* 0x040fe400078e0209 */
[----:B------:R-:W-:Y:S01]  /*7210*/  IMAD R7, R27, R13, R7 ;  /* 0x0000000d1b077224 */ /* 0x000fe200078e0207 */
[----:B------:R-:W3:Y:S01]  /*7220*/  LDL.LU R24, [R1+0xbc0] ;  /* 0x000bc00001187983 */ /* 0x000ee20000300800 */
[----:B------:R-:W-:-:S04]  /*7230*/  IMAD.HI.U32 R13, R2, R26, RZ ;  /* 0x0000001a020d7227 */ /* 0x000fc800078e00ff */
[----:B------:R-:W-:Y:S02]  /*7240*/  IMAD.MOV R13, RZ, RZ, -R13 ;  /* 0x000000ffff0d7224 */ /* 0x000fe400078e0a0d */
[C---:B------:R-:W-:Y:S01]  /*7250*/  IMAD R23, R27.reuse, R17, R23 ;  /* 0x000000111b177224 */ /* 0x040fe200078e0217 */
[----:B------:R-:W-:Y:S01]  /*7260*/  IABS R17, R8 ;  /* 0x0000000800117213 */ /* 0x000fe20000000000 */
[----:B------:R-:W-:Y:S01]  /*7270*/  IMAD R26, R27, R13, R26 ;  /* 0x0000000d1b1a7224 */ /* 0x000fe200078e021a */
[----:B------:R-:W-:Y:S01]  /*7280*/  IABS R13, R14 ;  /* 0x0000000e000d7213 */ /* 0x000fe20000000000 */
[----:B------:R-:W-:Y:S02]  /*7290*/  @!P1 IMAD.MOV R20, RZ, RZ, -R20 ;  /* 0x000000ffff149224 */ /* 0x000fe400078e0a14 */
[----:B------:R-:W-:-:S04]  /*72a0*/  IMAD.HI.U32 R21, R2, R17, RZ ;  /* 0x0000001102157227 */ /* 0x000fc800078e00ff */
[----:B------:R-:W-:-:S04]  /*72b0*/  IMAD.HI.U32 R28, R2, R13, RZ ;  /* 0x0000000d021c7227 */ /* 0x000fc800078e00ff */
[----:B------:R-:W-:Y:S02]  /*72c0*/  IMAD.MOV R28, RZ, RZ, -R28 ;  /* 0x000000ffff1c7224 */ /* 0x000fe400078e0a1c */
[----:B------:R-:W-:Y:S02]  /*72d0*/  IMAD.MOV R21, RZ, RZ, -R21 ;  /* 0x000000ffff157224 */ /* 0x000fe400078e0a15 */
[----:B------:R-:W-:Y:S02]  /*72e0*/  IMAD R13, R27, R28, R13 ;  /* 0x0000001c1b0d7224 */ /* 0x000fe400078e020d */
[----:B------:R-:W-:-:S04]  /*72f0*/  IMAD.HI.U32 R28, R2, R16, RZ ;  /* 0x00000010021c7227 */ /* 0x000fc800078e00ff */
[----:B------:R-:W-:Y:S01]  /*7300*/  @!P5 IMAD.IADD R0, R0, 0x1, -R27 ;  /* 0x000000010000d824 */ /* 0x000fe200078e0a1b */
[C---:B------:R-:W-:Y:S01]  /*7310*/  ISETP.GT.U32.AND P5, PT, R27.reuse, R7, PT ;  /* 0x000000071b00720c */ /* 0x040fe20003fa4070 */
[----:B------:R-:W-:Y:S02]  /*7320*/  IMAD R2, R27, R21, R17 ;  /* 0x000000151b027224 */ /* 0x000fe400078e0211 */
[----:B------:R-:W-:Y:S01]  /*7330*/  @!P2 IMAD.MOV R22, RZ, RZ, -R22 ;  /* 0x000000ffff16a224 */ /* 0x000fe200078e0a16 */
[----:B------:R-:W4:Y:S01]  /*7340*/  LDL.LU R21, [R1+0xbbc] ;  /* 0x000bbc0001157983 */ /* 0x000f220000300800 */
[----:B------:R-:W-:-:S03]  /*7350*/  IMAD.MOV R17, RZ, RZ, -R28 ;  /* 0x000000ffff117224 */ /* 0x000fc600078e0a1c */
[----:B------:R-:W4:Y:S01]  /*7360*/  LDL.LU R28, [R1+0xbb8] ;  /* 0x000bb800011c7983 */ /* 0x000f220000300800 */
[----:B------:R-:W-:-:S03]  /*7370*/  @!P3 IMAD.MOV R0, RZ, RZ, -R0 ;  /* 0x000000ffff00b224 */ /* 0x000fc600078e0a00 */
[----:B------:R0:W-:Y:S01]  /*7380*/  STL [R1+0xb40], R20 ;  /* 0x000b401401007387 */ /* 0x0001e20000100800 */
[----:B------:R-:W-:Y:S02]  /*7390*/  IMAD R17, R27, R17, R16 ;  /* 0x000000111b117224 */ /* 0x000fe400078e0210 */
[--C-:B------:R-:W-:Y:S01]  /*73a0*/  @!P5 IMAD.IADD R7, R7, 0x1, -R27.reuse ;  /* 0x000000010707d824 */ /* 0x100fe200078e0a1b */
[----:B------:R-:W-:Y:S01]  /*73b0*/  ISETP.GT.U32.AND P5, PT, R27, R15, PT ;  /* 0x0000000f1b00720c */ /* 0x000fe20003fa4070 */
[----:B0-----:R-:W4:Y:S04]  /*73c0*/  LDL.LU R20, [R1+0x74] ;  /* 0x0000740001147983 */ /* 0x001f280000300800 */
[----:B------:R0:W-:Y:S08]  /*73d0*/  STL [R1+0xb44], R22 ;  /* 0x000b441601007387 */ /* 0x0001f00000100800 */
[----:B------:R-:W-:Y:S01]  /*73e0*/  @!P5 IMAD.IADD R15, R15, 0x1, -R27 ;  /* 0x000000010f0fd824 */ /* 0x000fe200078e0a1b */
[----:B------:R-:W-:Y:S01]  /*73f0*/  ISETP.GT.U32.AND P5, PT, R27, R19, PT ;  /* 0x000000131b00720c */ /* 0x000fe20003fa4070 */
[----:B0-----:R-:W4:-:S12]  /*7400*/  LDL.LU R22, [R1+0xa0] ;  /* 0x0000a00001167983 */ /* 0x001f180000300800 */
[----:B------:R-:W-:Y:S01]  /*7410*/  @!P5 IMAD.IADD R19, R19, 0x1, -R27 ;  /* 0x000000011313d824 */ /* 0x000fe200078e0a1b */
[----:B------:R-:W-:Y:S01]  /*7420*/  ISETP.GT.U32.AND P5, PT, R27, R23, PT ;  /* 0x000000171b00720c */ /* 0x000fe20003fa4070 */
[----:B--2---:R-:W-:Y:S02]  /*7430*/  @!P4 IMAD.MOV R25, RZ, RZ, -R25 ;  /* 0x000000ffff19c224 */ /* 0x004fe400078e0a19 */
[----:B---3--:R-:W-:-:S05]  /*7440*/  @!P6 IMAD.MOV R24, RZ, RZ, -R24 ;  /* 0x000000ffff18e224 */ /* 0x008fca00078e0a18 */
[----:B------:R-:W-:Y:S04]  /*7450*/  STL [R1+0xb48], R24 ;  /* 0x000b481801007387 */ /* 0x000fe80000100800 */
[----:B------:R-:W-:Y:S04]  /*7460*/  STL [R1+0xb4c], R25 ;  /* 0x000b4c1901007387 */ /* 0x000fe80000100800 */
[----:B------:R0:W-:Y:S04]  /*7470*/  STL [R1+0xb50], R0 ;  /* 0x000b500001007387 */ /* 0x0001e80000100800 */
[----:B------:R-:W2:Y:S01]  /*7480*/  LDL.LU R16, [R1+0xbb4] ;  /* 0x000bb40001107983 */ /* 0x000ea20000300800 */
[----:B------:R-:W-:-:S02]  /*7490*/  @!P5 IMAD.IADD R23, R23, 0x1, -R27 ;  /* 0x000000011717d824 */ /* 0x000fc400078e0a1b */
[----:B------:R-:W-:Y:S01]  /*74a0*/  @!P0 IMAD.MOV R4, RZ, RZ, -R4 ;  /* 0x000000ffff048224 */ /* 0x000fe200078e0a04 */
[C---:B------:R-:W-:Y:S02]  /*74b0*/  ISETP.GT.U32.AND P0, PT, R27.reuse, R26, PT ;  /* 0x0000001a1b00720c */ /* 0x040fe40003f04070 */
[----:B------:R-:W-:Y:S02]  /*74c0*/  ISETP.GT.U32.AND P3, PT, R27, R23, PT ;  /* 0x000000171b00720c */ /* 0x000fe40003f64070 */
[----:B------:R-:W-:Y:S09]  /*74d0*/  STL [R1+0xb54], R4 ;  /* 0x000b540401007387 */ /* 0x000ff20000100800 */
[----:B------:R-:W-:-:S02]  /*74e0*/  @!P0 IMAD.IADD R26, R26, 0x1, -R27 ;  /* 0x000000011a1a8824 */ /* 0x000fc400078e0a1b */
[----:B------:R-:W-:Y:S01]  /*74f0*/  @!P3 IMAD.IADD R23, R23, 0x1, -R27 ;  /* 0x000000011717b824 */ /* 0x000fe200078e0a1b */
[----:B----4-:R-:W-:Y:S02]  /*7500*/  ISETP.GE.AND P0, PT, R28, RZ, PT ;  /* 0x000000ff1c00720c */ /* 0x010fe40003f06270 */
[C---:B------:R-:W-:Y:S02]  /*7510*/  ISETP.GT.U32.AND P1, PT, R27.reuse, R6, PT ;  /* 0x000000061b00720c */ /* 0x040fe40003f24070 */
[C---:B------:R-:W-:Y:S02]  /*7520*/  ISETP.GT.U32.AND P2, PT, R27.reuse, R7, PT ;  /* 0x000000071b00720c */ /* 0x040fe40003f44070 */
[C---:B------:R-:W-:Y:S02]  /*7530*/  ISETP.GT.U32.AND P5, PT, R27.reuse, R11, PT ;  /* 0x0000000b1b00720c */ /* 0x040fe40003fa4070 */
[----:B------:R-:W-:Y:S02]  /*7540*/  ISETP.GT.U32.AND P4, PT, R27, R15, PT ;  /* 0x0000000f1b00720c */ /* 0x000fe40003f84070 */
[----:B--2---:R-:W-:-:S02]  /*7550*/  ISETP.GE.AND P3, PT, R16, RZ, PT ;  /* 0x000000ff1000720c */ /* 0x004fc40003f66270 */
[----:B------:R-:W0:Y:S04]  /*7560*/  LDL.LU R16, [R1+0x1dc] ;  /* 0x0001dc0001107983 */ /* 0x000e280000300800 */
[----:B------:R-:W0:Y:S01]  /*7570*/  LDL.LU R28, [R1+0x1e0] ;  /* 0x0001e000011c7983 */ /* 0x000e220000300800 */
[--C-:B------:R-:W-:Y:S01]  /*7580*/  @!P1 IMAD.IADD R6, R6, 0x1, -R27.reuse ;  /* 0x0000000106069824 */ /* 0x100fe200078e0a1b */
[----:B------:R-:W-:Y:S01]  /*7590*/  ISETP.GT.U32.AND P1, PT, R27, R13, PT ;  /* 0x0000000d1b00720c */ /* 0x000fe20003f24070 */
[--C-:B------:R-:W-:Y:S01]  /*75a0*/  @!P2 IMAD.IADD R7, R7, 0x1, -R27.reuse ;  /* 0x000000010707a824 */ /* 0x100fe200078e0a1b */
[----:B------:R-:W-:Y:S01]  /*75b0*/  ISETP.GT.U32.AND P2, PT, R27, R5, PT ;  /* 0x000000051b00720c */ /* 0x000fe20003f44070 */
[--C-:B------:R-:W-:Y:S01]  /*75c0*/  @!P5 IMAD.IADD R11, R11, 0x1, -R27.reuse ;  /* 0x000000010b0bd824 */ /* 0x100fe200078e0a1b */
[----:B------:R-:W-:Y:S01]  /*75d0*/  ISETP.GT.U32.AND P5, PT, R27, R9, PT ;  /* 0x000000091b00720c */ /* 0x000fe20003fa4070 */
[----:B------:R-:W-:Y:S01]  /*75e0*/  @!P4 IMAD.IADD R15, R15, 0x1, -R27 ;  /* 0x000000010f0fc824 */ /* 0x000fe200078e0a1b */
[----:B------:R-:W-:-:S02]  /*75f0*/  ISETP.GT.U32.AND P4, PT, R27, R2, PT ;  /* 0x000000021b00720c */ /* 0x000fc40003f84070 */
[----:B------:R-:W-:-:S05]  /*7600*/  ISETP.GT.U32.AND P6, PT, R27, R19, PT ;  /* 0x000000131b00720c */ /* 0x000fca0003fc4070 */
[--C-:B------:R-:W-:Y:S01]  /*7610*/  @!P1 IMAD.IADD R13, R13, 0x1, -R27.reuse ;  /* 0x000000010d0d9824 */ /* 0x100fe200078e0a1b */
[----:B------:R-:W-:Y:S01]  /*7620*/  ISETP.GE.AND P1, PT, R22, RZ, PT ;  /* 0x000000ff1600720c */ /* 0x000fe20003f26270 */
[--C-:B------:R-:W-:Y:S01]  /*7630*/  @!P2 IMAD.IADD R5, R5, 0x1, -R27.reuse ;  /* 0x000000010505a824 */ /* 0x100fe200078e0a1b */
[----:B------:R-:W-:Y:S01]  /*7640*/  ISETP.GE.AND P2, PT, R20, RZ, PT ;  /* 0x000000ff1400720c */ /* 0x000fe20003f46270 */
[--C-:B------:R-:W-:Y:S01]  /*7650*/  @!P5 IMAD.IADD R9, R9, 0x1, -R27.reuse ;  /* 0x000000010909d824 */ /* 0x100fe200078e0a1b */
[----:B------:R-:W-:Y:S01]  /*7660*/  ISETP.GE.AND P5, PT, R21, RZ, PT ;  /* 0x000000ff1500720c */ /* 0x000fe20003fa6270 */
[--C-:B------:R-:W-:Y:S01]  /*7670*/  @!P4 IMAD.IADD R2, R2, 0x1, -R27.reuse ;  /* 0x000000010202c824 */ /* 0x100fe200078e0a1b */
[----:B------:R-:W-:Y:S01]  /*7680*/  ISETP.GE.AND P4, PT, R18, RZ, PT ;  /* 0x000000ff1200720c */ /* 0x000fe20003f86270 */
[----:B------:R-:W-:Y:S01]  /*7690*/  @!P3 IMAD.MOV R6, RZ, RZ, -R6 ;  /* 0x000000ffff06b224 */ /* 0x000fe200078e0a06 */
[----:B------:R-:W-:Y:S01]  /*76a0*/  ISETP.GT.U32.AND P3, PT, R27, R26, PT ;  /* 0x0000001a1b00720c */ /* 0x000fe20003f64070 */
[----:B------:R-:W-:Y:S01]  /*76b0*/  @!P6 IMAD.IADD R19, R19, 0x1, -R27 ;  /* 0x000000011313e824 */ /* 0x000fe200078e0a1b */
[----:B------:R-:W2:Y:S01]  /*76c0*/  LDL.LU R21, [R1+0xbb0] ;  /* 0x000bb00001157983 */ /* 0x000ea20000300800 */
[----:B------:R-:W-:Y:S01]  /*76d0*/  @!P0 IMAD.MOV R7, RZ, RZ, -R7 ;  /* 0x000000ffff078224 */ /* 0x000fe200078e0a07 */
[C---:B------:R-:W-:Y:S01]  /*76e0*/  ISETP.GT.U32.AND P0, PT, R27.reuse, R13, PT ;  /* 0x0000000d1b00720c */ /* 0x040fe20003f04070 */
[----:B------:R-:W-:Y:S01]  /*76f0*/  @!P1 IMAD.MOV R11, RZ, RZ, -R11 ;  /* 0x000000ffff0b9224 */ /* 0x000fe200078e0a0b */
[C---:B------:R-:W-:Y:S01]  /*7700*/  ISETP.GT.U32.AND P1, PT, R27.reuse, R5, PT ;  /* 0x000000051b00720c */ /* 0x040fe20003f24070 */
[----:B------:R-:W-:Y:S01]  /*7710*/  @!P2 IMAD.MOV R15, RZ, RZ, -R15 ;  /* 0x000000ffff0fa224 */ /* 0x000fe200078e0a0f */
[----:B------:R-:W-:Y:S01]  /*7720*/  STL [R1+0xb58], R6 ;  /* 0x000b580601007387 */ /* 0x000fe20000100800 */
[----:B------:R-:W-:Y:S01]  /*7730*/  @!P5 IMAD.MOV R19, RZ, RZ, -R19 ;  /* 0x000000ffff13d224 */ /* 0x000fe200078e0a13 */
[----:B------:R-:W-:Y:S01]  /*7740*/  ISETP.GT.U32.AND P2, PT, R27, R9, PT ;  /* 0x000000091b00720c */ /* 0x000fe20003f44070 */
[----:B------:R-:W-:Y:S01]  /*7750*/  @!P4 IMAD.MOV R23, RZ, RZ, -R23 ;  /* 0x000000ffff17c224 */ /* 0x000fe200078e0a17 */
[----:B------:R-:W-:Y:S04]  /*7760*/  STL [R1+0xb5c], R7 ;  /* 0x000b5c0701007387 */ /* 0x000fe80000100800 */
[----:B------:R-:W-:Y:S04]  /*7770*/  STL [R1+0xb60], R11 ;  /* 0x000b600b01007387 */ /* 0x000fe80000100800 */
[----:B------:R-:W-:Y:S01]  /*7780*/  STL [R1+0xb64], R15 ;  /* 0x000b640f01007387 */ /* 0x000fe20000100800 */
[----:B------:R-:W-:-:S03]  /*7790*/  @!P3 IMAD.IADD R26, R26, 0x1, -R27 ;  /* 0x000000011a1ab824 */ /* 0x000fc600078e0a1b */
[----:B------:R-:W-:Y:S01]  /*77a0*/  STL [R1+0xb68], R19 ;  /* 0x000b681301007387 */ /* 0x000fe20000100800 */
[----:B------:R-:W-:Y:S01]  /*77b0*/  ISETP.GE.AND P3, PT, R14, RZ, PT ;  /* 0x000000ff0e00720c */ /* 0x000fe20003f66270 */
[--C-:B------:R-:W-:Y:S01]  /*77c0*/  @!P0 IMAD.IADD R13, R13, 0x1, -R27.reuse ;  /* 0x000000010d0d8824 */ /* 0x100fe200078e0a1b */
[----:B------:R-:W-:Y:S01]  /*77d0*/  ISETP.GE.AND P0, PT, R12, RZ, PT ;  /* 0x000000ff0c00720c */ /* 0x000fe20003f06270 */
[--C-:B------:R-:W-:Y:S01]  /*77e0*/  @!P1 IMAD.IADD R5, R5, 0x1, -R27.reuse ;  /* 0x0000000105059824 */ /* 0x100fe200078e0a1b */
[----:B------:R-:W-:Y:S01]  /*77f0*/  ISETP.GE.AND P1, PT, R10, RZ, PT ;  /* 0x000000ff0a00720c */ /* 0x000fe20003f26270 */
[----:B------:R-:W-:Y:S01]  /*7800*/  @!P2 IMAD.IADD R9, R9, 0x1, -R27 ;  /* 0x000000010909a824 */ /* 0x000fe200078e0a1b */
[----:B------:R-:W-:Y:S01]  /*7810*/  ISETP.GE.AND P2, PT, R8, RZ, PT ;  /* 0x000000ff0800720c */ /* 0x000fe20003f46270 */
[----:B0-----:R-:W-:-:S05]  /*7820*/  IMAD.IADD R0, R28, 0x1, R16 ;  /* 0x000000011c007824 */ /* 0x001fca00078e0210 */
[----:B------:R-:W-:Y:S04]  /*7830*/  STL [R1+0x530], R0 ;  /* 0x0005300001007387 */ /* 0x000fe80000100800 */
[----:B------:R-:W-:Y:S04]  /*7840*/  STL [R1+0xb6c], R23 ;  /* 0x000b6c1701007387 */ /* 0x000fe80000100800 */
[----:B------:R-:W3:Y:S04]  /*7850*/  LDL.LU R18, [R1+0x1d8] ;  /* 0x0001d80001127983 */ /* 0x000ee80000300800 */
[----:B------:R-:W4:Y:S04]  /*7860*/  LDL.LU R16, [R1+0x1d4] ;  /* 0x0001d40001107983 */ /* 0x000f280000300800 */
[----:B------:R-:W4:Y:S04]  /*7870*/  LDL.LU R14, [R1+0x1d0] ;  /* 0x0001d000010e7983 */ /* 0x000f280000300800 */
[----:B------:R-:W4:Y:S04]  /*7880*/  LDL.LU R12, [R1+0x1cc] ;  /* 0x0001cc00010c7983 */ /* 0x000f280000300800 */
[----:B------:R-:W4:Y:S04]  /*7890*/  LDL.LU R10, [R1+0x1c8] ;  /* 0x0001c800010a7983 */ /* 0x000f280000300800 */
[----:B------:R-:W4:Y:S01]  /*78a0*/  LDL.LU R8, [R1+0x1c4] ;  /* 0x0001c40001087983 */ /* 0x000f220000300800 */
[----:B------:R-:W-:-:S02]  /*78b0*/  ISETP.GT.U32.AND P6, PT, R27, R17, PT ;  /* 0x000000111b00720c */ /* 0x000fc40003fc4070 */
[----:B------:R-:W-:Y:S01]  /*78c0*/  ISETP.GE.AND P4, PT, R29, RZ, PT ;  /* 0x000000ff1d00720c */ /* 0x000fe20003f86270 */
[----:B------:R-:W-:Y:S01]  /*78d0*/  @!P3 IMAD.MOV R13, RZ, RZ, -R13 ;  /* 0x000000ffff0db224 */ /* 0x000fe200078e0a0d */
[----:B------:R-:W4:Y:S01]  /*78e0*/  LDL.LU R28, [R1+0x1c0] ;  /* 0x0001c000011c7983 */ /* 0x000f220000300800 */
[----:B------:R-:W-:Y:S02]  /*78f0*/  @!P0 IMAD.MOV R5, RZ, RZ, -R5 ;  /* 0x000000ffff058224 */ /* 0x000fe400078e0a05 */
[----:B------:R-:W-:Y:S01]  /*7900*/  @!P1 IMAD.MOV R9, RZ, RZ, -R9 ;  /* 0x000000ffff099224 */ /* 0x000fe200078e0a09 */
[----:B------:R-:W4:Y:S05]  /*7910*/  LDL.LU R29, [R1+0x1bc] ;  /* 0x0001bc00011d7983 */ /* 0x000f2a0000300800 */
[----:B------:R-:W-:Y:S01]  /*7920*/  @!P6 IMAD.IADD R17, R17, 0x1, -R27 ;  /* 0x000000011111e824 */ /* 0x000fe200078e0a1b */
[----:B------:R-:W-:-:S04]  /*7930*/  ISETP.GT.U32.AND P6, PT, R27, R2, PT ;  /* 0x000000021b00720c */ /* 0x000fc80003fc4070 */
[----:B------:R-:W-:-:S09]  /*7940*/  ISETP.GT.U32.AND P5, PT, R27, R17, PT ;  /* 0x000000111b00720c */ /* 0x000fd20003fa4070 */
[--C-:B------:R-:W-:Y:S01]  /*7950*/  @!P6 IMAD.IADD R2, R2, 0x1, -R27.reuse ;  /* 0x000000010202e824 */ /* 0x100fe200078e0a1b */
[----:B------:R-:W-:Y:S01]  /*7960*/  ISETP.GE.AND P6, PT, R3, RZ, PT ;  /* 0x000000ff0300720c */ /* 0x000fe20003fc6270 */
[----:B------:R-:W-:Y:S02]  /*7970*/  @!P4 IMAD.MOV R26, RZ, RZ, -R26 ;  /* 0x000000ffff1ac224 */ /* 0x000fe400078e0a1a */
[----:B------:R-:W-:Y:S01]  /*7980*/  @!P5 IMAD.IADD R17, R17, 0x1, -R27 ;  /* 0x000000011111d824 */ /* 0x000fe200078e0a1b */
[----:B------:R-:W-:Y:S02]  /*7990*/  ISETP.NE.AND P5, PT, RZ, c[0x0][0x17c], PT ;  /* 0x00005f00ff007a0c */ /* 0x000fe40003fa5270 */
[----:B------:R-:W-:Y:S01]  /*79a0*/  LOP3.LUT R27, RZ, c[0x0][0x17c], RZ, 0x33, !PT ;  /* 0x00005f00ff1b7a12 */ /* 0x000fe200078e33ff */
[----:B------:R-:W-:Y:S01]  /*79b0*/  @!P2 IMAD.MOV R2, RZ, RZ, -R2 ;  /* 0x000000ffff02a224 */ /* 0x000fe200078e0a02 */
[----:B------:R-:W-:Y:S02]  /*79c0*/  STL [R1+0xb70], R26 ;  /* 0x000b701a01007387 */ /* 0x000fe40000100800 */
[----:B--2---:R-:W-:-:S02]  /*79d0*/  SEL R3, R27, R21, !P5 ;  /* 0x000000151b037207 */ /* 0x004fc40006800000 */
[----:B------:R-:W-:Y:S01]  /*79e0*/  STL [R1+0xb74], R13 ;  /* 0x000b740d01007387 */ /* 0x000fe20000100800 */
[----:B------:R-:W-:-:S03]  /*79f0*/  @!P6 IMAD.MOV R17, RZ, RZ, -R17 ;  /* 0x000000ffff11e224 */ /* 0x000fc600078e0a11 */
[----:B------:R-:W-:Y:S04]  /*7a00*/  STL [R1+0xb78], R5 ;  /* 0x000b780501007387 */ /* 0x000fe80000100800 */
[----:B------:R-:W-:Y:S04]  /*7a10*/  STL [R1+0xb7c], R9 ;  /* 0x000b7c0901007387 */ /* 0x000fe80000100800 */
[----:B------:R3:W-:Y:S04]  /*7a20*/  STL [R1+0xb80], R2 ;  /* 0x000b800201007387 */ /* 0x0007e80000100800 */
[----:B------:R-:W-:Y:S04]  /*7a30*/  STL [R1+0xb84], R17 ;  /* 0x000b841101007387 */ /* 0x000fe80000100800 */
[----:B------:R0:W-:Y:S01]  /*7a40*/  STL [R1+0xb88], R3 ;  /* 0x000b880301007387 */ /* 0x0001e20000100800 */
[----:B---3--:R-:W-:-:S02]  /*7a50*/  SEL R2, R27, R18, !P5 ;  /* 0x000000121b027207 */ /* 0x008fc40006800000 */
[----:B----4-:R-:W-:-:S03]  /*7a60*/  SEL R0, R27, R16, !P5 ;  /* 0x000000101b007207 */ /* 0x010fc60006800000 */
[----:B------:R1:W-:Y:S01]  /*7a70*/  STL [R1+0x584], R2 ;  /* 0x0005840201007387 */ /* 0x0003e20000100800 */
[----:B0-----:R-:W-:-:S03]  /*7a80*/  SEL R3, R27, R14, !P5 ;  /* 0x0000000e1b037207 */ /* 0x001fc60006800000 */
[----:B------:R0:W-:Y:S04]  /*7a90*/  STL [R1+0x580], R0 ;  /* 0x0005800001007387 */ /* 0x0001e80000100800 */
[----:B------:R2:W-:Y:S01]  /*7aa0*/  STL [R1+0x57c], R3 ;  /* 0x00057c0301007387 */ /* 0x0005e20000100800 */
[C---:B-1----:R-:W-:Y:S02]  /*7ab0*/  SEL R2, R27.reuse, R12, !P5 ;  /* 0x0000000c1b027207 */ /* 0x042fe40006800000 */
[----:B0-----:R-:W-:-:S03]  /*7ac0*/  SEL R0, R27, R10, !P5 ;  /* 0x0000000a1b007207 */ /* 0x001fc60006800000 */
[----:B------:R-:W-:Y:S01]  /*7ad0*/  STL [R1+0x578], R2 ;  /* 0x0005780201007387 */ /* 0x000fe20000100800 */
[----:B--2---:R-:W-:-:S03]  /*7ae0*/  SEL R3, R27, R8, !P5 ;  /* 0x000000081b037207 */ /* 0x004fc60006800000 */
[----:B------:R-:W-:Y:S04]  /*7af0*/  STL [R1+0x574], R0 ;  /* 0x0005740001007387 */ /* 0x000fe80000100800 */
[----:B------:R0:W-:Y:S04]  /*7b00*/  STL [R1+0x570], R3 ;  /* 0x0005700301007387 */ /* 0x0001e80000100800 */
[----:B0-----:R-:W2:Y:S01]  /*7b10*/  LDL.LU R3, [R1+0x1ac] ;  /* 0x0001ac0001037983 */ /* 0x001ea20000300800 */
[C---:B------:R-:W-:Y:S02]  /*7b20*/  SEL R2, R27.reuse, R28, !P5 ;  /* 0x0000001c1b027207 */ /* 0x040fe40006800000 */
[----:B------:R-:W-:-:S03]  /*7b30*/  SEL R0, R27, R29, !P5 ;  /* 0x0000001d1b007207 */ /* 0x000fc60006800000 */
[----:B------:R-:W-:Y:S04]  /*7b40*/  STL [R1+0x56c], R2 ;  /* 0x00056c0201007387 */ /* 0x000fe80000100800 */
[----:B--2---:R0:W-:Y:S04]  /*7b50*/  STL [R1+0xba4], R3 ;  /* 0x000ba40301007387 */ /* 0x0041e80000100800 */
[----:B------:R-:W-:Y:S04]  /*7b60*/  STL [R1+0x568], R0 ;  /* 0x0005680001007387 */ /* 0x000fe80000100800 */
[----:B0-----:R-:W2:Y:S04]  /*7b70*/  LDL.LU R3, [R1+0x1b0] ;  /* 0x0001b00001037983 */ /* 0x001ea80000300800 */
[----:B--2---:R0:W-:Y:S04]  /*7b80*/  STL [R1+0xba8], R3 ;  /* 0x000ba80301007387 */ /* 0x0041e80000100800 */
[----:B0-----:R-:W2:Y:S04]  /*7b90*/  LDL.LU R3, [R1+0x1b4] ;  /* 0x0001b40001037983 */ /* 0x001ea80000300800 */
[----:B--2---:R0:W-:Y:S04]  /*7ba0*/  STL [R1+0xbac], R3 ;  /* 0x000bac0301007387 */ /* 0x0041e80000100800 */
[----:B0-----:R-:W2:Y:S04]  /*7bb0*/  LDL.LU R3, [R1+0x1b8] ;  /* 0x0001b80001037983 */ /* 0x001ea80000300800 */
[----:B------:R-:W3:Y:S04]  /*7bc0*/  LDL.LU R21, [R1+0x1a8] ;  /* 0x0001a80001157983 */ /* 0x000ee80000300800 */
[----:B------:R-:W4:Y:S04]  /*7bd0*/  LDL.LU R17, [R1+0x1a4] ;  /* 0x0001a40001117983 */ /* 0x000f280000300800 */
[----:B------:R-:W3:Y:S04]  /*7be0*/  LDL.LU R2, [R1+0x1a0] ;  /* 0x0001a00001027983 */ /* 0x000ee80000300800 */
        /* <DEDUP_REMOVED lines=23> */
[----:B------:R-:W3:Y:S01]  /*7d60*/  LDL.LU R29, [R1+0x140] ;  /* 0x00014000011d7983 */ /* 0x000ee20000300800 */
[----:B--2---:R-:W-:-:S05]  /*7d70*/  SEL R3, R27, R3, !P5 ;  /* 0x000000031b037207 */ /* 0x004fca0006800000 */
[----:B------:R0:W-:Y:S04]  /*7d80*/  STL [R1+0x564], R3 ;  /* 0x0005640301007387 */ /* 0x0001e80000100800 */
[----:B0-----:R-:W2:Y:S02]  /*7d90*/  LDL.LU R3, [R1+0xbac] ;  /* 0x000bac0001037983 */ /* 0x001ea40000300800 */
[----:B--2---:R-:W-:-:S05]  /*7da0*/  SEL R3, R27, R3, !P5 ;  /* 0x000000031b037207 */ /* 0x004fca0006800000 */
[----:B------:R0:W-:Y:S04]  /*7db0*/  STL [R1+0x560], R3 ;  /* 0x0005600301007387 */ /* 0x0001e80000100800 */
[----:B0-----:R-:W2:Y:S02]  /*7dc0*/  LDL.LU R3, [R1+0xba8] ;  /* 0x000ba80001037983 */ /* 0x001ea40000300800 */
[----:B--2---:R-:W-:-:S05]  /*7dd0*/  SEL R3, R27, R3, !P5 ;  /* 0x000000031b037207 */ /* 0x004fca0006800000 */
[----:B------:R0:W-:Y:S04]  /*7de0*/  STL [R1+0x55c], R3 ;  /* 0x00055c0301007387 */ /* 0x0001e80000100800 */
[----:B0-----:R-:W2:Y:S01]  /*7df0*/  LDL.LU R3, [R1+0xba4] ;  /* 0x000ba40001037983 */ /* 0x001ea20000300800 */
[C---:B---3--:R-:W-:Y:S02]  /*7e00*/  SEL R0, R27.reuse, R0, !P5 ;  /* 0x000000001b007207 */ /* 0x048fe40006800000 */
[----:B--2---:R-:W-:-:S05]  /*7e10*/  SEL R3, R27, R3, !P5 ;  /* 0x000000031b037207 */ /* 0x004fca0006800000 */
[----:B------:R0:W-:Y:S02]  /*7e20*/  STL [R1+0x558], R3 ;  /* 0x0005580301007387 */ /* 0x0001e40000100800 */
[C---:B0-----:R-:W-:Y:S02]  /*7e30*/  SEL R3, R27.reuse, R21, !P5 ;  /* 0x000000151b037207 */ /* 0x041fe40006800000 */
[C---:B----4-:R-:W-:Y:S02]  /*7e40*/  SEL R21, R27.reuse, R17, !P5 ;  /* 0x000000111b157207 */ /* 0x050fe40006800000 */
[C---:B------:R-:W-:Y:S01]  /*7e50*/  SEL R17, R27.reuse, R2, !P5 ;  /* 0x000000021b117207 */ /* 0x040fe20006800000 */
[----:B------:R0:W-:Y:S01]  /*7e60*/  STL [R1+0x554], R3 ;  /* 0x0005540301007387 */ /* 0x0001e20000100800 */
[----:B------:R-:W-:-:S03]  /*7e70*/  SEL R2, R27, R5, !P5 ;  /* 0x000000051b027207 */ /* 0x000fc60006800000 */
[----:B------:R-:W-:Y:S01]  /*7e80*/  STL [R1+0x54c], R21 ;  /* 0x00054c1501007387 */ /* 0x000fe20000100800 */
[C---:B------:R-:W-:Y:S02]  /*7e90*/  SEL R5, R27.reuse, R13, !P5 ;  /* 0x0000000d1b057207 */ /* 0x040fe40006800000 */
[C---:B0-----:R-:W-:Y:S01]  /*7ea0*/  SEL R3, R27.reuse, R9, !P5 ;  /* 0x000000091b037207 */ /* 0x041fe20006800000 */
[----:B------:R-:W-:Y:S04]  /*7eb0*/  STL [R1+0x548], R17 ;  /* 0x0005481101007387 */ /* 0x000fe80000100800 */
[----:B------:R0:W-:Y:S04]  /*7ec0*/  STL [R1+0x544], R3 ;  /* 0x0005440301007387 */ /* 0x0001e80000100800 */
[----:B------:R1:W-:Y:S01]  /*7ed0*/  STL [R1+0x540], R2 ;  /* 0x0005400201007387 */ /* 0x0003e20000100800 */
[----:B0-----:R-:W-:-:S03]  /*7ee0*/  SEL R3, R27, R26, !P5 ;  /* 0x0000001a1b037207 */ /* 0x001fc60006800000 */
[----:B------:R0:W-:Y:S01]  /*7ef0*/  STL [R1+0x53c], R5 ;  /* 0x00053c0501007387 */ /* 0x0001e20000100800 */
[----:B-1----:R-:W-:-:S03]  /*7f00*/  SEL R2, R27, R23, !P5 ;  /* 0x000000171b027207 */ /* 0x002fc60006800000 */
[----:B------:R1:W-:Y:S01]  /*7f10*/  STL [R1+0x538], R3 ;  /* 0x0005380301007387 */ /* 0x0003e20000100800 */
[----:B0-----:R-:W-:-:S03]  /*7f20*/  SEL R5, R27, R19, !P5 ;  /* 0x000000131b057207 */ /* 0x001fc60006800000 */
[----:B------:R0:W-:Y:S01]  /*7f30*/  STL [R1+0x52c], R2 ;  /* 0x00052c0201007387 */ /* 0x0001e20000100800 */
[----:B-1----:R-:W-:-:S03]  /*7f40*/  SEL R3, R27, R15, !P5 ;  /* 0x0000000f1b037207 */ /* 0x002fc60006800000 */
[----:B------:R1:W-:Y:S04]  /*7f50*/  STL [R1+0x528], R5 ;  /* 0x0005280501007387 */ /* 0x0003e80000100800 */
[----:B------:R2:W-:Y:S01]  /*7f60*/  STL [R1+0x524], R3 ;  /* 0x0005240301007387 */ /* 0x0005e20000100800 */
[C---:B0-----:R-:W-:Y:S02]  /*7f70*/  SEL R2, R27.reuse, R11, !P5 ;  /* 0x0000000b1b027207 */ /* 0x041fe40006800000 */
[----:B-1----:R-:W-:-:S03]  /*7f80*/  SEL R5, R27, R7, !P5 ;  /* 0x000000071b057207 */ /* 0x002fc60006800000 */
[----:B------:R0:W-:Y:S01]  /*7f90*/  STL [R1+0x520], R2 ;  /* 0x0005200201007387 */ /* 0x0001e20000100800 */
[----:B--2---:R-:W-:-:S03]  /*7fa0*/  SEL R3, R27, R6, !P5 ;  /* 0x000000061b037207 */ /* 0x004fc60006800000 */
[----:B------:R-:W-:Y:S04]  /*7fb0*/  STL [R1+0x47c], R5 ;  /* 0x00047c0501007387 */ /* 0x000fe80000100800 */
[----:B------:R1:W-:Y:S01]  /*7fc0*/  STL [R1+0x478], R3 ;  /* 0x0004780301007387 */ /* 0x0003e20000100800 */
[----:B0-----:R-:W-:-:S05]  /*7fd0*/  SEL R2, R27, R4, !P5 ;  /* 0x000000041b027207 */ /* 0x001fca0006800000 */
        /* <DEDUP_REMOVED lines=158> */
[----:B------:R-:W3:Y:S01]  /*89c0*/  LDL.LU R21, [R1] ;  /* 0x0000000001157983 */ /* 0x000ee20000300800 */
        /* <DEDUP_REMOVED lines=10> */
[C---:B----4-:R-:W-:Y:S02]  /*8a70*/  SEL R2, R27.reuse, R2, !P5 ;  /* 0x000000021b027207 */ /* 0x050fe40006800000 */
[C---:B------:R-:W-:Y:S02]  /*8a80*/  SEL R9, R27.reuse, R9, !P5 ;  /* 0x000000091b097207 */ /* 0x040fe40006800000 */
[----:B------:R-:W-:-:S02]  /*8a90*/  SEL R5, R27, R5, !P5 ;  /* 0x000000051b057207 */ /* 0x000fc40006800000 */
[C---:B------:R-:W-:Y:S02]  /*8aa0*/  SEL R13, R27.reuse, R13, !P5 ;  /* 0x0000000d1b0d7207 */ /* 0x040fe40006800000 */
[C---:B------:R-:W-:Y:S02]  /*8ab0*/  SEL R26, R27.reuse, R26, !P5 ;  /* 0x0000001a1b1a7207 */ /* 0x040fe40006800000 */
[C---:B------:R-:W-:Y:S02]  /*8ac0*/  SEL R23, R27.reuse, R23, !P5 ;  /* 0x000000171b177207 */ /* 0x040fe40006800000 */
[C---:B------:R-:W-:Y:S02]  /*8ad0*/  SEL R19, R27.reuse, R19, !P5 ;  /* 0x000000131b137207 */ /* 0x040fe40006800000 */
        /* <DEDUP_REMOVED lines=18> */
[----:B--2---:R-:W-:-:S05]  /*8c00*/  SEL R3, R27, R3, !P5 ;  /* 0x000000031b037207 */ /* 0x004fca0006800000 */
[----:B------:R0:W-:Y:S04]  /*8c10*/  STL [R1+0xa8], R3 ;  /* 0x0000a80301007387 */ /* 0x0001e80000100800 */
[----:B0-----:R-:W2:Y:S04]  /*8c20*/  LDL.LU R3, [R1+0xb88] ;  /* 0x000b880001037983 */ /* 0x001ea80000300800 */
[----:B------:R0:W-:Y:S04]  /*8c30*/  STL [R1+0xa4], R17 ;  /* 0x0000a41101007387 */ /* 0x0001e80000100800 */
[----:B0-----:R-:W3:Y:S04]  /*8c40*/  LDL.LU R17, [R1+0xb84] ;  /* 0x000b840001117983 */ /* 0x001ee80000300800 */
[----:B------:R0:W-:Y:S04]  /*8c50*/  STL [R1+0xa0], R2 ;  /* 0x0000a00201007387 */ /* 0x0001e80000100800 */
[----:B0-----:R-:W4:Y:S04]  /*8c60*/  LDL.LU R2, [R1+0xb80] ;  /* 0x000b800001027983 */ /* 0x001f280000300800 */
[----:B------:R0:W-:Y:S04]  /*8c70*/  STL [R1+0x9c], R9 ;  /* 0x00009c0901007387 */ /* 0x0001e80000100800 */
[----:B0-----:R-:W2:Y:S04]  /*8c80*/  LDL.LU R9, [R1+0xb7c] ;  /* 0x000b7c0001097983 */ /* 0x001ea80000300800 */
[----:B------:R0:W-:Y:S04]  /*8c90*/  STL [R1+0x98], R5 ;  /* 0x0000980501007387 */ /* 0x0001e80000100800 */
[----:B0-----:R-:W2:Y:S04]  /*8ca0*/  LDL.LU R5, [R1+0xb78] ;  /* 0x000b780001057983 */ /* 0x001ea80000300800 */
[----:B------:R0:W-:Y:S04]  /*8cb0*/  STL [R1+0x94], R13 ;  /* 0x0000940d01007387 */ /* 0x0001e80000100800 */
[----:B0-----:R-:W2:Y:S04]  /*8cc0*/  LDL.LU R13, [R1+0xb74] ;  /* 0x000b7400010d7983 */ /* 0x001ea80000300800 */
[----:B------:R0:W-:Y:S04]  /*8cd0*/  STL [R1+0x90], R26 ;  /* 0x0000901a01007387 */ /* 0x0001e80000100800 */
[----:B0-----:R-:W4:Y:S04]  /*8ce0*/  LDL.LU R26, [R1+0xb70] ;  /* 0x000b7000011a7983 */ /* 0x001f280000300800 */
        /* <DEDUP_REMOVED lines=39> */
[----:B0-----:R-:W4:Y:S01]  /*8f60*/  LDL.LU R29, [R1+0xb20] ;  /* 0x000b2000011d7983 */ /* 0x001f220000300800 */
[----:B------:R-:W-:-:S05]  /*8f70*/  SEL R21, R27, R21, !P5 ;  /* 0x000000151b157207 */ /* 0x000fca0006800000 */
[----:B------:R0:W-:Y:S01]  /*8f80*/  STL [R1+0xc], R21 ;  /* 0x00000c1501007387 */ /* 0x0001e20000100800 */
[C---:B--2---:R-:W-:Y:S02]  /*8f90*/  SEL R13, R27.reuse, R13, !P5 ;  /* 0x0000000d1b0d7207 */ /* 0x044fe40006800000 */
[C---:B------:R-:W-:Y:S02]  /*8fa0*/  SEL R9, R27.reuse, R9, !P5 ;  /* 0x000000091b097207 */ /* 0x040fe40006800000 */
[C---:B---3--:R-:W-:Y:S02]  /*8fb0*/  SEL R17, R27.reuse, R17, !P5 ;  /* 0x000000111b117207 */ /* 0x048fe40006800000 */
[C---:B----4-:R-:W-:Y:S02]  /*8fc0*/  SEL R26, R27.reuse, R26, !P5 ;  /* 0x0000001a1b1a7207 */ /* 0x050fe40006800000 */
[C---:B------:R-:W-:Y:S02]  /*8fd0*/  SEL R23, R27.reuse, R23, !P5 ;  /* 0x000000171b177207 */ /* 0x040fe40006800000 */
[----:B------:R-:W-:-:S02]  /*8fe0*/  SEL R19, R27, R19, !P5 ;  /* 0x000000131b137207 */ /* 0x000fc40006800000 */
[C---:B------:R-:W-:Y:S02]  /*8ff0*/  SEL R15, R27.reuse, R15, !P5 ;  /* 0x0000000f1b0f7207 */ /* 0x040fe40006800000 */
[C---:B------:R-:W-:Y:S02]  /*9000*/  SEL R11, R27.reuse, R11, !P5 ;  /* 0x0000000b1b0b7207 */ /* 0x040fe40006800000 */
[C---:B------:R-:W-:Y:S02]  /*9010*/  SEL R8, R27.reuse, R8, !P5 ;  /* 0x000000081b087207 */ /* 0x040fe40006800000 */
[C---:B0-----:R-:W-:Y:S02]  /*9020*/  SEL R21, R27.reuse, R28, !P5 ;  /* 0x0000001c1b157207 */ /* 0x041fe40006800000 */
[----:B------:R-:W-:-:S05]  /*9030*/  SEL R29, R27, R29, !P5 ;  /* 0x0000001d1b1d7207 */ /* 0x000fca0006800000 */
[----:B------:R0:W-:Y:S04]  /*9040*/  STL [R1+0x8], R29 ;  /* 0x0000081d01007387 */ /* 0x0001e80000100800 */
[----:B------:R-:W-:Y:S01]  /*9050*/  STL [R1+0x4], R21 ;  /* 0x0000041501007387 */ /* 0x000fe20000100800 */
[----:B0-----:R-:W-:-:S05]  /*9060*/  SEL R29, R27, R10, !P5 ;  /* 0x0000000a1b1d7207 */ /* 0x001fca0006800000 */
[----:B------:R0:W-:Y:S04]  /*9070*/  STL [R1+0xabc], R29 ;  /* 0x000abc1d01007387 */ /* 0x0001e80000100800 */
[----:B------:R-:W-:Y:S04]  /*9080*/  STL [R1], R8 ;  /* 0x0000000801007387 */ /* 0x000fe80000100800 */
[----:B0-----:R-:W2:Y:S01]  /*9090*/  LDL R29, [R1+0x950] ;  /* 0x00095000011d7983 */ /* 0x001ea20000100800 */
[C---:B------:R-:W-:Y:S02]  /*90a0*/  SEL R28, R27.reuse, R12, !P5 ;  /* 0x0000000c1b1c7207 */ /* 0x040fe40006800000 */
[----:B------:R-:W-:-:S02]  /*90b0*/  SEL R21, R27, R14, !P5 ;  /* 0x0000000e1b157207 */ /* 0x000fc40006800000 */
[C---:B------:R-:W-:Y:S01]  /*90c0*/  SEL R16, R27.reuse, R16, !P5 ;  /* 0x000000101b107207 */ /* 0x040fe20006800000 */
[----:B------:R0:W-:Y:S01]  /*90d0*/  STL [R1+0xac0], R28 ;  /* 0x000ac01c01007387 */ /* 0x0001e20000100800 */
[C---:B------:R-:W-:Y:S02]  /*90e0*/  SEL R18, R27.reuse, R18, !P5 ;  /* 0x000000121b127207 */ /* 0x040fe40006800000 */
[C---:B------:R-:W-:Y:S01]  /*90f0*/  SEL R20, R27.reuse, R20, !P5 ;  /* 0x000000141b147207 */ /* 0x040fe20006800000 */
[----:B------:R-:W-:Y:S01]  /*9100*/  STL [R1+0xac4], R21 ;  /* 0x000ac41501007387 */ /* 0x000fe20000100800 */
[----:B------:R-:W-:-:S03]  /*9110*/  SEL R22, R27, R22, !P5 ;  /* 0x000000161b167207 */ /* 0x000fc60006800000 */
[----:B0-----:R-:W0:Y:S01]  /*9120*/  S2R R28, SR_TID.X ;  /* 0x00000000001c7919 */ /* 0x001e220000002100 */
[C---:B------:R-:W-:Y:S02]  /*9130*/  SEL R24, R27.reuse, R24, !P5 ;  /* 0x000000181b187207 */ /* 0x040fe40006800000 */
[C---:B------:R-:W-:Y:S01]  /*9140*/  SEL R25, R27.reuse, R25, !P5 ;  /* 0x000000191b197207 */ /* 0x040fe20006800000 */
[----:B------:R-:W-:Y:S01]  /*9150*/  STL [R1+0xac8], R16 ;  /* 0x000ac81001007387 */ /* 0x000fe20000100800 */
[C---:B------:R-:W-:Y:S02]  /*9160*/  SEL R14, R27.reuse, R0, !P5 ;  /* 0x000000001b0e7207 */ /* 0x040fe40006800000 */
[C---:B------:R-:W-:Y:S01]  /*9170*/  SEL R12, R27.reuse, R4, !P5 ;  /* 0x000000041b0c7207 */ /* 0x040fe20006800000 */
[----:B------:R-:W-:Y:S01]  /*9180*/  STL [R1+0xacc], R18 ;  /* 0x000acc1201007387 */ /* 0x000fe20000100800 */
[----:B------:R-:W-:-:S03]  /*9190*/  SEL R10, R27, R6, !P5 ;  /* 0x000000061b0a7207 */ /* 0x000fc60006800000 */
[----:B------:R-:W-:Y:S01]  /*91a0*/  STL [R1+0xad0], R20 ;  /* 0x000ad01401007387 */ /* 0x000fe20000100800 */
[----:B------:R-:W-:-:S03]  /*91b0*/  SEL R8, R27, R7, !P5 ;  /* 0x000000071b087207 */ /* 0x000fc60006800000 */
[----:B------:R-:W-:Y:S04]  /*91c0*/  STL [R1+0xad4], R22 ;  /* 0x000ad41601007387 */ /* 0x000fe80000100800 */
[----:B------:R-:W-:Y:S04]  /*91d0*/  STL [R1+0xad8], R24 ;  /* 0x000ad81801007387 */ /* 0x000fe80000100800 */
[----:B------:R-:W-:Y:S04]  /*91e0*/  STL [R1+0xadc], R25 ;  /* 0x000adc1901007387 */ /* 0x000fe80000100800 */
[----:B------:R-:W-:Y:S04]  /*91f0*/  STL [R1+0xae0], R14 ;  /* 0x000ae00e01007387 */ /* 0x000fe80000100800 */
[----:B------:R-:W-:Y:S01]  /*9200*/  STL [R1+0xae4], R12 ;  /* 0x000ae40c01007387 */ /* 0x000fe20000100800 */
[----:B------:R-:W-:-:S03]  /*9210*/  SEL R7, R27, R5, !P5 ;  /* 0x000000051b077207 */ /* 0x000fc60006800000 */
[----:B------:R-:W-:Y:S04]  /*9220*/  STL [R1+0xae8], R10 ;  /* 0x000ae80a01007387 */ /* 0x000fe80000100800 */
[----:B------:R-:W-:Y:S01]  /*9230*/  STL [R1+0xaec], R8 ;  /* 0x000aec0801007387 */ /* 0x000fe20000100800 */
[----:B------:R-:W-:-:S03]  /*9240*/  SEL R6, R27, R2, !P5 ;  /* 0x000000021b067207 */ /* 0x000fc60006800000 */
[----:B------:R-:W-:Y:S04]  /*9250*/  STL [R1+0xaf0], R11 ;  /* 0x000af00b01007387 */ /* 0x000fe80000100800 */
[----:B------:R-:W-:Y:S04]  /*9260*/  STL [R1+0xaf4], R15 ;  /* 0x000af40f01007387 */ /* 0x000fe80000100800 */
[----:B------:R-:W-:Y:S04]  /*9270*/  STL [R1+0xaf8], R19 ;  /* 0x000af81301007387 */ /* 0x000fe80000100800 */
[----:B------:R-:W-:Y:S04]  /*9280*/  STL [R1+0xafc], R23 ;  /* 0x000afc1701007387 */ /* 0x000fe80000100800 */
[----:B------:R-:W-:Y:S04]  /*9290*/  STL [R1+0xb00], R26 ;  /* 0x000b001a01007387 */ /* 0x000fe80000100800 */
[----:B------:R-:W-:Y:S04]  /*92a0*/  STL [R1+0xb04], R13 ;  /* 0x000b040d01007387 */ /* 0x000fe80000100800 */
[----:B------:R-:W-:Y:S04]  /*92b0*/  STL [R1+0xb08], R7 ;  /* 0x000b080701007387 */ /* 0x000fe80000100800 */
[----:B------:R-:W-:Y:S04]  /*92c0*/  STL [R1+0xb0c], R9 ;  /* 0x000b0c0901007387 */ /* 0x000fe80000100800 */
[----:B------:R0:W-:Y:S04]  /*92d0*/  STL [R1+0xb10], R6 ;  /* 0x000b100601007387 */ /* 0x0001e80000100800 */
[----:B------:R-:W-:Y:S01]  /*92e0*/  STL [R1+0xb14], R17 ;  /* 0x000b141101007387 */ /* 0x000fe20000100800 */
[----:B0-----:R-:W-:-:S05]  /*92f0*/  IMAD.SHL.U32 R6, R28, 0x80, RZ ;  /* 0x000000801c067824 */ /* 0x001fca00078e00ff */
[----:B------:R-:W-:Y:S04]  /*9300*/  STL [R1+0x94c], R6 ;  /* 0x00094c0601007387 */ /* 0x000fe80000100800 */
[----:B------:R-:W-:Y:S04]  /*9310*/  STL [R1+0x360], RZ ;  /* 0x000360ff01007387 */ /* 0x000fe80000100800 */
        /* <DEDUP_REMOVED lines=71> */
[----:B------:R-:W0:Y:S04]  /*9790*/  S2R R21, SR_TID.X ;  /* 0x0000000000157919 */ /* 0x000e280000002100 */
        /* <DEDUP_REMOVED lines=20> */
[----:B------:R-:W-:Y:S01]  /*98e0*/  STL [R1+0x510], RZ ;  /* 0x000510ff01007387 */ /* 0x000fe20000100800 */
[----:B0-----:R-:W-:-:S03]  /*98f0*/  SHF.R.U32.HI R18, RZ, 0x7, R21 ;  /* 0x00000007ff127819 */ /* 0x001fc60000011615 */
[----:B------:R-:W-:Y:S04]  /*9900*/  STL [R1+0x514], RZ ;  /* 0x000514ff01007387 */ /* 0x000fe80000100800 */
[----:B------:R-:W-:Y:S04]  /*9910*/  STL [R1+0x518], RZ ;  /* 0x000518ff01007387 */ /* 0x000fe80000100800 */
[----:B------:R-:W-:Y:S04]  /*9920*/  STL [R1+0x51c], RZ ;  /* 0x00051cff01007387 */ /* 0x000fe80000100800 */
[----:B------:R-:W-:Y:S01]  /*9930*/  STL [R1+0x2e0], RZ ;  /* 0x0002e0ff01007387 */ /* 0x000fe20000100800 */
[----:B------:R-:W-:-:S03]  /*9940*/  SGXT.U32 R18, R18, 0x1 ;  /* 0x000000011212781a */ /* 0x000fc60000000000 */
[----:B------:R-:W-:Y:S04]  /*9950*/  STL [R1+0x2e4], RZ ;  /* 0x0002e4ff01007387 */ /* 0x000fe80000100800 */
[----:B------:R-:W-:Y:S04]  /*9960*/  STL [R1+0x2e8], RZ ;  /* 0x0002e8ff01007387 */ /* 0x000fe80000100800 */
[----:B------:R-:W-:Y:S04]  /*9970*/  STL [R1+0x2ec], RZ ;  /* 0x0002ecff01007387 */ /* 0x000fe80000100800 */
[----:B------:R-:W-:Y:S01]  /*9980*/  STL [R1+0x2d0], RZ ;  /* 0x0002d0ff01007387 */ /* 0x000fe20000100800 */
[----:B------:R-:W-:-:S03]  /*9990*/  LOP3.LUT R16, R18, 0x3e, RZ, 0xfc, !PT ;  /* 0x0000003e12107812 */ /* 0x000fc600078efcff */
[----:B------:R-:W-:Y:S04]  /*99a0*/  STL [R1+0x2d4], RZ ;  /* 0x0002d4ff01007387 */ /* 0x000fe80000100800 */
[----:B------:R-:W-:Y:S04]  /*99b0*/  STL [R1+0x2d8], RZ ;  /* 0x0002d8ff01007387 */ /* 0x000fe80000100800 */
[----:B------:R-:W-:Y:S04]  /*99c0*/  STL [R1+0x2dc], RZ ;  /* 0x0002dcff01007387 */ /* 0x000fe80000100800 */
[----:B------:R-:W-:Y:S04]  /*99d0*/  STL [R1+0x2c0], RZ ;  /* 0x0002c0ff01007387 */ /* 0x000fe80000100800 */
[----:B------:R-:W-:Y:S01]  /*99e0*/  STL [R1+0x2c4], RZ ;  /* 0x0002c4ff01007387 */ /* 0x000fe20000100800 */
[----:B------:R-:W-:-:S03]  /*99f0*/  IMAD R0, R16, c[0x0][0x188], RZ ;  /* 0x0000620010007a24 */ /* 0x000fc600078e02ff */
        /* <DEDUP_REMOVED lines=11> */
[----:B------:R-:W-:Y:S01]  /*9ab0*/  STL [R1+0x290], RZ ;  /* 0x000290ff01007387 */ /* 0x000fe20000100800 */
[----:B------:R-:W-:-:S03]  /*9ac0*/  SHF.R.U32.HI R21, RZ, 0x7, R21 ;  /* 0x00000007ff157819 */ /* 0x000fc60000011615 */
[----:B------:R-:W-:Y:S04]  /*9ad0*/  STL [R1+0x294], RZ ;  /* 0x000294ff01007387 */ /* 0x000fe80000100800 */
[----:B------:R-:W-:Y:S04]  /*9ae0*/  STL [R1+0x298], RZ ;  /* 0x000298ff01007387 */ /* 0x000fe80000100800 */
[----:B------:R-:W-:Y:S04]  /*9af0*/  STL [R1+0x29c], RZ ;  /* 0x00029cff01007387 */ /* 0x000fe80000100800 */
[----:B------:R-:W-:Y:S01]  /*9b00*/  STL [R1+0x280], RZ ;  /* 0x000280ff01007387 */ /* 0x000fe20000100800 */
[----:B------:R-:W-:-:S03]  /*9b10*/  SGXT.U32 R21, R21, 0x1 ;  /* 0x000000011515781a */ /* 0x000fc60000000000 */
[----:B------:R-:W-:Y:S04]  /*9b20*/  STL [R1+0x284], RZ ;  /* 0x000284ff01007387 */ /* 0x000fe80000100800 */
[----:B------:R-:W-:Y:S04]  /*9b30*/  STL [R1+0x288], RZ ;  /* 0x000288ff01007387 */ /* 0x000fe80000100800 */
[----:B------:R-:W-:Y:S01]  /*9b40*/  STL [R1+0x28c], RZ ;  /* 0x00028cff01007387 */ /* 0x000fe20000100800 */
[----:B------:R-:W-:-:S03]  /*9b50*/  LOP3.LUT R20, R18, 0x3c, RZ, 0xfc, !PT ;  /* 0x0000003c12147812 */ /* 0x000fc600078efcff */
[----:B------:R-:W-:Y:S01]  /*9b60*/  STL [R1+0x170], RZ ;  /* 0x000170ff01007387 */ /* 0x000fe20000100800 */
[----:B------:R-:W-:-:S03]  /*9b70*/  LOP3.LUT R18, R21, 0x3a, RZ, 0xfc, !PT ;  /* 0x0000003a15127812 */ /* 0x000fc600078efcff */
[----:B------:R-:W-:Y:S04]  /*9b80*/  STL [R1+0x174], RZ ;  /* 0x000174ff01007387 */ /* 0x000fe80000100800 */
[----:B------:R-:W-:Y:S04]  /*9b90*/  STL [R1+0x178], RZ ;  /* 0x000178ff01007387 */ /* 0x000fe80000100800 */
[----:B------:R-:W-:Y:S04]  /*9ba0*/  STL [R1+0x17c], RZ ;  /* 0x00017cff01007387 */ /* 0x000fe80000100800 */
[----:B------:R-:W-:Y:S01]  /*9bb0*/  STL [R1+0x500], RZ ;  /* 0x000500ff01007387 */ /* 0x000fe20000100800 */
[----:B------:R-:W-:-:S03]  /*9bc0*/  IMAD R0, R20, c[0x0][0x188], RZ ;  /* 0x0000620014007a24 */ /* 0x000fc600078e02ff */
[----:B------:R-:W-:Y:S01]  /*9bd0*/  STL [R1+0x504], RZ ;  /* 0x000504ff01007387 */ /* 0x000fe20000100800 */
[----:B------:R-:W-:-:S03]  /*9be0*/  LOP3.LUT R21, R21, 0x38, RZ, 0xfc, !PT ;  /* 0x0000003815157812 */ /* 0x000fc600078efcff */
[----:B------:R-:W-:Y:S01]  /*9bf0*/  STL [R1+0x508], RZ ;  /* 0x000508ff01007387 */ /* 0x000fe20000100800 */
[----:B------:R-:W-:-:S03]  /*9c00*/  IMAD R0, R18, c[0x0][0x188], RZ ;  /* 0x0000620012007a24 */ /* 0x000fc600078e02ff */
[----:B------:R-:W-:Y:S01]  /*9c10*/  STL [R1+0x50c], RZ ;  /* 0x00050cff01007387 */ /* 0x000fe20000100800 */
[----:B0-----:R-:W-:-:S03]  /*9c20*/  SHF.R.U32.HI R18, RZ, 0x7, R16 ;  /* 0x00000007ff127819 */ /* 0x001fc60000011610 */
[----:B------:R-:W-:Y:S01]  /*9c30*/  STL [R1+0x4f0], RZ ;  /* 0x0004f0ff01007387 */ /* 0x000fe20000100800 */
[----:B--2---:R-:W-:-:S03]  /*9c40*/  ISETP.GE.AND P1, PT, R29, RZ, PT ;  /* 0x000000ff1d00720c */ /* 0x004fc60003f26270 */
[----:B------:R-:W-:Y:S01]  /*9c50*/  STL [R1+0x4f4], RZ ;  /* 0x0004f4ff01007387 */ /* 0x000fe20000100800 */
[----:B------:R-:W-:-:S03]  /*9c60*/  SHF.R.U32.HI R29, RZ, 0x7, R28 ;  /* 0x00000007ff1d7819 */ /* 0x000fc6000001161c */
[----:B------:R-:W-:Y:S01]  /*9c70*/  STL [R1+0x4f8], RZ ;  /* 0x0004f8ff01007387 */ /* 0x000fe20000100800 */
[----:B------:R-:W-:-:S03]  /*9c80*/  IMAD R0, R21, c[0x0][0x188], RZ ;  /* 0x0000620015007a24 */ /* 0x000fc600078e02ff */
[----:B------:R-:W-:Y:S01]  /*9c90*/  STL [R1+0x4fc], RZ ;  /* 0x0004fcff01007387 */ /* 0x000fe20000100800 */
[----:B------:R-:W-:-:S03]  /*9ca0*/  SGXT.U32 R18, R18, 0x1 ;  /* 0x000000011212781a */ /* 0x000fc60000000000 */
[----:B------:R-:W-:Y:S01]  /*9cb0*/  STL [R1+0x4e0], RZ ;  /* 0x0004e0ff01007387 */ /* 0x000fe20000100800 */
[----:B------:R-:W-:-:S03]  /*9cc0*/  SHF.R.U32.HI R21, RZ, 0x7, R16 ;  /* 0x00000007ff157819 */ /* 0x000fc60000011610 */
[----:B------:R-:W-:Y:S01]  /*9cd0*/  STL [R1+0x4e4], RZ ;  /* 0x0004e4ff01007387 */ /* 0x000fe20000100800 */
[----:B------:R-:W-:-:S03]  /*9ce0*/  SHF.R.U32.HI R16, RZ, 0x7, R16 ;  /* 0x00000007ff107819 */ /* 0x000fc60000011610 */
[----:B------:R-:W-:Y:S01]  /*9cf0*/  STL [R1+0x4e8], RZ ;  /* 0x0004e8ff01007387 */ /* 0x000fe20000100800 */
[----:B------:R-:W-:-:S03]  /*9d00*/  SGXT.U32 R29, R29, 0x1 ;  /* 0x000000011d1d781a */ /* 0x000fc60000000000 */
[----:B------:R-:W-:Y:S01]  /*9d10*/  STL [R1+0x4ec], RZ ;  /* 0x0004ecff01007387 */ /* 0x000fe20000100800 */
[----:B------:R-:W-:-:S03]  /*9d20*/  LOP3.LUT R20, R18, 0x36, RZ, 0xfc, !PT ;  /* 0x0000003612147812 */ /* 0x000fc600078efcff */
[----:B------:R-:W-:Y:S01]  /*9d30*/  STL [R1+0x4d0], RZ ;  /* 0x0004d0ff01007387 */ /* 0x000fe20000100800 */
[----:B------:R-:W-:-:S03]  /*9d40*/  SGXT.U32 R16, R16, 0x1 ;  /* 0x000000011010781a */ /* 0x000fc60000000000 */
[----:B------:R-:W-:Y:S04]  /*9d50*/  STL [R1+0x4d4], RZ ;  /* 0x0004d4ff01007387 */ /* 0x000fe80000100800 */
[----:B------:R-:W-:Y:S01]  /*9d60*/  STL [R1+0x4d8], RZ ;  /* 0x0004d8ff01007387 */ /* 0x000fe20000100800 */
[----:B------:R-:W-:-:S03]  /*9d70*/  IMAD R4, R29, c[0x0][0x188], RZ ;  /* 0x000062001d047a24 */ /* 0x000fc600078e02ff */
[----:B------:R-:W-:Y:S01]  /*9d80*/  STL [R1+0x4dc], RZ ;  /* 0x0004dcff01007387 */ /* 0x000fe20000100800 */
[----:B------:R-:W-:-:S03]  /*9d90*/  IMAD R4, R20, c[0x0][0x188], RZ ;  /* 0x0000620014047a24 */ /* 0x000fc600078e02ff */
[----:B------:R-:W-:Y:S01]  /*9da0*/  STL [R1+0x4c0], RZ ;  /* 0x0004c0ff01007387 */ /* 0x000fe20000100800 */
[----:B------:R-:W-:-:S03]  /*9db0*/  LOP3.LUT R22, R16, 0x32, RZ, 0xfc, !PT ;  /* 0x0000003210167812 */ /* 0x000fc600078efcff */
[----:B------:R-:W-:Y:S01]  /*9dc0*/  STL [R1+0x4c4], RZ ;  /* 0x0004c4ff01007387 */ /* 0x000fe20000100800 */
[----:B------:R-:W-:-:S03]  /*9dd0*/  LOP3.LUT R20, R16, 0x30, RZ, 0xfc, !PT ;  /* 0x0000003010147812 */ /* 0x000fc600078efcff */
[----:B------:R-:W-:Y:S04]  /*9de0*/  STL [R1+0x4c8], RZ ;  /* 0x0004c8ff01007387 */ /* 0x000fe80000100800 */
[----:B------:R-:W-:Y:S04]  /*9df0*/  STL [R1+0x4cc], RZ ;  /* 0x0004ccff01007387 */ /* 0x000fe80000100800 */
[----:B------:R-:W-:Y:S01]  /*9e00*/  STL [R1+0x4b0], RZ ;  /* 0x0004b0ff01007387 */ /* 0x000fe20000100800 */
[----:B------:R-:W-:-:S03]  /*9e10*/  LOP3.LUT R18, R18, 0x34, RZ, 0xfc, !PT ;  /* 0x0000003412127812 */ /* 0x000fc600078efcff */
[----:B------:R-:W0:Y:S04]  /*9e20*/  S2R R16, SR_TID.X ;  /* 0x0000000000107919 */ /* 0x000e280000002100 */
[----:B------:R-:W-:Y:S04]  /*9e30*/  STL [R1+0x4b4], RZ ;  /* 0x0004b4ff01007387 */ /* 0x000fe80000100800 */
[----:B------:R-:W-:Y:S01]  /*9e40*/  STL [R1+0x4b8], RZ ;  /* 0x0004b8ff01007387 */ /* 0x000fe20000100800 */
[----:B------:R-:W-:-:S03]  /*9e50*/  SGXT.U32 R21, R21, 0x1 ;  /* 0x000000011515781a */ /* 0x000fc60000000000 */
[----:B------:R-:W-:Y:S04]  /*9e60*/  STL [R1+0x4bc], RZ ;  /* 0x0004bcff01007387 */ /* 0x000fe80000100800 */
[----:B------:R-:W-:Y:S04]  /*9e70*/  STL [R1+0x4a0], RZ ;  /* 0x0004a0ff01007387 */ /* 0x000fe80000100800 */
        /* <DEDUP_REMOVED lines=9> */
[----:B------:R-:W-:-:S03]  /*9f10*/  IMAD R0, R22, c[0x0][0x188], RZ ;  /* 0x0000620016007a24 */ /* 0x000fc600078e02ff */
[----:B------:R-:W-:Y:S01]  /*9f20*/  STL [R1+0x49c], RZ ;  /* 0x00049cff01007387 */ /* 0x000fe20000100800 */
[----:B------:R-:W-:-:S03]  /*9f30*/  IMAD R0, R18, c[0x0][0x188], RZ ;  /* 0x0000620012007a24 */ /* 0x000fc600078e02ff */
[----:B------:R-:W-:Y:S01]  /*9f40*/  STL [R1+0x270], RZ ;  /* 0x000270ff01007387 */ /* 0x000fe20000100800 */
[----:B------:R-:W-:-:S03]  /*9f50*/  IMAD R0, R21, c[0x0][0x188], RZ ;  /* 0x0000620015007a24 */ /* 0x000fc600078e02ff */
[----:B------:R-:W-:Y:S04]  /*9f60*/  STL [R1+0x274], RZ ;  /* 0x000274ff01007387 */ /* 0x000fe80000100800 */
[----:B------:R-:W-:Y:S04]  /*9f70*/  STL [R1+0x278], RZ ;  /* 0x000278ff01007387 */ /* 0x000fe80000100800 */
[----:B------:R-:W-:Y:S04]  /*9f80*/  STL [R1+0x27c], RZ ;  /* 0x00027cff01007387 */ /* 0x000fe80000100800 */
[----:B------:R-:W-:Y:S04]  /*9f90*/  STL [R1+0x260], RZ ;  /* 0x000260ff01007387 */ /* 0x000fe80000100800 */
[----:B------:R-:W1:Y:S04]  /*9fa0*/  S2R R21, SR_TID.X ;  /* 0x0000000000157919 */ /* 0x000e680000002100 */
        /* <DEDUP_REMOVED lines=16> */
[----:B------:R-:W-:-:S03]  /*a0b0*/  SHF.R.U32.HI R16, RZ, 0x7, R16 ;  /* 0x00000007ff107819 */ /* 0x000fc60000011610 */
[----:B------:R-:W-:Y:S01]  /*a0c0*/  STL [R1+0x238], RZ ;  /* 0x000238ff01007387 */ /* 0x000fe20000100800 */
[----:B------:R-:W-:-:S03]  /*a0d0*/  LOP3.LUT R22, R18, 0x2a, RZ, 0xfc, !PT ;  /* 0x0000002a12167812 */ /* 0x000fc600078efcff */
[----:B------:R-:W-:Y:S01]  /*a0e0*/  STL [R1+0x23c], RZ ;  /* 0x00023cff01007387 */ /* 0x000fe20000100800 */
[----:B------:R-:W-:-:S03]  /*a0f0*/  LOP3.LUT R20, R18, 0x28, RZ, 0xfc, !PT ;  /* 0x0000002812147812 */ /* 0x000fc600078efcff */
        /* <DEDUP_REMOVED lines=13> */
[----:B------:R-:W-:Y:S01]  /*a1d0*/  STL [R1+0x21c], RZ ;  /* 0x00021cff01007387 */ /* 0x000fe20000100800 */
[----:B-1----:R-:W-:-:S03]  /*a1e0*/  SHF.R.U32.HI R16, RZ, 0x7, R21 ;  /* 0x00000007ff107819 */ /* 0x002fc60000011615 */
        /* <DEDUP_REMOVED lines=8> */
[----:B------:R-:W-:Y:S01]  /*a270*/  IMAD R0, R18, c[0x0][0x188], RZ ;  /* 0x0000620012007a24 */ /* 0x000fe200078e02ff */
[----:B------:R-:W-:Y:S02]  /*a280*/  SHF.R.U32.HI R21, RZ, 0x7, R21 ;  /* 0x00000007ff157819 */ /* 0x000fe40000011615 */
        /* <DEDUP_REMOVED lines=18> */
[----:B------:R-:W-:-:S03]  /*a3b0*/  SHF.R.U32.HI R21, RZ, 0x7, R28 ;  /* 0x00000007ff157819 */ /* 0x000fc6000001161c */
[----:B------:R-:W-:Y:S04]  /*a3c0*/  STL [R1+0x3a0], RZ ;  /* 0x0003a0ff01007387 */ /* 0x000fe80000100800 */
[----:B------:R-:W-:Y:S01]  /*a3d0*/  STL [R1+0x3a4], RZ ;  /* 0x0003a4ff01007387 */ /* 0x000fe20000100800 */
[----:B------:R-:W-:-:S03]  /*a3e0*/  SGXT.U32 R21, R21, 0x1 ;  /* 0x000000011515781a */ /* 0x000fc60000000000 */
[----:B------:R-:W-:Y:S04]  /*a3f0*/  STL [R1+0x3a8], RZ ;  /* 0x0003a8ff01007387 */ /* 0x000fe80000100800 */
[----:B------:R-:W-:Y:S01]  /*a400*/  STL [R1+0x3ac], RZ ;  /* 0x0003acff01007387 */ /* 0x000fe20000100800 */
[----:B------:R-:W-:-:S03]  /*a410*/  LOP3.LUT R2, R28, 0x3f, RZ, 0xc0, !PT ;  /* 0x0000003f1c027812 */ /* 0x000fc600078ec0ff */
        /* <DEDUP_REMOVED lines=9> */
[----:B------:R-:W2:Y:S01]  /*a4b0*/  LDL.LU R8, [R1+0x45c] ;  /* 0x00045c0001087983 */ /* 0x000ea20000300800 */
[----:B------:R-:W-:-:S03]  /*a4c0*/  LOP3.LUT R21, R21, 0x12, RZ, 0xfc, !PT ;  /* 0x0000001215157812 */ /* 0x000fc600078efcff */
[----:B------:R-:W-:Y:S01]  /*a4d0*/  STL [R1+0x380], RZ ;  /* 0x000380ff01007387 */ /* 0x000fe20000100800 */
[----:B------:R-:W-:-:S03]  /*a4e0*/  SGXT.U32 R28, R28, 0x1 ;  /* 0x000000011c1c781a */ /* 0x000fc60000000000 */
[----:B------:R-:W-:Y:S01]  /*a4f0*/  STL [R1+0x384], RZ ;  /* 0x000384ff01007387 */ /* 0x000fe20000100800 */
[----:B------:R-:W-:-:S03]  /*a500*/  IMAD R5, R22, c[0x0][0x188], RZ ;  /* 0x0000620016057a24 */ /* 0x000fc600078e02ff */
[----:B------:R-:W-:Y:S01]  /*a510*/  STL [R1+0x388], RZ ;  /* 0x000388ff01007387 */ /* 0x000fe20000100800 */
[----:B------:R-:W-:-:S03]  /*a520*/  IMAD R5, R20, c[0x0][0x188], RZ ;  /* 0x0000620014057a24 */ /* 0x000fc600078e02ff */
[----:B------:R-:W-:Y:S01]  /*a530*/  STL [R1+0x38c], RZ ;  /* 0x00038cff01007387 */ /* 0x000fe20000100800 */
[----:B------:R-:W-:-:S03]  /*a540*/  IMAD R5, R18, c[0x0][0x188], RZ ;  /* 0x0000620012057a24 */ /* 0x000fc600078e02ff */
[----:B------:R-:W-:Y:S01]  /*a550*/  STL [R1+0x370], RZ ;  /* 0x000370ff01007387 */ /* 0x000fe20000100800 */
[----:B------:R-:W-:Y:S01]  /*a560*/  IMAD R4, R16, c[0x0][0x188], RZ ;  /* 0x0000620010047a24 */ /* 0x000fe200078e02ff */
[C---:B------:R-:W-:Y:S01]  /*a570*/  LOP3.LUT R18, R28.reuse, 0x10, RZ, 0xfc, !PT ;  /* 0x000000101c127812 */ /* 0x040fe200078efcff */
[----:B------:R-:W-:Y:S01]  /*a580*/  IMAD R0, R21, c[0x0][0x188], RZ ;  /* 0x0000620015007a24 */ /* 0x000fe200078e02ff */
[----:B------:R-:W-:Y:S01]  /*a590*/  STL [R1+0x374], RZ ;  /* 0x000374ff01007387 */ /* 0x000fe20000100800 */
[C---:B------:R-:W-:Y:S02]  /*a5a0*/  LOP3.LUT R16, R28.reuse, 0xe, RZ, 0xfc, !PT ;  /* 0x0000000e1c107812 */ /* 0x040fe400078efcff */
[C---:B------:R-:W-:Y:S01]  /*a5b0*/  LOP3.LUT R21, R28.reuse, 0xc, RZ, 0xfc, !PT ;  /* 0x0000000c1c157812 */ /* 0x040fe200078efcff */
[----:B------:R-:W-:Y:S01]  /*a5c0*/  STL [R1+0x378], RZ ;  /* 0x000378ff01007387 */ /* 0x000fe20000100800 */
[----:B------:R-:W-:-:S03]  /*a5d0*/  LOP3.LUT R28, R28, 0xa, RZ, 0xfc, !PT ;  /* 0x0000000a1c1c7812 */ /* 0x000fc600078efcff */
[----:B------:R-:W-:Y:S04]  /*a5e0*/  STL [R1+0x37c], RZ ;  /* 0x00037cff01007387 */ /* 0x000fe80000100800 */
[----:B------:R-:W3:Y:S01]  /*a5f0*/  LDL.LU R10, [R1+0x58c] ;  /* 0x00058c00010a7983 */ /* 0x000ee20000300800 */
[----:B------:R-:W-:-:S03]  /*a600*/  IMAD R0, R18, c[0x0][0x188], RZ ;  /* 0x0000620012007a24 */ /* 0x000fc600078e02ff */
[----:B------:R-:W-:Y:S01]  /*a610*/  STL [R1+0x200], RZ ;  /* 0x000200ff01007387 */ /* 0x000fe20000100800 */
[----:B------:R-:W-:-:S03]  /*a620*/  IMAD R5, R16, c[0x0][0x188], RZ ;  /* 0x0000620010057a24 */ /* 0x000fc600078e02ff */
[----:B------:R-:W-:Y:S01]  /*a630*/  STL [R1+0x204], RZ ;  /* 0x000204ff01007387 */ /* 0x000fe20000100800 */
[----:B------:R-:W-:-:S03]  /*a640*/  IMAD R4, R21, c[0x0][0x188], RZ ;  /* 0x0000620015047a24 */ /* 0x000fc600078e02ff */
[----:B------:R-:W-:Y:S01]  /*a650*/  STL [R1+0x208], RZ ;  /* 0x000208ff01007387 */ /* 0x000fe20000100800 */
[----:B------:R-:W-:Y:S01]  /*a660*/  IMAD R0, R28, c[0x0][0x188], RZ ;  /* 0x000062001c007a24 */ /* 0x000fe200078e02ff */
[C---:B------:R-:W-:Y:S02]  /*a670*/  LOP3.LUT R16, R29.reuse, 0x8, RZ, 0xfc, !PT ;  /* 0x000000081d107812 */ /* 0x040fe400078efcff */
[----:B------:R-:W-:Y:S01]  /*a680*/  STL [R1+0x20c], RZ ;  /* 0x00020cff01007387 */ /* 0x000fe20000100800 */
[C---:B------:R-:W-:Y:S02]  /*a690*/  LOP3.LUT R21, R29.reuse, 0x6, RZ, 0xfc, !PT ;  /* 0x000000061d157812 */ /* 0x040fe400078efcff */
[C---:B------:R-:W-:Y:S01]  /*a6a0*/  LOP3.LUT R28, R29.reuse, 0x4, RZ, 0xfc, !PT ;  /* 0x000000041d1c7812 */ /* 0x040fe200078efcff */
[----:B------:R-:W4:Y:S01]  /*a6b0*/  LDL.LU R12, [R1+0x584] ;  /* 0x00058400010c7983 */ /* 0x000f220000300800 */
[----:B------:R-:W-:-:S03]  /*a6c0*/  LOP3.LUT R29, R29, 0x2, RZ, 0xfc, !PT ;  /* 0x000000021d1d7812 */ /* 0x000fc600078efcff */
[----:B------:R-:W4:Y:S04]  /*a6d0*/  LDL.LU R14, [R1+0x580] ;  /* 0x00058000010e7983 */ /* 0x000f280000300800 */
[----:B------:R-:W4:Y:S01]  /*a6e0*/  LDL.LU R25, [R1+0x57c] ;  /* 0x00057c0001197983 */ /* 0x000f220000300800 */
[----:B------:R-:W-:-:S03]  /*a6f0*/  IMAD R0, R16, c[0x0][0x188], RZ ;  /* 0x0000620010007a24 */ /* 0x000fc600078e02ff */
[----:B------:R-:W4:Y:S01]  /*a700*/  LDL.LU R24, [R1+0x578] ;  /* 0x0005780001187983 */ /* 0x000f220000300800 */
[----:B------:R-:W-:-:S03]  /*a710*/  IMAD R0, R29, c[0x0][0x188], RZ ;  /* 0x000062001d007a24 */ /* 0x000fc600078e02ff */
[----:B------:R-:W4:Y:S01]  /*a720*/  LDL.LU R22, [R1+0x574] ;  /* 0x0005740001167983 */ /* 0x000f220000300800 */
[----:B------:R-:W-:-:S03]  /*a730*/  IMAD R5, R21, c[0x0][0x188], RZ ;  /* 0x0000620015057a24 */ /* 0x000fc600078e02ff */
[----:B------:R-:W4:Y:S01]  /*a740*/  LDL.LU R20, [R1+0x570] ;  /* 0x0005700001147983 */ /* 0x000f220000300800 */
[----:B------:R-:W-:-:S03]  /*a750*/  IMAD R4, R28, c[0x0][0x188], RZ ;  /* 0x000062001c047a24 */ /* 0x000fc600078e02ff */
[----:B------:R-:W4:Y:S04]  /*a760*/  LDL.LU R18, [R1+0x56c] ;  /* 0x00056c0001127983 */ /* 0x000f280000300800 */
[----:B------:R-:W4:Y:S04]  /*a770*/  LDL.LU R16, [R1+0x568] ;  /* 0x0005680001107983 */ /* 0x000f280000300800 */
[----:B------:R-:W4:Y:S04]  /*a780*/  LDL.LU R29, [R1+0x564] ;  /* 0x00056400011d7983 */ /* 0x000f280000300800 */
[----:B------:R-:W4:Y:S04]  /*a790*/  LDL.LU R21, [R1+0x560] ;  /* 0x0005600001157983 */ /* 0x000f280000300800 */
[----:B------:R-:W-:Y:S04]  /*a7a0*/  STL [R1+0xe0], RZ ;  /* 0x0000e0ff01007387 */ /* 0x000fe80000100800 */
[----:B------:R-:W-:Y:S04]  /*a7b0*/  STL [R1+0xe4], RZ ;  /* 0x0000e4ff01007387 */ /* 0x000fe80000100800 */
[----:B------:R-:W4:Y:S04]  /*a7c0*/  LDL.LU R28, [R1+0x55c] ;  /* 0x00055c00011c7983 */ /* 0x000f280000300800 */
[----:B------:R-:W-:Y:S04]  /*a7d0*/  STL [R1+0xe8], RZ ;  /* 0x0000e8ff01007387 */ /* 0x000fe80000100800 */
[----:B------:R-:W-:Y:S04]  /*a7e0*/  STL [R1+0xec], RZ ;  /* 0x0000ecff01007387 */ /* 0x000fe80000100800 */
[----:B------:R-:W4:Y:S01]  /*a7f0*/  LDL.LU R4, [R1+0x68] ;  /* 0x0000680001047983 */ /* 0x000f220000300800 */
[----:B------:R-:W-:Y:S01]  /*a800*/  IMAD R2, R2, c[0x0][0x18c], RZ ;  /* 0x0000630002027a24 */ /* 0x000fe200078e02ff */
[----:B------:R-:W-:-:S04]  /*a810*/  ISETP.NE.AND P0, PT, RZ, c[0x0][0x178], PT ;  /* 0x00005e00ff007a0c */ /* 0x000fc80003f05270 */
[----:B------:R-:W-:-:S04]  /*a820*/  SHF.R.S32.HI R0, RZ, 0x1f, R2 ;  /* 0x0000001fff007819 */ /* 0x000fc80000011402 */
[C---:B------:R-:W-:Y:S01]  /*a830*/  SHF.L.U64.HI R0, R2.reuse, 0x1, R0 ;  /* 0x0000000102007819 */ /* 0x040fe20000010200 */
[----:B------:R-:W-:Y:S02]  /*a840*/  IMAD.SHL.U32 R2, R2, 0x2, RZ ;  /* 0x0000000202027824 */ /* 0x000fe400078e00ff */
[----:B------:R-:W-:Y:S01]  /*a850*/  IMAD R3, R3, c[0x0][0x190], RZ ;  /* 0x0000640003037a24 */ /* 0x000fe200078e02ff */
[----:B--2---:R-:W-:-:S05]  /*a860*/  SHF.R.S32.HI R5, RZ, 0x6, R8 ;  /* 0x00000006ff057819 */ /* 0x004fca0000011408 */
[----:B------:R-:W-:Y:S04]  /*a870*/  STL [R1+0x534], R5 ;  /* 0x0005340501007387 */ /* 0x000fe80000100800 */
[----:B------:R3:W-:Y:S04]  /*a880*/  STL [R1+0xa58], R0 ;  /* 0x000a580001007387 */ /* 0x0007e80000100800 */
[----:B------:R0:W-:Y:S01]  /*a890*/  STL [R1+0xa5c], R2 ;  /* 0x000a5c0201007387 */ /* 0x0001e20000100800 */
[----:B---3--:R-:W-:Y:S01]  /*a8a0*/  LOP3.LUT R0, R10, 0x800, R6, 0xf8, !PT ;  /* 0x000008000a007812 */ /* 0x008fe200078ef806 */
[----:B----4-:R-:W-:-:S02]  /*a8b0*/  IMAD R27, R12, c[0x0][0x190], RZ ;  /* 0x000064000c1b7a24 */ /* 0x010fc400078e02ff */
[----:B0-----:R-:W-:Y:S02]  /*a8c0*/  IMAD R2, R14, c[0x0][0x190], RZ ;  /* 0x000064000e027a24 */ /* 0x001fe400078e02ff */
[----:B------:R-:W-:Y:S01]  /*a8d0*/  @!P1 IMAD.MOV R4, RZ, RZ, -R4 ;  /* 0x000000ffff049224 */ /* 0x000fe200078e0a04 */
[----:B------:R-:W-:-:S05]  /*a8e0*/  @!P0 LOP3.LUT R4, RZ, c[0x0][0x178], RZ, 0x33, !PT ;  /* 0x00005e00ff048a12 */ /* 0x000fca00078e33ff */
[----:B------:R-:W-:Y:S04]  /*a8f0*/  STL [R1+0xb18], R4 ;  /* 0x000b180401007387 */ /* 0x000fe80000100800 */
[----:B------:R0:W-:Y:S04]  /*a900*/  STL [R1+0x45c], R0 ;  /* 0x00045c0001007387 */ /* 0x0001e80000100800 */
[----:B------:R1:W-:Y:S01]  /*a910*/  STL [R1+0xa60], R3 ;  /* 0x000a600301007387 */ /* 0x0003e20000100800 */
[----:B0-----:R-:W-:-:S03]  /*a920*/  IMAD R0, R25, c[0x0][0x190], RZ ;  /* 0x0000640019007a24 */ /* 0x001fc600078e02ff */
[----:B------:R-:W-:Y:S01]  /*a930*/  STL [R1+0xb1c], R27 ;  /* 0x000b1c1b01007387 */ /* 0x000fe20000100800 */
[----:B-1----:R-:W-:-:S03]  /*a940*/  IMAD R3, R24, c[0x0][0x190], RZ ;  /* 0x0000640018037a24 */ /* 0x002fc600078e02ff */
[----:B------:R0:W-:Y:S04]  /*a950*/  STL [R1+0x14], R2 ;  /* 0x0000140201007387 */ /* 0x0001e80000100800 */
[----:B------:R1:W-:Y:S04]  /*a960*/  STL [R1+0x20], R0 ;  /* 0x0000200001007387 */ /* 0x0003e80000100800 */
[----:B------:R2:W-:Y:S01]  /*a970*/  STL [R1+0x44], R3 ;  /* 0x0000440301007387 */ /* 0x0005e20000100800 */
[----:B0-----:R-:W-:Y:S02]  /*a980*/  IMAD R2, R22, c[0x0][0x190], RZ ;  /* 0x0000640016027a24 */ /* 0x001fe400078e02ff */
[----:B-1----:R-:W-:-:S03]  /*a990*/  IMAD R0, R20, c[0x0][0x190], RZ ;  /* 0x0000640014007a24 */ /* 0x002fc600078e02ff */
[----:B------:R-:W-:Y:S01]  /*a9a0*/  STL [R1+0x4c], R2 ;  /* 0x00004c0201007387 */ /* 0x000fe20000100800 */
[----:B--2---:R-:W-:-:S03]  /*a9b0*/  IMAD R3, R18, c[0x0][0x190], RZ ;  /* 0x0000640012037a24 */ /* 0x004fc600078e02ff */
[----:B------:R0:W-:Y:S04]  /*a9c0*/  STL [R1+0x50], R0 ;  /* 0x0000500001007387 */ /* 0x0001e80000100800 */
[----:B------:R-:W-:Y:S01]  /*a9d0*/  STL [R1+0x58], R3 ;  /* 0x0000580301007387 */ /* 0x000fe20000100800 */
[----:B0-----:R-:W-:-:S03]  /*a9e0*/  IMAD R0, R29, c[0x0][0x190], RZ ;  /* 0x000064001d007a24 */ /* 0x001fc600078e02ff */
[----:B------:R-:W2:Y:S01]  /*a9f0*/  LDL.LU R29, [R1+0x558] ;  /* 0x00055800011d7983 */ /* 0x000ea20000300800 */
[----:B------:R-:W-:-:S05]  /*aa00*/  IMAD R2, R16, c[0x0][0x190], RZ ;  /* 0x0000640010027a24 */ /* 0x000fca00078e02ff */
[----:B------:R0:W-:Y:S04]  /*aa10*/  STL [R1+0x5c], R2 ;  /* 0x00005c0201007387 */ /* 0x0001e80000100800 */
[----:B------:R1:W-:Y:S01]  /*aa20*/  STL [R1+0x68], R0 ;  /* 0x0000680001007387 */ /* 0x0003e20000100800 */
[----:B0-----:R-:W-:-:S03]  /*aa30*/  IMAD R2, R21, c[0x0][0x190], RZ ;  /* 0x0000640015027a24 */ /* 0x001fc600078e02ff */
[----:B------:R-:W3:Y:S01]  /*aa40*/  LDL.LU R21, [R1+0x554] ;  /* 0x0005540001157983 */ /* 0x000ee20000300800 */
[----:B-1----:R-:W-:-:S03]  /*aa50*/  IMAD R0, R28, c[0x0][0x190], RZ ;  /* 0x000064001c007a24 */ /* 0x002fc600078e02ff */
[----:B------:R0:W-:Y:S04]  /*aa60*/  STL [R1+0x78], R2 ;  /* 0x0000780201007387 */ /* 0x0001e80000100800 */
[----:B------:R-:W4:Y:S04]  /*aa70*/  LDL.LU R27, [R1+0x54c] ;  /* 0x00054c00011b7983 */ /* 0x000f280000300800 */
[----:B------:R-:W4:Y:S04]  /*aa80*/  LDL.LU R3, [R1+0x548] ;  /* 0x0005480001037983 */ /* 0x000f280000300800 */
[----:B------:R1:W-:Y:S04]  /*aa90*/  STL [R1+0x7c], R0 ;  /* 0x00007c0001007387 */ /* 0x0003e80000100800 */
[----:B------:R-:W4:Y:S04]  /*aaa0*/  LDL.LU R4, [R1+0x544] ;  /* 0x0005440001047983 */ /* 0x000f280000300800 */
[----:B0-----:R-:W4:Y:S04]  /*aab0*/  LDL.LU R2, [R1+0x540] ;  /* 0x0005400001027983 */ /* 0x001f280000300800 */
[----:B-1----:R-:W4:Y:S04]  /*aac0*/  LDL.LU R0, [R1+0x53c] ;  /* 0x00053c0001007983 */ /* 0x002f280000300800 */
[----:B------:R-:W4:Y:S04]  /*aad0*/  LDL.LU R5, [R1+0x538] ;  /* 0x0005380001057983 */ /* 0x000f280000300800 */
        /* <DEDUP_REMOVED lines=20> */
[----:B------:R-:W4:Y:S01]  /*ac20*/  LDL.LU R28, [R1+0x14c] ;  /* 0x00014c00011c7983 */ /* 0x000f220000300800 */
[----:B--2---:R-:W-:-:S05]  /*ac30*/  IMAD R29, R29, c[0x0][0x190], RZ ;  /* 0x000064001d1d7a24 */ /* 0x004fca00078e02ff */
[----:B------:R0:W-:Y:S04]  /*ac40*/  STL [R1+0x80], R29 ;  /* 0x0000801d01007387 */ /* 0x0001e80000100800 */
[----:B0-----:R-:W2:Y:S01]  /*ac50*/  LDL.LU R29, [R1+0x148] ;  /* 0x00014800011d7983 */ /* 0x001ea20000300800 */
[----:B---3--:R-:W-:-:S05]  /*ac60*/  IMAD R21, R21, c[0x0][0x190], RZ ;  /* 0x0000640015157a24 */ /* 0x008fca00078e02ff */
[----:B------:R0:W-:Y:S01]  /*ac70*/  STL [R1+0x88], R21 ;  /* 0x0000881501007387 */ /* 0x0001e20000100800 */
[----:B----4-:R-:W-:-:S03]  /*ac80*/  IMAD R27, R27, c[0x0][0x190], RZ ;  /* 0x000064001b1b7a24 */ /* 0x010fc600078e02ff */
[----:B0-----:R-:W3:Y:S04]  /*ac90*/  LDL.LU R21, [R1+0x144] ;  /* 0x0001440001157983 */ /* 0x001ee80000300800 */
[----:B------:R0:W-:Y:S01]  /*aca0*/  STL [R1+0xac], R27 ;  /* 0x0000ac1b01007387 */ /* 0x0001e20000100800 */
[----:B------:R-:W-:Y:S02]  /*acb0*/  IMAD R4, R4, c[0x0][0x190], RZ ;  /* 0x0000640004047a24 */ /* 0x000fe400078e02ff */
[----:B0-----:R-:W-:Y:S02]  /*acc0*/  IMAD R27, R3, c[0x0][0x190], RZ ;  /* 0x00006400031b7a24 */ /* 0x001fe400078e02ff */
[----:B------:R-:W-:Y:S02]  /*acd0*/  IMAD R3, R2, c[0x0][0x190], RZ ;  /* 0x0000640002037a24 */ /* 0x000fe400078e02ff */
[----:B------:R-:W-:Y:S01]  /*ace0*/  IMAD R2, R0, c[0x0][0x190], RZ ;  /* 0x0000640000027a24 */ /* 0x000fe200078e02ff */
[----:B------:R-:W-:Y:S01]  /*acf0*/  STL [R1+0xb0], R27 ;  /* 0x0000b01b01007387 */ /* 0x000fe20000100800 */
[----:B------:R-:W-:-:S03]  /*ad00*/  IMAD R0, R5, c[0x0][0x190], RZ ;  /* 0x0000640005007a24 */ /* 0x000fc600078e02ff */
[----:B------:R-:W-:Y:S04]  /*ad10*/  STL [R1+0xb4], R4 ;  /* 0x0000b40401007387 */ /* 0x000fe80000100800 */
[----:B------:R0:W-:Y:S04]  /*ad20*/  STL [R1+0x54c], R3 ;  /* 0x00054c0301007387 */ /* 0x0001e80000100800 */
[----:B------:R1:W-:Y:S01]  /*ad30*/  STL [R1+0x554], R2 ;  /* 0x0005540201007387 */ /* 0x0003e20000100800 */
[----:B0-----:R-:W-:-:S03]  /*ad40*/  IMAD R3, R17, c[0x0][0x190], RZ ;  /* 0x0000640011037a24 */ /* 0x001fc600078e02ff */
[----:B------:R0:W-:Y:S01]  /*ad50*/  STL [R1+0x558], R0 ;  /* 0x0005580001007387 */ /* 0x0001e20000100800 */
[----:B-1----:R-:W-:-:S03]  /*ad60*/  IMAD R2, R6, c[0x0][0x190], RZ ;  /* 0x0000640006027a24 */ /* 0x002fc600078e02ff */
[----:B------:R1:W-:Y:S01]  /*ad70*/  STL [R1+0x52c], R3 ;  /* 0x00052c0301007387 */ /* 0x0003e20000100800 */
[----:B0-----:R-:W-:-:S03]  /*ad80*/  IMAD R0, R9, c[0x0][0x190], RZ ;  /* 0x0000640009007a24 */ /* 0x001fc600078e02ff */
[----:B------:R0:W-:Y:S01]  /*ad90*/  STL [R1+0x528], R2 ;  /* 0x0005280201007387 */ /* 0x0001e20000100800 */
[----:B-1----:R-:W-:-:S03]  /*ada0*/  IMAD R3, R7, c[0x0][0x190], RZ ;  /* 0x0000640007037a24 */ /* 0x002fc600078e02ff */
[----:B------:R1:W-:Y:S04]  /*adb0*/  STL [R1+0x524], R0 ;  /* 0x0005240001007387 */ /* 0x0003e80000100800 */
[----:B------:R4:W-:Y:S01]  /*adc0*/  STL [R1+0x520], R3 ;  /* 0x0005200301007387 */ /* 0x0009e20000100800 */
[----:B0-----:R-:W-:Y:S02]  /*add0*/  IMAD R2, R13, c[0x0][0x190], RZ ;  /* 0x000064000d027a24 */ /* 0x001fe400078e02ff */
[----:B-1----:R-:W-:-:S03]  /*ade0*/  IMAD R0, R26, c[0x0][0x190], RZ ;  /* 0x000064001a007a24 */ /* 0x002fc600078e02ff */
[----:B------:R0:W-:Y:S01]  /*adf0*/  STL [R1+0x47c], R2 ;  /* 0x00047c0201007387 */ /* 0x0001e20000100800 */
[----:B----4-:R-:W-:-:S03]  /*ae00*/  IMAD R3, R23, c[0x0][0x190], RZ ;  /* 0x0000640017037a24 */ /* 0x010fc600078e02ff */
        /* <DEDUP_REMOVED lines=25> */
[----:B------:R-:W-:Y:S01]  /*afa0*/  STL [R1+0x154], R3 ;  /* 0x0001540301007387 */ /* 0x000fe20000100800 */
[----:B0-----:R-:W-:Y:S02]  /*afb0*/  IMAD R2, R16, c[0x0][0x190], RZ ;  /* 0x0000640010027a24 */ /* 0x001fe400078e02ff */
[----:B-1----:R-:W-:Y:S02]  /*afc0*/  IMAD R0, R28, c[0x0][0x190], RZ ;  /* 0x000064001c007a24 */ /* 0x002fe400078e02ff */
[----:B------:R-:W4:Y:S04]  /*afd0*/  LDL.LU R28, [R1+0x140] ;  /* 0x00014000011c7983 */ /* 0x000f280000300800 */
[----:B------:R2:W-:Y:S04]  /*afe0*/  STL [R1+0x150], R2 ;  /* 0x0001500201007387 */ /* 0x0005e80000100800 */
[----:B------:R3:W-:Y:S01]  /*aff0*/  STL [R1+0x14c], R0 ;  /* 0x00014c0001007387 */ /* 0x0007e20000100800 */
[----:B--2---:R-:W-:-:S03]  /*b000*/  IMAD R2, R29, c[0x0][0x190], RZ ;  /* 0x000064001d027a24 */ /* 0x004fc600078e02ff */
[----:B------:R-:W2:Y:S04]  /*b010*/  LDL.LU R29, [R1+0x13c] ;  /* 0x00013c00011d7983 */ /* 0x000ea80000300800 */
[----:B------:R0:W-:Y:S04]  /*b020*/  STL [R1+0x148], R2 ;  /* 0x0001480201007387 */ /* 0x0001e80000100800 */
[----:B------:R-:W2:Y:S04]  /*b030*/  LDL.LU R27, [R1+0x138] ;  /* 0x00013800011b7983 */ /* 0x000ea80000300800 */
[----:B------:R-:W2:Y:S01]  /*b040*/  LDL.LU R3, [R1+0x134] ;  /* 0x0001340001037983 */ /* 0x000ea20000300800 */
[----:B---3--:R-:W-:-:S05]  /*b050*/  IMAD R0, R21, c[0x0][0x190], RZ ;  /* 0x0000640015007a24 */ /* 0x008fca00078e02ff */
[----:B------:R1:W-:Y:S04]  /*b060*/  STL [R1+0x144], R0 ;  /* 0x0001440001007387 */ /* 0x0003e80000100800 */
[----:B------:R-:W3:Y:S04]  /*b070*/  LDL.LU R4, [R1+0x130] ;  /* 0x0001300001047983 */ /* 0x000ee80000300800 */
[----:B0-----:R-:W3:Y:S04]  /*b080*/  LDL.LU R2, [R1+0x12c] ;  /* 0x00012c0001027983 */ /* 0x001ee80000300800 */
[----:B-1----:R-:W3:Y:S04]  /*b090*/  LDL.LU R0, [R1+0x128] ;  /* 0x0001280001007983 */ /* 0x002ee80000300800 */
        /* <DEDUP_REMOVED lines=22> */
[----:B----4-:R-:W-:-:S05]  /*b200*/  IMAD R28, R28, c[0x0][0x190], RZ ;  /* 0x000064001c1c7a24 */ /* 0x010fca00078e02ff */
[----:B------:R0:W-:Y:S04]  /*b210*/  STL [R1+0x140], R28 ;  /* 0x0001401c01007387 */ /* 0x0001e80000100800 */
[----:B0-----:R-:W4:Y:S01]  /*b220*/  LDL.LU R28, [R1+0xbc] ;  /* 0x0000bc00011c7983 */ /* 0x001f220000300800 */
[----:B--2---:R-:W-:-:S05]  /*b230*/  IMAD R29, R29, c[0x0][0x190], RZ ;  /* 0x000064001d1d7a24 */ /* 0x004fca00078e02ff */
[----:B------:R0:W-:Y:S04]  /*b240*/  STL [R1+0x13c], R29 ;  /* 0x00013c1d01007387 */ /* 0x0001e80000100800 */
[----:B0-----:R-:W2:Y:S01]  /*b250*/  LDL.LU R29, [R1+0xb8] ;  /* 0x0000b800011d7983 */ /* 0x001ea20000300800 */
[----:B------:R-:W-:Y:S02]  /*b260*/  IMAD R27, R27, c[0x0][0x190], RZ ;  /* 0x000064001b1b7a24 */ /* 0x000fe400078e02ff */
[----:B------:R-:W-:-:S03]  /*b270*/  IMAD R3, R3, c[0x0][0x190], RZ ;  /* 0x0000640003037a24 */ /* 0x000fc600078e02ff */
[----:B------:R3:W-:Y:S04]  /*b280*/  STL [R1+0x138], R27 ;  /* 0x0001381b01007387 */ /* 0x0007e80000100800 */
[----:B------:R0:W-:Y:S01]  /*b290*/  STL [R1+0x134], R3 ;  /* 0x0001340301007387 */ /* 0x0001e20000100800 */
[----:B---3--:R-:W-:Y:S02]  /*b2a0*/  IMAD R27, R4, c[0x0][0x190], RZ ;  /* 0x00006400041b7a24 */ /* 0x008fe400078e02ff */
[----:B------:R-:W-:Y:S02]  /*b2b0*/  IMAD R4, R2, c[0x0][0x190], RZ ;  /* 0x0000640002047a24 */ /* 0x000fe400078e02ff */
[----:B0-----:R-:W-:Y:S01]  /*b2c0*/  IMAD R3, R0, c[0x0][0x190], RZ ;  /* 0x0000640000037a24 */ /* 0x001fe200078e02ff */
[----:B------:R-:W-:Y:S01]  /*b2d0*/  STL [R1+0x130], R27 ;  /* 0x0001301b01007387 */ /* 0x000fe20000100800 */
[----:B------:R-:W-:-:S03]  /*b2e0*/  IMAD R2, R5, c[0x0][0x190], RZ ;  /* 0x0000640005027a24 */ /* 0x000fc600078e02ff */
[----:B------:R-:W-:Y:S01]  /*b2f0*/  STL [R1+0x12c], R4 ;  /* 0x00012c0401007387 */ /* 0x000fe20000100800 */
[----:B------:R-:W-:-:S03]  /*b300*/  IMAD R0, R17, c[0x0][0x190], RZ ;  /* 0x0000640011007a24 */ /* 0x000fc600078e02ff */
        /* <DEDUP_REMOVED lines=14> */
[----:B---3--:R-:W-:-:S03]  /*b3f0*/  IMAD R3, R19, c[0x0][0x190], RZ ;  /* 0x0000640013037a24 */ /* 0x008fc600078e02ff */
        /* <DEDUP_REMOVED lines=24> */
[----:B------:R1:W-:Y:S01]  /*b580*/  STL [R1+0xc8], R0 ;  /* 0x0000c80001007387 */ /* 0x0003e20000100800 */
[----:B0-----:R-:W-:-:S03]  /*b590*/  IMAD R2, R21, c[0x0][0x190], RZ ;  /* 0x0000640015027a24 */ /* 0x001fc600078e02ff */
[----:B-1----:R-:W3:Y:S04]  /*b5a0*/  LDL.LU R0, [R1+0xa8] ;  /* 0x0000a80001007983 */ /* 0x002ee80000300800 */
[----:B------:R4:W-:Y:S04]  /*b5b0*/  STL [R1+0xc4], R3 ;  /* 0x0000c40301007387 */ /* 0x0009e80000100800 */
[----:B------:R2:W-:Y:S04]  /*b5c0*/  STL [R1+0xc0], R2 ;  /* 0x0000c00201007387 */ /* 0x0005e80000100800 */
[----:B------:R-:W3:Y:S01]  /*b5d0*/  LDL.LU R5, [R1+0xa4] ;  /* 0x0000a40001057983 */ /* 0x000ee20000300800 */
[----:B----4-:R-:W-:-:S05]  /*b5e0*/  IMAD R3, R28, c[0x0][0x190], RZ ;  /* 0x000064001c037a24 */ /* 0x010fca00078e02ff */
[----:B------:R0:W-:Y:S04]  /*b5f0*/  STL [R1+0xbc], R3 ;  /* 0x0000bc0301007387 */ /* 0x0001e80000100800 */
[----:B------:R-:W4:Y:S04]  /*b600*/  LDL.LU R27, [R1+0xa0] ;  /* 0x0000a000011b7983 */ /* 0x000f280000300800 */
[----:B------:R-:W4:Y:S01]  /*b610*/  LDL.LU R4, [R1+0x9c] ;  /* 0x00009c0001047983 */ /* 0x000f220000300800 */
[----:B--2---:R-:W-:-:S05]  /*b620*/  IMAD R2, R29, c[0x0][0x190], RZ ;  /* 0x000064001d027a24 */ /* 0x004fca00078e02ff */
[----:B------:R1:W-:Y:S04]  /*b630*/  STL [R1+0xb8], R2 ;  /* 0x0000b80201007387 */ /* 0x0003e80000100800 */
[----:B------:R-:W2:Y:S04]  /*b640*/  LDL.LU R17, [R1+0x98] ;  /* 0x0000980001117983 */ /* 0x000ea80000300800 */
        /* <DEDUP_REMOVED lines=22> */
[----:B0-----:R-:W2:Y:S04]  /*b7b0*/  LDL.LU R3, [R1+0xc] ;  /* 0x00000c0001037983 */ /* 0x001ea80000300800 */
[----:B-1----:R-:W2:Y:S01]  /*b7c0*/  LDL.LU R2, [R1+0x8] ;  /* 0x0000080001027983 */ /* 0x002ea20000300800 */
[----:B---3--:R-:W-:-:S05]  /*b7d0*/  IMAD R0, R0, c[0x0][0x190], RZ ;  /* 0x0000640000007a24 */ /* 0x008fca00078e02ff */
[----:B------:R0:W-:Y:S01]  /*b7e0*/  STL [R1+0xa8], R0 ;  /* 0x0000a80001007387 */ /* 0x0001e20000100800 */
[----:B------:R-:W-:-:S03]  /*b7f0*/  IMAD R5, R5, c[0x0][0x190], RZ ;  /* 0x0000640005057a24 */ /* 0x000fc600078e02ff */
[----:B0-----:R-:W3:Y:S04]  /*b800*/  LDL.LU R0, [R1+0x4] ;  /* 0x0000040001007983 */ /* 0x001ee80000300800 */
[----:B------:R0:W-:Y:S01]  /*b810*/  STL [R1+0xa4], R5 ;  /* 0x0000a40501007387 */ /* 0x0001e20000100800 */
[----:B----4-:R-:W-:Y:S02]  /*b820*/  IMAD R27, R27, c[0x0][0x190], RZ ;  /* 0x000064001b1b7a24 */ /* 0x010fe400078e02ff */
[----:B------:R-:W-:Y:S01]  /*b830*/  IMAD R4, R4, c[0x0][0x190], RZ ;  /* 0x0000640004047a24 */ /* 0x000fe200078e02ff */
[----:B0-----:R-:W4:Y:S04]  /*b840*/  LDL.LU R5, [R1] ;  /* 0x0000000001057983 */ /* 0x001f280000300800 */
[----:B------:R0:W-:Y:S04]  /*b850*/  STL [R1+0xa0], R27 ;  /* 0x0000a01b01007387 */ /* 0x0001e80000100800 */
[----:B0-----:R-:W3:Y:S04]  /*b860*/  LDL.LU R27, [R1+0xb1c] ;  /* 0x000b1c00011b7983 */ /* 0x001ee80000300800 */
[----:B------:R0:W-:Y:S04]  /*b870*/  STL [R1+0x9c], R4 ;  /* 0x00009c0401007387 */ /* 0x0001e80000100800 */
[----:B0-----:R-:W3:Y:S01]  /*b880*/  LDL.LU R4, [R1+0xb18] ;  /* 0x000b180001047983 */ /* 0x001ee20000300800 */
[----:B--2---:R-:W-:-:S02]  /*b890*/  IMAD R17, R17, c[0x0][0x190], RZ ;  /* 0x0000640011117a24 */ /* 0x004fc400078e02ff */
[----:B------:R-:W-:-:S03]  /*b8a0*/  IMAD R6, R6, c[0x0][0x190], RZ ;  /* 0x0000640006067a24 */ /* 0x000fc600078e02ff */
[----:B------:R0:W-:Y:S01]  /*b8b0*/  STL [R1+0x98], R17 ;  /* 0x0000981101007387 */ /* 0x0001e20000100800 */
[----:B------:R-:W-:Y:S02]  /*b8c0*/  IMAD R9, R9, c[0x0][0x190], RZ ;  /* 0x0000640009097a24 */ /* 0x000fe400078e02ff */
[----:B------:R-:W-:Y:S01]  /*b8d0*/  IMAD R7, R7, c[0x0][0x190], RZ ;  /* 0x0000640007077a24 */ /* 0x000fe200078e02ff */
[----:B0-----:R-:W2:Y:S01]  /*b8e0*/  LDL.LU R17, [R1+0xb14] ;  /* 0x000b140001117983 */ /* 0x001ea20000300800 */
[----:B------:R-:W-:-:S03]  /*b8f0*/  IMAD R13, R13, c[0x0][0x190], RZ ;  /* 0x000064000d0d7a24 */ /* 0x000fc600078e02ff */
[----:B------:R0:W-:Y:S01]  /*b900*/  STL [R1+0x94], R6 ;  /* 0x0000940601007387 */ /* 0x0001e20000100800 */
[----:B------:R-:W-:Y:S02]  /*b910*/  IMAD R26, R26, c[0x0][0x190], RZ ;  /* 0x000064001a1a7a24 */ /* 0x000fe400078e02ff */
[----:B------:R-:W-:Y:S01]  /*b920*/  IMAD R23, R23, c[0x0][0x190], RZ ;  /* 0x0000640017177a24 */ /* 0x000fe200078e02ff */
[----:B0-----:R-:W2:Y:S04]  /*b930*/  LDL.LU R6, [R1+0xb10] ;  /* 0x000b100001067983 */ /* 0x001ea80000300800 */
[----:B------:R0:W-:Y:S01]  /*b940*/  STL [R1+0x90], R9 ;  /* 0x0000900901007387 */ /* 0x0001e20000100800 */
[----:B------:R-:W-:Y:S02]  /*b950*/  IMAD R19, R19, c[0x0][0x190], RZ ;  /* 0x0000640013137a24 */ /* 0x000fe400078e02ff */
[----:B------:R-:W-:Y:S01]  /*b960*/  IMAD R15, R15, c[0x0][0x190], RZ ;  /* 0x000064000f0f7a24 */ /* 0x000fe200078e02ff */
[----:B0-----:R-:W2:Y:S04]  /*b970*/  LDL.LU R9, [R1+0xb0c] ;  /* 0x000b0c0001097983 */ /* 0x001ea80000300800 */
[----:B------:R0:W-:Y:S01]  /*b980*/  STL [R1+0x8c], R7 ;  /* 0x00008c0701007387 */ /* 0x0001e20000100800 */
[----:B------:R-:W-:-:S03]  /*b990*/  IMAD R11, R11, c[0x0][0x190], RZ ;  /* 0x000064000b0b7a24 */ /* 0x000fc600078e02ff */
        /* <DEDUP_REMOVED lines=40> */
[----:B------:R0:W-:Y:S04]  /*bc20*/  STL [R1+0x2c], R20 ;  /* 0x00002c1401007387 */ /* 0x0001e80000100800 */
        /* <DEDUP_REMOVED lines=10> */
[----:B0-----:R-:W2:Y:S01]  /*bcd0*/  LDL.LU R29, [R1+0xabc] ;  /* 0x000abc00011d7983 */ /* 0x001ea20000300800 */
[----:B------:R-:W-:-:S05]  /*bce0*/  IMAD R3, R3, c[0x0][0x190], RZ ;  /* 0x0000640003037a24 */ /* 0x000fca00078e02ff */
[----:B------:R0:W-:Y:S02]  /*bcf0*/  STL [R1+0xc], R3 ;  /* 0x00000c0301007387 */ /* 0x0001e40000100800 */
[----:B0-----:R-:W-:Y:S02]  /*bd00*/  IMAD R3, R2, c[0x0][0x190], RZ ;  /* 0x0000640002037a24 */ /* 0x001fe400078e02ff */
[----:B---3--:R-:W-:Y:S02]  /*bd10*/  IMAD R2, R0, c[0x0][0x190], RZ ;  /* 0x0000640000027a24 */ /* 0x008fe400078e02ff */
[----:B----4-:R-:W-:Y:S01]  /*bd20*/  IMAD R0, R5, c[0x0][0x190], RZ ;  /* 0x0000640005007a24 */ /* 0x010fe200078e02ff */
[----:B------:R0:W-:Y:S04]  /*bd30*/  STL [R1+0xa7c], R3 ;  /* 0x000a7c0301007387 */ /* 0x0001e80000100800 */
[----:B------:R1:W-:Y:S04]  /*bd40*/  STL [R1+0xa78], R2 ;  /* 0x000a780201007387 */ /* 0x0003e80000100800 */
[----:B0-----:R-:W3:Y:S04]  /*bd50*/  LDL.LU R3, [R1+0x4c] ;  /* 0x00004c0001037983 */ /* 0x001ee80000300800 */
[----:B-1----:R-:W4:Y:S04]  /*bd60*/  LDL.LU R2, [R1+0x50] ;  /* 0x0000500001027983 */ /* 0x002f280000300800 */
[----:B------:R0:W-:Y:S04]  /*bd70*/  STL [R1+0xa74], R0 ;  /* 0x000a740001007387 */ /* 0x0001e80000100800 */
[----:B0-----:R-:W3:Y:S01]  /*bd80*/  LDL.LU R0, [R1+0x44] ;  /* 0x0000440001007983 */ /* 0x001ee20000300800 */
[----:B--2---:R-:W-:-:S02]  /*bd90*/  IMAD R11, R11, c[0x0][0x190], RZ ;  /* 0x000064000b0b7a24 */ /* 0x004fc400078e02ff */
[----:B------:R-:W-:Y:S02]  /*bda0*/  IMAD R8, R8, c[0x0][0x190], RZ ;  /* 0x0000640008087a24 */ /* 0x000fe400078e02ff */
[----:B------:R-:W-:Y:S02]  /*bdb0*/  IMAD R10, R10, c[0x0][0x190], RZ ;  /* 0x000064000a0a7a24 */ /* 0x000fe400078e02ff */
[----:B------:R-:W-:Y:S02]  /*bdc0*/  IMAD R12, R12, c[0x0][0x190], RZ ;  /* 0x000064000c0c7a24 */ /* 0x000fe400078e02ff */
[----:B------:R-:W-:Y:S02]  /*bdd0*/  IMAD R14, R14, c[0x0][0x190], RZ ;  /* 0x000064000e0e7a24 */ /* 0x000fe400078e02ff */
[----:B------:R-:W-:Y:S02]  /*bde0*/  IMAD R25, R25, c[0x0][0x190], RZ ;  /* 0x0000640019197a24 */ /* 0x000fe400078e02ff */
[----:B------:R-:W-:-:S02]  /*bdf0*/  IMAD R24, R24, c[0x0][0x190], RZ ;  /* 0x0000640018187a24 */ /* 0x000fc400078e02ff */
[----:B------:R-:W-:Y:S02]  /*be00*/  IMAD R22, R22, c[0x0][0x190], RZ ;  /* 0x0000640016167a24 */ /* 0x000fe400078e02ff */
[----:B------:R-:W-:Y:S02]  /*be10*/  IMAD R20, R20, c[0x0][0x190], RZ ;  /* 0x0000640014147a24 */ /* 0x000fe400078e02ff */
[----:B------:R-:W-:Y:S02]  /*be20*/  IMAD R18, R18, c[0x0][0x190], RZ ;  /* 0x0000640012127a24 */ /* 0x000fe400078e02ff */
[----:B------:R-:W-:Y:S02]  /*be30*/  IMAD R21, R21, c[0x0][0x190], RZ ;  /* 0x0000640015157a24 */ /* 0x000fe400078e02ff */
[----:B------:R-:W-:Y:S02]  /*be40*/  IMAD R28, R28, c[0x0][0x190], RZ ;  /* 0x000064001c1c7a24 */ /* 0x000fe400078e02ff */
[----:B------:R-:W-:-:S05]  /*be50*/  IMAD R29, R29, c[0x0][0x190], RZ ;  /* 0x000064001d1d7a24 */ /* 0x000fca00078e02ff */
[----:B------:R0:W-:Y:S04]  /*be60*/  STL [R1+0xa70], R29 ;  /* 0x000a701d01007387 */ /* 0x0001e80000100800 */
[----:B0-----:R-:W2:Y:S04]  /*be70*/  LDL.LU R29, [R1+0x5c] ;  /* 0x00005c00011d7983 */ /* 0x001ea80000300800 */
[----:B------:R0:W-:Y:S04]  /*be80*/  STL [R1+0xa6c], R28 ;  /* 0x000a6c1c01007387 */ /* 0x0001e80000100800 */
[----:B0-----:R-:W2:Y:S04]  /*be90*/  LDL.LU R28, [R1+0x20] ;  /* 0x00002000011c7983 */ /* 0x001ea80000300800 */
[----:B------:R0:W-:Y:S04]  /*bea0*/  STL [R1+0xa68], R21 ;  /* 0x000a681501007387 */ /* 0x0001e80000100800 */
[----:B0-----:R-:W3:Y:S01]  /*beb0*/  LDL.LU R21, [R1+0x14] ;  /* 0x0000140001157983 */ /* 0x001ee20000300800 */
[----:B------:R-:W-:-:S05]  /*bec0*/  IMAD R16, R16, c[0x0][0x190], RZ ;  /* 0x0000640010107a24 */ /* 0x000fca00078e02ff */
[----:B------:R-:W-:Y:S04]  /*bed0*/  STL [R1+0xa64], R16 ;  /* 0x000a641001007387 */ /* 0x000fe80000100800 */
[----:B------:R-:W-:Y:S04]  /*bee0*/  STL [R1+0xa80], R18 ;  /* 0x000a801201007387 */ /* 0x000fe80000100800 */
[----:B------:R-:W-:Y:S04]  /*bef0*/  STL [R1+0xa84], R20 ;  /* 0x000a841401007387 */ /* 0x000fe80000100800 */
[----:B------:R-:W-:Y:S04]  /*bf00*/  STL [R1+0xa88], R22 ;  /* 0x000a881601007387 */ /* 0x000fe80000100800 */
[----:B------:R-:W-:Y:S04]  /*bf10*/  STL [R1+0xa8c], R24 ;  /* 0x000a8c1801007387 */ /* 0x000fe80000100800 */
        /* <DEDUP_REMOVED lines=12> */
[----:B------:R-:W-:-:S02]  /*bfe0*/  IMAD R15, R15, c[0x0][0x190], RZ ;  /* 0x000064000f0f7a24 */ /* 0x000fc400078e02ff */
[----:B------:R-:W-:Y:S02]  /*bff0*/  IMAD R19, R19, c[0x0][0x190], RZ ;  /* 0x0000640013137a24 */ /* 0x000fe400078e02ff */
[----:B------:R-:W-:Y:S02]  /*c000*/  IMAD R23, R23, c[0x0][0x190], RZ ;  /* 0x0000640017177a24 */ /* 0x000fe400078e02ff */
[----:B------:R-:W-:Y:S01]  /*c010*/  IMAD R26, R26, c[0x0][0x190], RZ ;  /* 0x000064001a1a7a24 */ /* 0x000fe200078e02ff */
[----:B------:R0:W-:Y:S01]  /*c020*/  STL [R1+0xaa8], R15 ;  /* 0x000aa80f01007387 */ /* 0x0001e20000100800 */
[----:B------:R-:W-:-:S03]  /*c030*/  IMAD R13, R13, c[0x0][0x190], RZ ;  /* 0x000064000d0d7a24 */ /* 0x000fc600078e02ff */
[----:B------:R-:W-:Y:S04]  /*c040*/  STL [R1+0xaac], R19 ;  /* 0x000aac1301007387 */ /* 0x000fe80000100800 */
[----:B------:R-:W-:Y:S04]  /*c050*/  STL [R1+0xab0], R23 ;  /* 0x000ab01701007387 */ /* 0x000fe80000100800 */
[----:B------:R-:W-:Y:S04]  /*c060*/  STL [R1+0xab4], R26 ;  /* 0x000ab41a01007387 */ /* 0x000fe80000100800 */
[----:B------:R-:W-:Y:S04]  /*c070*/  STL [R1+0xab8], R13 ;  /* 0x000ab80d01007387 */ /* 0x000fe80000100800 */
[----:B------:R-:W4:Y:S01]  /*c080*/  LDL.LU R24, [R1+0xac] ;  /* 0x0000ac0001187983 */ /* 0x000f220000300800 */
[----:B0-----:R-:W-:-:S05]  /*c090*/  LEA R15, P3, R27, c[0x0][0x168], 0x1 ;  /* 0x00005a001b0f7a11 */ /* 0x001fca00078608ff */
[----:B------:R2:W-:Y:S04]  /*c0a0*/  STL [R1+0x88c], R15 ;  /* 0x00088c0f01007387 */ /* 0x0005e80000100800 */
[----:B------:R-:W4:Y:S01]  /*c0b0*/  LDL.LU R22, [R1+0xb0] ;  /* 0x0000b00001167983 */ /* 0x000f220000300800 */
[----:B------:R-:W-:-:S05]  /*c0c0*/  IMAD R5, R4, c[0x0][0x184], RZ ;  /* 0x0000610004057a24 */ /* 0x000fca00078e02ff */
[----:B------:R-:W-:-:S04]  /*c0d0*/  LEA R4, P2, R5, c[0x0][0x160], 0x1 ;  /* 0x0000580005047a11 */ /* 0x000fc800078408ff */
[----:B------:R-:W-:Y:S02]  /*c0e0*/  LEA.HI.X.SX32 R5, R5, c[0x0][0x164], 0x1, P2 ;  /* 0x0000590005057a11 */ /* 0x000fe400010f0eff */
[----:B--2---:R-:W-:Y:S02]  /*c0f0*/  LEA R15, P5, R28, c[0x0][0x168], 0x1 ;  /* 0x00005a001c0f7a11 */ /* 0x004fe400078a08ff */
[----:B---3--:R-:W-:-:S05]  /*c100*/  LEA R13, P4, R21, c[0x0][0x168], 0x1 ;  /* 0x00005a00150d7a11 */ /* 0x008fca00078808ff */
[----:B------:R0:W-:Y:S04]  /*c110*/  STL [R1+0x5e4], R13 ;  /* 0x0005e40d01007387 */ /* 0x0001e80000100800 */
[----:B------:R1:W-:Y:S04]  /*c120*/  STL [R1+0x738], R15 ;  /* 0x0007380f01007387 */ /* 0x0003e80000100800 */
[----:B------:R-:W2:Y:S01]  /*c130*/  LDL.LU R20, [R1+0xb4] ;  /* 0x0000b40001147983 */ /* 0x000ea20000300800 */
[----:B0-----:R-:W-:Y:S02]  /*c140*/  LEA R13, P6, R0, c[0x0][0x168], 0x1 ;  /* 0x00005a00000d7a11 */ /* 0x001fe400078c08ff */
[----:B-1----:R-:W-:-:S03]  /*c150*/  LEA R15, P0, R3, c[0x0][0x168], 0x1 ;  /* 0x00005a00030f7a11 */ /* 0x002fc600078008ff */
[----:B------:R4:W-:Y:S04]  /*c160*/  STL [R1+0x890], R13 ;  /* 0x0008900d01007387 */ /* 0x0009e80000100800 */
[----:B------:R0:W-:Y:S04]  /*c170*/  STL [R1+0x5ec], R15 ;  /* 0x0005ec0f01007387 */ /* 0x0001e80000100800 */
[----:B------:R-:W3:Y:S01]  /*c180*/  LDL.LU R18, [R1+0x54c] ;  /* 0x00054c0001127983 */ /* 0x000ee20000300800 */
[----:B----4-:R-:W-:-:S05]  /*c190*/  LEA R13, P1, R2, c[0x0][0x168], 0x1 ;  /* 0x00005a00020d7a11 */ /* 0x010fca00078208ff */
[----:B------:R1:W-:Y:S04]  /*c1a0*/  STL [R1+0x740], R13 ;  /* 0x0007400d01007387 */ /* 0x0003e80000100800 */
[----:B------:R-:W4:Y:S01]  /*c1b0*/  LDL.LU R16, [R1+0x554] ;  /* 0x0005540001107983 */ /* 0x000f220000300800 */
[----:B0-----:R-:W-:Y:S02]  /*c1c0*/  LEA.HI.X.SX32 R15, R27, c[0x0][0x16c], 0x1, P3 ;  /* 0x00005b001b0f7a11 */ /* 0x001fe400018f0eff */
[----:B-1----:R-:W-:-:S05]  /*c1d0*/  LEA R13, P2, R11, c[0x0][0x168], 0x1 ;  /* 0x00005a000b0d7a11 */ /* 0x002fca00078408ff */
[----:B------:R0:W-:Y:S04]  /*c1e0*/  STL [R1+0x894], R13 ;  /* 0x0008940d01007387 */ /* 0x0001e80000100800 */
[----:B------:R1:W-:Y:S01]  /*c1f0*/  STL [R1+0x734], R15 ;  /* 0x0007340f01007387 */ /* 0x0003e20000100800 */
[----:B0-----:R-:W-:Y:S02]  /*c200*/  LEA R13, P3, R29, c[0x0][0x168], 0x1 ;  /* 0x00005a001d0d7a11 */ /* 0x001fe400078608ff */
[----:B-1----:R-:W-:Y:S02]  /*c210*/  LEA.HI.X.SX32 R15, R21, c[0x0][0x16c], 0x1, P4 ;  /* 0x00005b00150f7a11 */ /* 0x002fe400020f0eff */
[----:B------:R-:W4:Y:S04]  /*c220*/  LDL.LU R21, [R1+0x558] ;  /* 0x0005580001157983 */ /* 0x000f280000300800 */
[----:B------:R0:W-:Y:S04]  /*c230*/  STL [R1+0x5f4], R13 ;  /* 0x0005f40d01007387 */ /* 0x0001e80000100800 */
[----:B------:R1:W-:Y:S01]  /*c240*/  STL [R1+0x538], R15 ;  /* 0x0005380f01007387 */ /* 0x0003e20000100800 */
[----:B0-----:R-:W-:-:S02]  /*c250*/  LEA R13, P4, R8, c[0x0][0x168], 0x1 ;  /* 0x00005a00080d7a11 */ /* 0x001fc400078808ff */
[----:B-1----:R-:W-:Y:S02]  /*c260*/  LEA.HI.X.SX32 R15, R28, c[0x0][0x16c], 0x1, P5 ;  /* 0x00005b001c0f7a11 */ /* 0x002fe400028f0eff */
[----:B------:R-:W4:Y:S04]  /*c270*/  LDL.LU R28, [R1+0x52c] ;  /* 0x00052c00011c7983 */ /* 0x000f280000300800 */
[----:B------:R-:W-:Y:S04]  /*c280*/  STL [R1+0x748], R13 ;  /* 0x0007480d01007387 */ /* 0x000fe80000100800 */
[----:B------:R0:W-:Y:S02]  /*c290*/  STL [R1+0x5e8], R15 ;  /* 0x0005e80f01007387 */ /* 0x0001e40000100800 */
[----:B0-----:R-:W-:-:S02]  /*c2a0*/  LEA.HI.X.SX32 R15, R0, c[0x0][0x16c], 0x1, P6 ;  /* 0x00005b00000f7a11 */ /* 0x001fc400030f0eff */
[----:B------:R-:W4:Y:S01]  /*c2b0*/  LDL.LU R0, [R1+0x528] ;  /* 0x0005280001007983 */ /* 0x000f220000300800 */
[----:B------:R-:W-:-:S05]  /*c2c0*/  LEA R13, P5, R10, c[0x0][0x168], 0x1 ;  /* 0x00005a000a0d7a11 */ /* 0x000fca00078a08ff */
[----:B------:R-:W-:Y:S04]  /*c2d0*/  STL [R1+0x898], R13 ;  /* 0x0008980d01007387 */ /* 0x000fe80000100800 */
[----:B------:R0:W-:Y:S02]  /*c2e0*/  STL [R1+0x73c], R15 ;  /* 0x00073c0f01007387 */ /* 0x0001e40000100800 */
[----:B0-----:R-:W-:Y:S02]  /*c2f0*/  LEA.HI.X.SX32 R15, R3, c[0x0][0x16c], 0x1, P0 ;  /* 0x00005b00030f7a11 */ /* 0x001fe400000f0eff */
        /* <DEDUP_REMOVED lines=12> */
[----:B------:R0:W-:Y:S04]  /*c3c0*/  STL [R1+0x89c], R13 ;  /* 0x00089c0d01007387 */ /* 0x0001e80000100800 */
[----:B------:R1:W-:Y:S01]  /*c3d0*/  STL [R1+0x744], R15 ;  /* 0x0007440f01007387 */ /* 0x0003e20000100800 */
[----:B0-----:R-:W-:Y:S02]  /*c3e0*/  LEA R13, P2, R24, c[0x0][0x168], 0x1 ;  /* 0x00005a00180d7a11 */ /* 0x001fe400078408ff */
        /* <DEDUP_REMOVED lines=11> */
[----:B--2---:R-:W-:-:S05]  /*c4a0*/  LEA R13, P4, R20, c[0x0][0x168], 0x1 ;  /* 0x00005a00140d7a11 */ /* 0x004fca00078808ff */
[----:B------:R3:W-:Y:S04]  /*c4b0*/  STL [R1+0x8a0], R13 ;  /* 0x0008a00d01007387 */ /* 0x0007e80000100800 */
[----:B------:R0:W-:Y:S01]  /*c4c0*/  STL [R1+0x74c], R15 ;  /* 0x00074c0f01007387 */ /* 0x0001e20000100800 */
[----:B---3--:R-:W-:Y:S02]  /*c4d0*/  LEA R13, P5, R18, c[0x0][0x168], 0x1 ;  /* 0x00005a00120d7a11 */ /* 0x008fe400078a08ff */
[----:B0-----:R-:W-:Y:S02]  /*c4e0*/  LEA.HI.X.SX32 R15, R12, c[0x0][0x16c], 0x1, P6 ;  /* 0x00005b000c0f7a11 */ /* 0x001fe400030f0eff */
[----:B------:R-:W2:Y:S04]  /*c4f0*/  LDL.LU R12, [R1+0x46c] ;  /* 0x00046c00010c7983 */ /* 0x000ea80000300800 */
[----:B------:R4:W-:Y:S04]  /*c500*/  STL [R1+0x60c], R13 ;  /* 0x00060c0d01007387 */ /* 0x0009e80000100800 */
[----:B------:R0:W-:Y:S01]  /*c510*/  STL [R1+0x544], R15 ;  /* 0x0005440f01007387 */ /* 0x0001e20000100800 */
[----:B----4-:R-:W-:-:S02]  /*c520*/  LEA R13, P6, R16, c[0x0][0x168], 0x1 ;  /* 0x00005a00100d7a11 */ /* 0x010fc400078c08ff */
[----:B0-----:R-:W-:Y:S02]  /*c530*/  LEA.HI.X.SX32 R15, R14, c[0x0][0x16c], 0x1, P0 ;  /* 0x00005b000e0f7a11 */ /* 0x001fe400000f0eff */
[----:B------:R-:W3:Y:S04]  /*c540*/  LDL.LU R14, [R1+0x468] ;  /* 0x00046800010e7983 */ /* 0x000ee80000300800 */
        /* <DEDUP_REMOVED lines=50> */
[----:B------:R-:W-:Y:S04]  /*c870*/  STL [R1+0x8b0], R13 ;  /* 0x0008b00d01007387 */ /* 0x000fe80000100800 */
[----:B------:R0:W-:Y:S01]  /*c880*/  STL [R1+0x76c], R15 ;  /* 0x00076c0f01007387 */ /* 0x0001e20000100800 */
[----:B------:R-:W-:Y:S02]  /*c890*/  LEA.HI.X.SX32 R11, R11, c[0x0][0x16c], 0x1, P5 ;  /* 0x00005b000b0b7a11 */ /* 0x000fe400028f0eff */
[----:B0-----:R-:W-:Y:S02]  /*c8a0*/  LEA.HI.X.SX32 R15, R2, c[0x0][0x16c], 0x1, P4 ;  /* 0x00005b00020f7a11 */ /* 0x001fe400020f0eff */
[----:B---3--:R-:W-:Y:S01]  /*c8b0*/  LEA R13, P3, R14, c[0x0][0x168], 0x1 ;  /* 0x00005a000e0d7a11 */ /* 0x008fe200078608ff */
[----:B------:R-:W2:Y:S04]  /*c8c0*/  LDL.LU R2, [R1+0x14c] ;  /* 0x00014c0001027983 */ /* 0x000ea80000300800 */
[----:B------:R-:W-:Y:S04]  /*c8d0*/  STL [R1+0x62c], R13 ;  /* 0x00062c0d01007387 */ /* 0x000fe80000100800 */
[----:B------:R0:W-:Y:S04]  /*c8e0*/  STL [R1+0x558], R15 ;  /* 0x0005580f01007387 */ /* 0x0001e80000100800 */
[----:B0-----:R-:W3:Y:S01]  /*c8f0*/  LDL.LU R15, [R1+0x148] ;  /* 0x00014800010f7983 */ /* 0x001ee20000300800 */
[----:B----4-:R-:W-:-:S05]  /*c900*/  LEA R13, P4, R25, c[0x0][0x168], 0x1 ;  /* 0x00005a00190d7a11 */ /* 0x010fca00078808ff */
[----:B------:R-:W-:Y:S04]  /*c910*/  STL [R1+0x780], R13 ;  /* 0x0007800d01007387 */ /* 0x000fe80000100800 */
[----:B------:R0:W-:Y:S02]  /*c920*/  STL [R1+0x620], R11 ;  /* 0x0006200b01007387 */ /* 0x0001e40000100800 */
[----:B0-----:R-:W-:Y:S02]  /*c930*/  LEA.HI.X.SX32 R11, R29, c[0x0][0x16c], 0x1, P6 ;  /* 0x00005b001d0b7a11 */ /* 0x001fe400030f0eff */
[----:B------:R-:W4:Y:S01]  /*c940*/  LDL.LU R29, [R1+0x144] ;  /* 0x00014400011d7983 */ /* 0x000f220000300800 */
[----:B------:R-:W-:Y:S02]  /*c950*/  LEA.HI.X.SX32 R8, R8, c[0x0][0x16c], 0x1, P0 ;  /* 0x00005b0008087a11 */ /* 0x000fe400000f0eff */
[----:B------:R-:W-:-:S02]  /*c960*/  LEA.HI.X.SX32 R10, R10, c[0x0][0x16c], 0x1, P1 ;  /* 0x00005b000a0a7a11 */ /* 0x000fc400008f0eff */
[----:B------:R-:W-:Y:S02]  /*c970*/  LEA.HI.X.SX32 R12, R12, c[0x0][0x16c], 0x1, P2 ;  /* 0x00005b000c0c7a11 */ /* 0x000fe400010f0eff */
[----:B------:R-:W-:-:S05]  /*c980*/  LEA R13, P5, R24, c[0x0][0x168], 0x1 ;  /* 0x00005a00180d7a11 */ /* 0x000fca00078a08ff */
[----:B------:R-:W-:Y:S04]  /*c990*/  STL [R1+0x8b4], R13 ;  /* 0x0008b40d01007387 */ /* 0x000fe80000100800 */
[----:B------:R0:W-:Y:S04]  /*c9a0*/  STL [R1+0x774], R11 ;  /* 0x0007740b01007387 */ /* 0x0001e80000100800 */
[----:B0-----:R-:W4:Y:S01]  /*c9b0*/  LDL.LU R11, [R1+0x140] ;  /* 0x00014000010b7983 */ /* 0x001f220000300800 */
        /* <DEDUP_REMOVED lines=10> */
[----:B------:R0:W-:Y:S01]  /*ca60*/  STL [R1+0x77c], R12 ;  /* 0x00077c0c01007387 */ /* 0x0001e20000100800 */
[----:B------:R-:W-:-:S03]  /*ca70*/  LEA.HI.X.SX32 R14, R14, c[0x0][0x16c], 0x1, P3 ;  /* 0x00005b000e0e7a11 */ /* 0x000fc600018f0eff */
        /* <DEDUP_REMOVED lines=8> */
[----:B------:R0:W-:Y:S04]  /*cb00*/  STL [R1+0x630], R19 ;  /* 0x0006301301007387 */ /* 0x0001e80000100800 */
[----:B------:R-:W4:Y:S01]  /*cb10*/  LDL.LU R25, [R1+0x12c] ;  /* 0x00012c0001197983 */ /* 0x000f220000300800 */
[----:B0-----:R-:W-:Y:S02]  /*cb20*/  LEA.HI.X.SX32 R19, R24, c[0x0][0x16c], 0x1, P5 ;  /* 0x00005b0018137a11 */ /* 0x001fe400028f0eff */
        /* <DEDUP_REMOVED lines=14> */
[----:B------:R-:W-:Y:S02]  /*cc10*/  LEA.HI.X.SX32 R18, R18, c[0x0][0x16c], 0x1, P1 ;  /* 0x00005b0012127a11 */ /* 0x000fe400008f0eff */
[----:B------:R-:W-:-:S02]  /*cc20*/  LEA.HI.X.SX32 R16, R16, c[0x0][0x16c], 0x1, P2 ;  /* 0x00005b0010107a11 */ /* 0x000fc400010f0eff */
[----:B0-----:R-:W-:Y:S02]  /*cc30*/  LEA.HI.X.SX32 R19, R21, c[0x0][0x16c], 0x1, P3 ;  /* 0x00005b0015137a11 */ /* 0x001fe400018f0eff */
[----:B--2---:R-:W-:-:S05]  /*cc40*/  LEA R13, P0, R2, c[0x0][0x168], 0x1 ;  /* 0x00005a00020d7a11 */ /* 0x004fca00078008ff */
[----:B------:R3:W-:Y:S04]  /*cc50*/  STL [R1+0x8c0], R13 ;  /* 0x0008c00d01007387 */ /* 0x0007e80000100800 */
[----:B------:R0:W-:Y:S01]  /*cc60*/  STL [R1+0x78c], R18 ;  /* 0x00078c1201007387 */ /* 0x0001e20000100800 */
[----:B---3--:R-:W-:-:S03]  /*cc70*/  LEA R13, P1, R15, c[0x0][0x168], 0x1 ;  /* 0x00005a000f0d7a11 */ /* 0x008fc600078208ff */
[----:B0-----:R-:W2:Y:S04]  /*cc80*/  LDL.LU R18, [R1+0x11c] ;  /* 0x00011c0001127983 */ /* 0x001ea80000300800 */
[----:B------:R-:W-:Y:S04]  /*cc90*/  STL [R1+0x64c], R13 ;  /* 0x00064c0d01007387 */ /* 0x000fe80000100800 */
[----:B------:R0:W-:Y:S04]  /*cca0*/  STL [R1+0x568], R16 ;  /* 0x0005681001007387 */ /* 0x0001e80000100800 */
[----:B0-----:R-:W3:Y:S01]  /*ccb0*/  LDL.LU R16, [R1+0x118] ;  /* 0x0001180001107983 */ /* 0x001ee20000300800 */
[----:B----4-:R-:W-:-:S05]  /*ccc0*/  LEA R13, P2, R29, c[0x0][0x168], 0x1 ;  /* 0x00005a001d0d7a11 */ /* 0x010fca00078408ff */
[----:B------:R-:W-:Y:S04]  /*ccd0*/  STL [R1+0x7a0], R13 ;  /* 0x0007a00d01007387 */ /* 0x000fe80000100800 */
[----:B------:R0:W-:Y:S04]  /*cce0*/  STL [R1+0x640], R19 ;  /* 0x0006401301007387 */ /* 0x0001e80000100800 */
[----:B------:R-:W4:Y:S01]  /*ccf0*/  LDL.LU R21, [R1+0x114] ;  /* 0x0001140001157983 */ /* 0x000f220000300800 */
[----:B0-----:R-:W-:Y:S02]  /*cd00*/  LEA.HI.X.SX32 R19, R28, c[0x0][0x16c], 0x1, P4 ;  /* 0x00005b001c137a11 */ /* 0x001fe400020f0eff */
[----:B------:R-:W-:-:S05]  /*cd10*/  LEA R13, P3, R11, c[0x0][0x168], 0x1 ;  /* 0x00005a000b0d7a11 */ /* 0x000fca00078608ff */
[----:B------:R0:W-:Y:S04]  /*cd20*/  STL [R1+0x8c4], R13 ;  /* 0x0008c40d01007387 */ /* 0x0001e80000100800 */
[----:B------:R-:W4:Y:S04]  /*cd30*/  LDL.LU R28, [R1+0x110] ;  /* 0x00011000011c7983 */ /* 0x000f280000300800 */
[----:B------:R1:W-:Y:S01]  /*cd40*/  STL [R1+0x794], R19 ;  /* 0x0007941301007387 */ /* 0x0003e20000100800 */
[----:B0-----:R-:W-:Y:S02]  /*cd50*/  LEA R13, P4, R8, c[0x0][0x168], 0x1 ;  /* 0x00005a00080d7a11 */ /* 0x001fe400078808ff */
[----:B-1----:R-:W-:-:S03]  /*cd60*/  LEA.HI.X.SX32 R19, R0, c[0x0][0x16c], 0x1, P5 ;  /* 0x00005b0000137a11 */ /* 0x002fc600028f0eff */
        /* <DEDUP_REMOVED lines=16> */
[----:B------:R1:W-:Y:S01]  /*ce70*/  STL [R1+0x570], R19 ;  /* 0x0005701301007387 */ /* 0x0003e20000100800 */
[----:B0-----:R-:W-:-:S03]  /*ce80*/  LEA.HI.X.SX32 R13, R29, c[0x0][0x16c], 0x1, P2 ;  /* 0x00005b001d0d7a11 */ /* 0x001fc600010f0eff */
[----:B------:R-:W4:Y:S01]  /*ce90*/  LDL.LU R29, [R1+0x100] ;  /* 0x00010000011d7983 */ /* 0x000f220000300800 */
[----:B------:R-:W-:-:S05]  /*cea0*/  LEA R15, P1, R25, c[0x0][0x168], 0x1 ;  /* 0x00005a00190f7a11 */ /* 0x000fca00078208ff */
[----:B------:R-:W-:Y:S04]  /*ceb0*/  STL [R1+0x7b0], R15 ;  /* 0x0007b00f01007387 */ /* 0x000fe80000100800 */
[----:B------:R0:W-:Y:S04]  /*cec0*/  STL [R1+0x650], R13 ;  /* 0x0006500d01007387 */ /* 0x0001e80000100800 */
[----:B-1----:R-:W4:Y:S01]  /*ced0*/  LDL.LU R19, [R1+0xfc] ;  /* 0x0000fc0001137983 */ /* 0x002f220000300800 */
[----:B0-----:R-:W-:Y:S02]  /*cee0*/  LEA.HI.X.SX32 R13, R11, c[0x0][0x16c], 0x1, P3 ;  /* 0x00005b000b0d7a11 */ /* 0x001fe400018f0eff */
[----:B------:R-:W-:-:S02]  /*cef0*/  LEA R15, P2, R24, c[0x0][0x168], 0x1 ;  /* 0x00005a00180f7a11 */ /* 0x000fc400078408ff */
[----:B------:R-:W-:-:S03]  /*cf00*/  LEA.HI.X.SX32 R8, R8, c[0x0][0x16c], 0x1, P4 ;  /* 0x00005b0008087a11 */ /* 0x000fc600020f0eff */
[----:B------:R0:W-:Y:S04]  /*cf10*/  STL [R1+0x8cc], R15 ;  /* 0x0008cc0f01007387 */ /* 0x0001e80000100800 */
[----:B------:R-:W-:Y:S04]  /*cf20*/  STL [R1+0x7a4], R13 ;  /* 0x0007a40d01007387 */ /* 0x000fe80000100800 */
[----:B0-----:R-:W4:Y:S01]  /*cf30*/  LDL.LU R15, [R1+0xf8] ;  /* 0x0000f800010f7983 */ /* 0x001f220000300800 */
[----:B------:R-:W-:-:S05]  /*cf40*/  LEA R11, P3, R22, c[0x0][0x168], 0x1 ;  /* 0x00005a00160b7a11 */ /* 0x000fca00078608ff */
[----:B------:R0:W-:Y:S04]  /*cf50*/  STL [R1+0x664], R11 ;  /* 0x0006640b01007387 */ /* 0x0001e80000100800 */
[----:B------:R1:W-:Y:S04]  /*cf60*/  STL [R1+0x574], R8 ;  /* 0x0005740801007387 */ /* 0x0003e80000100800 */
[----:B0-----:R-:W4:Y:S01]  /*cf70*/  LDL.LU R11, [R1+0xf4] ;  /* 0x0000f400010b7983 */ /* 0x001f220000300800 */
[----:B-1----:R-:W-:Y:S02]  /*cf80*/  LEA.HI.X.SX32 R8, R10, c[0x0][0x16c], 0x1, P5 ;  /* 0x00005b000a087a11 */ /* 0x002fe400028f0eff */
[----:B------:R-:W-:-:S05]  /*cf90*/  LEA R13, P4, R20, c[0x0][0x168], 0x1 ;  /* 0x00005a00140d7a11 */ /* 0x000fca00078808ff */
[----:B------:R-:W-:Y:S04]  /*cfa0*/  STL [R1+0x7b8], R13 ;  /* 0x0007b80d01007387 */ /* 0x000fe80000100800 */
[----:B------:R0:W-:Y:S04]  /*cfb0*/  STL [R1+0x658], R8 ;  /* 0x0006580801007387 */ /* 0x0001e80000100800 */
[----:B0-----:R-:W4:Y:S01]  /*cfc0*/  LDL.LU R8, [R1+0xf0] ;  /* 0x0000f00001087983 */ /* 0x001f220000300800 */
[----:B------:R-:W-:Y:S02]  /*cfd0*/  LEA.HI.X.SX32 R12, R12, c[0x0][0x16c], 0x1, P6 ;  /* 0x00005b000c0c7a11 */ /* 0x000fe400030f0eff */
[----:B------:R-:W-:-:S02]  /*cfe0*/  LEA.HI.X.SX32 R13, R14, c[0x0][0x16c], 0x1, P0 ;  /* 0x00005b000e0d7a11 */ /* 0x000fc400000f0eff */
[----:B--2---:R-:W-:-:S05]  /*cff0*/  LEA R10, P5, R18, c[0x0][0x168], 0x1 ;  /* 0x00005a00120a7a11 */ /* 0x004fca00078a08ff */
[----:B------:R3:W-:Y:S04]  /*d000*/  STL [R1+0x8d0], R10 ;  /* 0x0008d00a01007387 */ /* 0x0007e80000100800 */
[----:B------:R-:W-:Y:S01]  /*d010*/  STL [R1+0x7ac], R12 ;  /* 0x0007ac0c01007387 */ /* 0x000fe20000100800 */
[----:B---3--:R-:W-:-:S05]  /*d020*/  LEA R10, P6, R16, c[0x0][0x168], 0x1 ;  /* 0x00005a00100a7a11 */ /* 0x008fca00078c08ff */
[----:B------:R0:W-:Y:S04]  /*d030*/  STL [R1+0x66c], R10 ;  /* 0x00066c0a01007387 */ /* 0x0001e80000100800 */
[----:B0-----:R-:W2:Y:S01]  /*d040*/  LDL.LU R10, [R1+0xdc] ;  /* 0x0000dc00010a7983 */ /* 0x001ea20000300800 */
[----:B----4-:R-:W-:-:S03]  /*d050*/  LEA R12, P0, R21, c[0x0][0x168], 0x1 ;  /* 0x00005a00150c7a11 */ /* 0x010fc600078008ff */
[----:B------:R-:W-:Y:S04]  /*d060*/  STL [R1+0x578], R13 ;  /* 0x0005780d01007387 */ /* 0x000fe80000100800 */
[----:B------:R0:W-:Y:S04]  /*d070*/  STL [R1+0x7c0], R12 ;  /* 0x0007c00c01007387 */ /* 0x0001e80000100800 */
[----:B0-----:R-:W3:Y:S01]  /*d080*/  LDL.LU R12, [R1+0xd8] ;  /* 0x0000d800010c7983 */ /* 0x001ee20000300800 */
[----:B------:R-:W-:-:S05]  /*d090*/  LEA.HI.X.SX32 R13, R25, c[0x0][0x16c], 0x1, P1 ;  /* 0x00005b00190d7a11 */ /* 0x000fca00008f0eff */
[----:B------:R0:W-:Y:S02]  /*d0a0*/  STL [R1+0x660], R13 ;  /* 0x0006600d01007387 */ /* 0x0001e40000100800 */
[----:B0-----:R-:W-:Y:S02]  /*d0b0*/  LEA.HI.X.SX32 R13, R24, c[0x0][0x16c], 0x1, P2 ;  /* 0x00005b00180d7a11 */ /* 0x001fe400010f0eff */
[----:B------:R-:W-:-:S05]  /*d0c0*/  LEA R14, P1, R28, c[0x0][0x168], 0x1 ;  /* 0x00005a001c0e7a11 */ /* 0x000fca00078208ff */
[----:B------:R0:W-:Y:S04]  /*d0d0*/  STL [R1+0x8d4], R14 ;  /* 0x0008d40e01007387 */ /* 0x0001e80000100800 */
[----:B0-----:R-:W4:Y:S04]  /*d0e0*/  LDL.LU R14, [R1+0xd4] ;  /* 0x0000d400010e7983 */ /* 0x001f280000300800 */
[----:B------:R0:W-:Y:S01]  /*d0f0*/  STL [R1+0x7b4], R13 ;  /* 0x0007b40d01007387 */ /* 0x0001e20000100800 */
[----:B------:R-:W-:-:S05]  /*d100*/  LEA R23, P2, R0, c[0x0][0x168], 0x1 ;  /* 0x00005a0000177a11 */ /* 0x000fca00078408ff */
[----:B------:R-:W-:Y:S01]  /*d110*/  STL [R1+0x674], R23 ;  /* 0x0006741701007387 */ /* 0x000fe20000100800 */
[----:B0-----:R-:W-:-:S03]  /*d120*/  LEA.HI.X.SX32 R13, R22, c[0x0][0x16c], 0x1, P3 ;  /* 0x00005b00160d7a11 */ /* 0x001fc600018f0eff */
[----:B------:R-:W4:Y:S04]  /*d130*/  LDL.LU R25, [R1+0xd0] ;  /* 0x0000d00001197983 */ /* 0x000f280000300800 */
[----:B------:R0:W-:Y:S01]  /*d140*/  STL [R1+0x57c], R13 ;  /* 0x00057c0d01007387 */ /* 0x0001e20000100800 */
[----:B------:R-:W-:-:S05]  /*d150*/  LEA R22, P3, R3, c[0x0][0x168], 0x1 ;  /* 0x00005a0003167a11 */ /* 0x000fca00078608ff */
[----:B------:R1:W-:Y:S04]  /*d160*/  STL [R1+0x7c8], R22 ;  /* 0x0007c81601007387 */ /* 0x0003e80000100800 */
[----:B------:R-:W4:Y:S01]  /*d170*/  LDL.LU R24, [R1+0xcc] ;  /* 0x0000cc0001187983 */ /* 0x000f220000300800 */
[----:B0-----:R-:W-:-:S05]  /*d180*/  LEA.HI.X.SX32 R13, R20, c[0x0][0x16c], 0x1, P4 ;  /* 0x00005b00140d7a11 */ /* 0x001fca00020f0eff */
[----:B------:R0:W-:Y:S01]  /*d190*/  STL [R1+0x668], R13 ;  /* 0x0006680d01007387 */ /* 0x0001e20000100800 */
[----:B------:R-:W-:-:S05]  /*d1a0*/  LEA R20, P4, R2, c[0x0][0x168], 0x1 ;  /* 0x00005a0002147a11 */ /* 0x000fca00078808ff */
[----:B------:R0:W-:Y:S04]  /*d1b0*/  STL [R1+0x8d8], R20 ;  /* 0x0008d81401007387 */ /* 0x0001e80000100800 */
[----:B-1----:R-:W4:Y:S01]  /*d1c0*/  LDL.LU R22, [R1+0xc8] ;  /* 0x0000c80001167983 */ /* 0x002f220000300800 */
[----:B0-----:R-:W-:-:S05]  /*d1d0*/  LEA.HI.X.SX32 R13, R18, c[0x0][0x16c], 0x1, P5 ;  /* 0x00005b00120d7a11 */ /* 0x001fca00028f0eff */
[----:B------:R0:W-:Y:S04]  /*d1e0*/  STL [R1+0x7bc], R13 ;  /* 0x0007bc0d01007387 */ /* 0x0001e80000100800 */
[----:B------:R-:W4:Y:S01]  /*d1f0*/  LDL.LU R20, [R1+0xc4] ;  /* 0x0000c40001147983 */ /* 0x000f220000300800 */
[----:B0-----:R-:W-:Y:S02]  /*d200*/  LEA.HI.X.SX32 R13, R16, c[0x0][0x16c], 0x1, P6 ;  /* 0x00005b00100d7a11 */ /* 0x001fe400030f0eff */
[----:B------:R-:W-:-:S05]  /*d210*/  LEA R18, P5, R29, c[0x0][0x168], 0x1 ;  /* 0x00005a001d127a11 */ /* 0x000fca00078a08ff */
[----:B------:R0:W-:Y:S04]  /*d220*/  STL [R1+0x67c], R18 ;  /* 0x00067c1201007387 */ /* 0x0001e80000100800 */
[----:B------:R1:W-:Y:S04]  /*d230*/  STL [R1+0x580], R13 ;  /* 0x0005800d01007387 */ /* 0x0003e80000100800 */
[----:B0-----:R-:W4:Y:S01]  /*d240*/  LDL.LU R18, [R1+0xc0] ;  /* 0x0000c00001127983 */ /* 0x001f220000300800 */
[----:B------:R-:W-:Y:S02]  /*d250*/  LEA R16, P6, R19, c[0x0][0x168], 0x1 ;  /* 0x00005a0013107a11 */ /* 0x000fe400078c08ff */
[----:B-1----:R-:W-:-:S03]  /*d260*/  LEA.HI.X.SX32 R13, R21, c[0x0][0x16c], 0x1, P0 ;  /* 0x00005b00150d7a11 */ /* 0x002fc600000f0eff */
[----:B------:R0:W-:Y:S04]  /*d270*/  STL [R1+0x7d0], R16 ;  /* 0x0007d01001007387 */ /* 0x0001e80000100800 */
[----:B------:R1:W-:Y:S04]  /*d280*/  STL [R1+0x670], R13 ;  /* 0x0006700d01007387 */ /* 0x0003e80000100800 */
[----:B0-----:R-:W4:Y:S01]  /*d290*/  LDL.LU R16, [R1+0xbc] ;  /* 0x0000bc0001107983 */ /* 0x001f220000300800 */
[----:B------:R-:W-:Y:S02]  /*d2a0*/  LEA R21, P0, R15, c[0x0][0x168], 0x1 ;  /* 0x00005a000f157a11 */ /* 0x000fe400078008ff */
        /* <DEDUP_REMOVED lines=11> */
[----:B------:R-:W-:Y:S04]  /*d360*/  STL [R1+0x7d8], R21 ;  /* 0x0007d81501007387 */ /* 0x000fe80000100800 */
[----:B------:R-:W4:Y:S04]  /*d370*/  LDL.LU R3, [R1+0xa4] ;  /* 0x0000a40001037983 */ /* 0x000f280000300800 */
[----:B------:R0:W-:Y:S02]  /*d380*/  STL [R1+0x678], R13 ;  /* 0x0006780d01007387 */ /* 0x0001e40000100800 */
[----:B0-----:R-:W-:-:S02]  /*d390*/  LEA.HI.X.SX32 R13, R2, c[0x0][0x16c], 0x1, P4 ;  /* 0x00005b00020d7a11 */ /* 0x001fc400020f0eff */
[----:B------:R-:W4:Y:S01]  /*d3a0*/  LDL.LU R2, [R1+0xa0] ;  /* 0x0000a00001027983 */ /* 0x000f220000300800 */
[----:B--2---:R-:W-:-:S05]  /*d3b0*/  LEA R21, P3, R10, c[0x0][0x168], 0x1 ;  /* 0x00005a000a157a11 */ /* 0x004fca00078608ff */
[----:B------:R-:W-:Y:S04]  /*d3c0*/  STL [R1+0x8e0], R21 ;  /* 0x0008e01501007387 */ /* 0x000fe80000100800 */
[----:B------:R0:W-:Y:S02]  /*d3d0*/  STL [R1+0x7cc], R13 ;  /* 0x0007cc0d01007387 */ /* 0x0001e40000100800 */
[----:B0-----:R-:W-:Y:S02]  /*d3e0*/  LEA.HI.X.SX32 R13, R29, c[0x0][0x16c], 0x1, P5 ;  /* 0x00005b001d0d7a11 */ /* 0x001fe400028f0eff */
[----:B------:R-:W2:Y:S01]  /*d3f0*/  LDL.LU R29, [R1+0x9c] ;  /* 0x00009c00011d7983 */ /* 0x000ea20000300800 */
[----:B---3--:R-:W-:-:S05]  /*d400*/  LEA R21, P4, R12, c[0x0][0x168], 0x1 ;  /* 0x00005a000c157a11 */ /* 0x008fca00078808ff */
[----:B------:R0:W-:Y:S04]  /*d410*/  STL [R1+0x68c], R21 ;  /* 0x00068c1501007387 */ /* 0x0001e80000100800 */
[----:B------:R1:W-:Y:S04]  /*d420*/  STL [R1+0x588], R13 ;  /* 0x0005880d01007387 */ /* 0x0003e80000100800 */
[----:B0-----:R-:W3:Y:S01]  /*d430*/  LDL.LU R21, [R1+0x98] ;  /* 0x0000980001157983 */ /* 0x001ee20000300800 */
[----:B-1----:R-:W-:Y:S02]  /*d440*/  LEA.HI.X.SX32 R13, R19, c[0x0][0x16c], 0x1, P6 ;  /* 0x00005b00130d7a11 */ /* 0x002fe400030f0eff */
[----:B------:R-:W-:-:S02]  /*d450*/  LEA.HI.X.SX32 R15, R15, c[0x0][0x16c], 0x1, P0 ;  /* 0x00005b000f0f7a11 */ /* 0x000fc400000f0eff */
[----:B----4-:R-:W-:-:S05]  /*d460*/  LEA R23, P5, R14, c[0x0][0x168], 0x1 ;  /* 0x00005a000e177a11 */ /* 0x010fca00078a08ff */
[----:B------:R-:W-:Y:S04]  /*d470*/  STL [R1+0x7e0], R23 ;  /* 0x0007e01701007387 */ /* 0x000fe80000100800 */
[----:B------:R0:W-:Y:S04]  /*d480*/  STL [R1+0x680], R13 ;  /* 0x0006800d01007387 */ /* 0x0001e80000100800 */
[----:B0-----:R-:W4:Y:S01]  /*d490*/  LDL.LU R13, [R1+0x94] ;  /* 0x00009400010d7983 */ /* 0x001f220000300800 */
[----:B------:R-:W-:-:S05]  /*d4a0*/  LEA R19, P6, R25, c[0x0][0x168], 0x1 ;  /* 0x00005a0019137a11 */ /* 0x000fca00078c08ff */
[----:B------:R0:W-:Y:S04]  /*d4b0*/  STL [R1+0x8e4], R19 ;  /* 0x0008e41301007387 */ /* 0x0001e80000100800 */
[----:B------:R1:W-:Y:S01]  /*d4c0*/  STL [R1+0x7d4], R15 ;  /* 0x0007d40f01007387 */ /* 0x0003e20000100800 */
[----:B0-----:R-:W-:-:S05]  /*d4d0*/  LEA R19, P0, R24, c[0x0][0x168], 0x1 ;  /* 0x00005a0018137a11 */ /* 0x001fca00078008ff */
[----:B------:R-:W-:Y:S04]  /*d4e0*/  STL [R1+0x694], R19 ;  /* 0x0006941301007387 */ /* 0x000fe80000100800 */
[----:B------:R-:W4:Y:S01]  /*d4f0*/  LDL.LU R26, [R1+0x90] ;  /* 0x00009000011a7983 */ /* 0x000f220000300800 */
[----:B-1----:R-:W-:-:S05]  /*d500*/  LEA.HI.X.SX32 R15, R11, c[0x0][0x16c], 0x1, P1 ;  /* 0x00005b000b0f7a11 */ /* 0x002fca00008f0eff */
[----:B------:R0:W-:Y:S01]  /*d510*/  STL [R1+0x58c], R15 ;  /* 0x00058c0f01007387 */ /* 0x0001e20000100800 */
[----:B------:R-:W-:Y:S02]  /*d520*/  LEA R11, P1, R22, c[0x0][0x168], 0x1 ;  /* 0x00005a00160b7a11 */ /* 0x000fe400078208ff */
[----:B0-----:R-:W-:-:S03]  /*d530*/  LEA.HI.X.SX32 R15, R8, c[0x0][0x16c], 0x1, P2 ;  /* 0x00005b00080f7a11 */ /* 0x001fc600010f0eff */
[----:B------:R0:W-:Y:S04]  /*d540*/  STL [R1+0x7e8], R11 ;  /* 0x0007e80b01007387 */ /* 0x0001e80000100800 */
[----:B------:R-:W-:Y:S04]  /*d550*/  STL [R1+0x688], R15 ;  /* 0x0006880f01007387 */ /* 0x000fe80000100800 */
[----:B------:R-:W4:Y:S01]  /*d560*/  LDL.LU R23, [R1+0x8c] ;  /* 0x00008c0001177983 */ /* 0x000f220000300800 */
[----:B0-----:R-:W-:Y:S02]  /*d570*/  LEA R11, P2, R20, c[0x0][0x168], 0x1 ;  /* 0x00005a00140b7a11 */ /* 0x001fe400078408ff */
[----:B------:R-:W-:-:S03]  /*d580*/  LEA.HI.X.SX32 R8, R10, c[0x0][0x16c], 0x1, P3 ;  /* 0x00005b000a087a11 */ /* 0x000fc600018f0eff */
[----:B------:R0:W-:Y:S04]  /*d590*/  STL [R1+0x8e8], R11 ;  /* 0x0008e80b01007387 */ /* 0x0001e80000100800 */
[----:B------:R-:W-:Y:S01]  /*d5a0*/  STL [R1+0x7dc], R8 ;  /* 0x0007dc0801007387 */ /* 0x000fe20000100800 */
[----:B0-----:R-:W-:-:S05]  /*d5b0*/  LEA R11, P3, R18, c[0x0][0x168], 0x1 ;  /* 0x00005a00120b7a11 */ /* 0x001fca00078608ff */
[----:B------:R0:W-:Y:S04]  /*d5c0*/  STL [R1+0x69c], R11 ;  /* 0x00069c0b01007387 */ /* 0x0001e80000100800 */
[----:B------:R-:W4:Y:S01]  /*d5d0*/  LDL.LU R19, [R1+0x84] ;  /* 0x0000840001137983 */ /* 0x000f220000300800 */
[----:B------:R-:W-:Y:S02]  /*d5e0*/  LEA.HI.X.SX32 R10, R12, c[0x0][0x16c], 0x1, P4 ;  /* 0x00005b000c0a7a11 */ /* 0x000fe400020f0eff */
[----:B0-----:R-:W-:Y:S02]  /*d5f0*/  LEA.HI.X.SX32 R11, R14, c[0x0][0x16c], 0x1, P5 ;  /* 0x00005b000e0b7a11 */ /* 0x001fe400028f0eff */
[----:B------:R-:W-:Y:S01]  /*d600*/  LEA R8, P4, R16, c[0x0][0x168], 0x1 ;  /* 0x00005a0010087a11 */ /* 0x000fe200078808ff */
[----:B------:R0:W-:Y:S04]  /*d610*/  STL [R1+0x590], R10 ;  /* 0x0005900a01007387 */ /* 0x0001e80000100800 */
[----:B------:R1:W-:Y:S04]  /*d620*/  STL [R1+0x7f0], R8 ;  /* 0x0007f00801007387 */ /* 0x0003e80000100800 */
[----:B------:R1:W-:Y:S04]  /*d630*/  STL [R1+0x690], R11 ;  /* 0x0006900b01007387 */ /* 0x0003e80000100800 */
[----:B------:R-:W4:Y:S01]  /*d640*/  LDL.LU R15, [R1+0x74] ;  /* 0x00007400010f7983 */ /* 0x000f220000300800 */
[----:B0-----:R-:W-:-:S02]  /*d650*/  LEA R10, P5, R28, c[0x0][0x168], 0x1 ;  /* 0x00005a001c0a7a11 */ /* 0x001fc400078a08ff */
[----:B-1----:R-:W-:-:S03]  /*d660*/  LEA.HI.X.SX32 R8, R25, c[0x0][0x16c], 0x1, P6 ;  /* 0x00005b0019087a11 */ /* 0x002fc600030f0eff */
[----:B------:R-:W-:Y:S04]  /*d670*/  STL [R1+0x8ec], R10 ;  /* 0x0008ec0a01007387 */ /* 0x000fe80000100800 */
[----:B------:R0:W-:Y:S01]  /*d680*/  STL [R1+0x7e4], R8 ;  /* 0x0007e40801007387 */ /* 0x0001e20000100800 */
[----:B------:R-:W-:-:S05]  /*d690*/  LEA R11, P6, R0, c[0x0][0x168], 0x1 ;  /* 0x00005a00000b7a11 */ /* 0x000fca00078c08ff */
[----:B------:R1:W-:Y:S01]  /*d6a0*/  STL [R1+0x6a4], R11 ;  /* 0x0006a40b01007387 */ /* 0x0003e20000100800 */
[----:B0-----:R-:W-:-:S03]  /*d6b0*/  LEA.HI.X.SX32 R8, R24, c[0x0][0x16c], 0x1, P0 ;  /* 0x00005b0018087a11 */ /* 0x001fc600000f0eff */
[----:B-1----:R-:W4:Y:S04]  /*d6c0*/  LDL.LU R11, [R1+0x70] ;  /* 0x00007000010b7983 */ /* 0x002f280000300800 */
[----:B------:R0:W-:Y:S01]  /*d6d0*/  STL [R1+0x594], R8 ;  /* 0x0005940801007387 */ /* 0x0001e20000100800 */
[----:B------:R-:W-:Y:S02]  /*d6e0*/  LEA R10, P0, R3, c[0x0][0x168], 0x1 ;  /* 0x00005a00030a7a11 */ /* 0x000fe400078008ff */
[----:B0-----:R-:W-:-:S03]  /*d6f0*/  LEA.HI.X.SX32 R8, R22, c[0x0][0x16c], 0x1, P1 ;  /* 0x00005b0016087a11 */ /* 0x001fc600008f0eff */
[----:B------:R-:W-:Y:S04]  /*d700*/  STL [R1+0x7f8], R10 ;  /* 0x0007f80a01007387 */ /* 0x000fe80000100800 */
[----:B------:R0:W-:Y:S04]  /*d710*/  STL [R1+0x698], R8 ;  /* 0x0006980801007387 */ /* 0x0001e80000100800 */
[----:B0-----:R-:W4:Y:S01]  /*d720*/  LDL.LU R8, [R1+0x6c] ;  /* 0x00006c0001087983 */ /* 0x001f220000300800 */
[----:B------:R-:W-:Y:S02]  /*d730*/  LEA R10, P1, R2, c[0x0][0x168], 0x1 ;  /* 0x00005a00020a7a11 */ /* 0x000fe400078208ff */
[----:B------:R-:W-:-:S03]  /*d740*/  LEA.HI.X.SX32 R12, R20, c[0x0][0x16c], 0x1, P2 ;  /* 0x00005b00140c7a11 */ /* 0x000fc600010f0eff */
[----:B------:R2:W-:Y:S01]  /*d750*/  STL [R1+0x8f0], R10 ;  /* 0x0008f00a01007387 */ /* 0x0005e20000100800 */
[----:B------:R-:W-:-:S03]  /*d760*/  LEA.HI.X.SX32 R14, R18, c[0x0][0x16c], 0x1, P3 ;  /* 0x00005b00120e7a11 */ /* 0x000fc600018f0eff */
[----:B------:R-:W-:Y:S01]  /*d770*/  STL [R1+0x7ec], R12 ;  /* 0x0007ec0c01007387 */ /* 0x000fe20000100800 */
[----:B------:R-:W-:Y:S02]  /*d780*/  LEA.HI.X.SX32 R18, R28, c[0x0][0x16c], 0x1, P5 ;  /* 0x00005b001c127a11 */ /* 0x000fe400028f0eff */
[----:B--2---:R-:W-:-:S05]  /*d790*/  LEA R10, P2, R29, c[0x0][0x168], 0x1 ;  /* 0x00005a001d0a7a11 */ /* 0x004fca00078408ff */
[----:B------:R0:W-:Y:S04]  /*d7a0*/  STL [R1+0x6ac], R10 ;  /* 0x0006ac0a01007387 */ /* 0x0001e80000100800 */
[----:B0-----:R-:W2:Y:S01]  /*d7b0*/  LDL.LU R10, [R1+0x64] ;  /* 0x00006400010a7983 */ /* 0x001ea20000300800 */
[----:B---3--:R-:W-:-:S03]  /*d7c0*/  LEA R12, P3, R21, c[0x0][0x168], 0x1 ;  /* 0x00005a00150c7a11 */ /* 0x008fc600078608ff */
[----:B------:R0:W-:Y:S04]  /*d7d0*/  STL [R1+0x598], R14 ;  /* 0x0005980e01007387 */ /* 0x0001e80000100800 */
[----:B------:R1:W-:Y:S01]  /*d7e0*/  STL [R1+0x800], R12 ;  /* 0x0008000c01007387 */ /* 0x0003e20000100800 */
[----:B0-----:R-:W-:-:S03]  /*d7f0*/  LEA.HI.X.SX32 R14, R16, c[0x0][0x16c], 0x1, P4 ;  /* 0x00005b00100e7a11 */ /* 0x001fc600020f0eff */
[----:B-1----:R-:W3:Y:S04]  /*d800*/  LDL.LU R12, [R1+0x60] ;  /* 0x00006000010c7983 */ /* 0x002ee80000300800 */
[----:B------:R0:W-:Y:S04]  /*d810*/  STL [R1+0x6a0], R14 ;  /* 0x0006a00e01007387 */ /* 0x0001e80000100800 */
[----:B0-----:R-:W3:Y:S01]  /*d820*/  LDL.LU R14, [R1+0x54] ;  /* 0x00005400010e7983 */ /* 0x001ee20000300800 */
[----:B------:R-:W-:Y:S02]  /*d830*/  LEA.HI.X.SX32 R0, R0, c[0x0][0x16c], 0x1, P6 ;  /* 0x00005b0000007a11 */ /* 0x000fe400030f0eff */
[----:B----4-:R-:W-:-:S05]  /*d840*/  LEA R16, P4, R13, c[0x0][0x168], 0x1 ;  /* 0x00005a000d107a11 */ /* 0x010fca00078808ff */
[----:B------:R0:W-:Y:S04]  /*d850*/  STL [R1+0x8f4], R16 ;  /* 0x0008f41001007387 */ /* 0x0001e80000100800 */
[----:B------:R-:W4:Y:S04]  /*d860*/  LDL.LU R25, [R1+0x48] ;  /* 0x0000480001197983 */ /* 0x000f280000300800 */
[----:B------:R-:W-:Y:S04]  /*d870*/  STL [R1+0x7f4], R18 ;  /* 0x0007f41201007387 */ /* 0x000fe80000100800 */
[----:B------:R-:W4:Y:S01]  /*d880*/  LDL.LU R24, [R1+0x40] ;  /* 0x0000400001187983 */ /* 0x000f220000300800 */
[----:B0-----:R-:W-:-:S05]  /*d890*/  LEA R16, P5, R26, c[0x0][0x168], 0x1 ;  /* 0x00005a001a107a11 */ /* 0x001fca00078a08ff */
[----:B------:R0:W-:Y:S04]  /*d8a0*/  STL [R1+0x6b4], R16 ;  /* 0x0006b41001007387 */ /* 0x0001e80000100800 */
[----:B------:R-:W4:Y:S04]  /*d8b0*/  LDL.LU R22, [R1+0x3c] ;  /* 0x00003c0001167983 */ /* 0x000f280000300800 */
[----:B------:R1:W-:Y:S04]  /*d8c0*/  STL [R1+0x59c], R0 ;  /* 0x00059c0001007387 */ /* 0x0003e80000100800 */
[----:B------:R-:W4:Y:S01]  /*d8d0*/  LDL.LU R20, [R1+0x38] ;  /* 0x0000380001147983 */ /* 0x000f220000300800 */
[----:B0-----:R-:W-:-:S02]  /*d8e0*/  LEA R16, P6, R23, c[0x0][0x168], 0x1 ;  /* 0x00005a0017107a11 */ /* 0x001fc400078c08ff */
[----:B-1----:R-:W-:-:S03]  /*d8f0*/  LEA.HI.X.SX32 R0, R3, c[0x0][0x16c], 0x1, P0 ;  /* 0x00005b0003007a11 */ /* 0x002fc600000f0eff */
[----:B------:R-:W-:Y:S04]  /*d900*/  STL [R1+0x808], R16 ;  /* 0x0008081001007387 */ /* 0x000fe80000100800 */
[----:B------:R-:W4:Y:S04]  /*d910*/  LDL.LU R18, [R1+0x34] ;  /* 0x0000340001127983 */ /* 0x000f280000300800 */
[----:B------:R0:W-:Y:S04]  /*d920*/  STL [R1+0x6a8], R0 ;  /* 0x0006a80001007387 */ /* 0x0001e80000100800 */
[----:B------:R-:W4:Y:S01]  /*d930*/  LDL.LU R3, [R1+0x30] ;  /* 0x0000300001037983 */ /* 0x000f220000300800 */
[----:B0-----:R-:W-:-:S02]  /*d940*/  LEA.HI.X.SX32 R0, R2, c[0x0][0x16c], 0x1, P1 ;  /* 0x00005b0002007a11 */ /* 0x001fc400008f0eff */
[----:B------:R-:W-:-:S05]  /*d950*/  LEA R16, P0, R19, c[0x0][0x168], 0x1 ;  /* 0x00005a0013107a11 */ /* 0x000fca00078008ff */
[----:B------:R0:W-:Y:S04]  /*d960*/  STL [R1+0x8f8], R16 ;  /* 0x0008f81001007387 */ /* 0x0001e80000100800 */
[----:B------:R-:W4:Y:S04]  /*d970*/  LDL.LU R2, [R1+0x2c] ;  /* 0x00002c0001027983 */ /* 0x000f280000300800 */
[----:B------:R1:W-:Y:S01]  /*d980*/  STL [R1+0x7fc], R0 ;  /* 0x0007fc0001007387 */ /* 0x0003e20000100800 */
[----:B0-----:R-:W-:Y:S02]  /*d990*/  LEA.HI.X.SX32 R16, R29, c[0x0][0x16c], 0x1, P2 ;  /* 0x00005b001d107a11 */ /* 0x001fe400010f0eff */
[----:B------:R-:W-:Y:S01]  /*d9a0*/  LEA R27, P1, R15, c[0x0][0x168], 0x1 ;  /* 0x00005a000f1b7a11 */ /* 0x000fe200078208ff */
[----:B-1----:R-:W4:Y:S04]  /*d9b0*/  LDL.LU R0, [R1+0x28] ;  /* 0x0000280001007983 */ /* 0x002f280000300800 */
[----:B------:R-:W-:Y:S04]  /*d9c0*/  STL [R1+0x6bc], R27 ;  /* 0x0006bc1b01007387 */ /* 0x000fe80000100800 */
[----:B------:R-:W4:Y:S04]  /*d9d0*/  LDL.LU R29, [R1+0x24] ;  /* 0x00002400011d7983 */ /* 0x000f280000300800 */
[----:B------:R0:W-:Y:S04]  /*d9e0*/  STL [R1+0x5a0], R16 ;  /* 0x0005a01001007387 */ /* 0x0001e80000100800 */
[----:B------:R-:W4:Y:S01]  /*d9f0*/  LDL.LU R28, [R1+0x1c] ;  /* 0x00001c00011c7983 */ /* 0x000f220000300800 */
[----:B0-----:R-:W-:-:S02]  /*da00*/  LEA.HI.X.SX32 R16, R21, c[0x0][0x16c], 0x1, P3 ;  /* 0x00005b0015107a11 */ /* 0x001fc400018f0eff */
[----:B------:R-:W-:-:S05]  /*da10*/  LEA R27, P2, R11, c[0x0][0x168], 0x1 ;  /* 0x00005a000b1b7a11 */ /* 0x000fca00078408ff */
[----:B------:R-:W-:Y:S04]  /*da20*/  STL [R1+0x810], R27 ;  /* 0x0008101b01007387 */ /* 0x000fe80000100800 */
[----:B------:R-:W4:Y:S04]  /*da30*/  LDL.LU R21, [R1+0x18] ;  /* 0x0000180001157983 */ /* 0x000f280000300800 */
[----:B------:R0:W-:Y:S04]  /*da40*/  STL [R1+0x6b0], R16 ;  /* 0x0006b01001007387 */ /* 0x0001e80000100800 */
[----:B0-----:R-:W4:Y:S01]  /*da50*/  LDL.LU R16, [R1+0x10] ;  /* 0x0000100001107983 */ /* 0x001f220000300800 */
[----:B------:R-:W-:-:S05]  /*da60*/  LEA R27, P3, R8, c[0x0][0x168], 0x1 ;  /* 0x00005a00081b7a11 */ /* 0x000fca00078608ff */
[----:B------:R0:W-:Y:S04]  /*da70*/  STL [R1+0x8fc], R27 ;  /* 0x0008fc1b01007387 */ /* 0x0001e80000100800 */
[----:B0-----:R-:W4:Y:S01]  /*da80*/  LDL.LU R27, [R1+0xc] ;  /* 0x00000c00011b7983 */ /* 0x001f220000300800 */
[----:B------:R-:W-:Y:S02]  /*da90*/  LEA.HI.X.SX32 R13, R13, c[0x0][0x16c], 0x1, P4 ;  /* 0x00005b000d0d7a11 */ /* 0x000fe400020f0eff */
[----:B------:R-:W-:-:S03]  /*daa0*/  LEA.HI.X.SX32 R26, R26, c[0x0][0x16c], 0x1, P5 ;  /* 0x00005b001a1a7a11 */ /* 0x000fc600028f0eff */
[----:B------:R2:W-:Y:S01]  /*dab0*/  STL [R1+0x804], R13 ;  /* 0x0008040d01007387 */ /* 0x0005e20000100800 */
[----:B------:R-:W-:Y:S02]  /*dac0*/  LEA.HI.X.SX32 R23, R23, c[0x0][0x16c], 0x1, P6 ;  /* 0x00005b0017177a11 */ /* 0x000fe400030f0eff */
[----:B------:R-:W-:Y:S02]  /*dad0*/  LEA.HI.X.SX32 R19, R19, c[0x0][0x16c], 0x1, P0 ;  /* 0x00005b0013137a11 */ /* 0x000fe400000f0eff */
[----:B------:R-:W-:Y:S02]  /*dae0*/  LEA.HI.X.SX32 R15, R15, c[0x0][0x16c], 0x1, P1 ;  /* 0x00005b000f0f7a11 */ /* 0x000fe400008f0eff */
[----:B------:R-:W-:Y:S02]  /*daf0*/  LEA.HI.X.SX32 R11, R11, c[0x0][0x16c], 0x1, P2 ;  /* 0x00005b000b0b7a11 */ /* 0x000fe400010f0eff */
[----:B--2---:R-:W-:-:S05]  /*db00*/  LEA R13, P4, R10, c[0x0][0x168], 0x1 ;  /* 0x00005a000a0d7a11 */ /* 0x004fca00078808ff */
[----:B------:R0:W-:Y:S04]  /*db10*/  STL [R1+0x6c4], R13 ;  /* 0x0006c40d01007387 */ /* 0x0001e80000100800 */
[----:B0-----:R-:W2:Y:S04]  /*db20*/  LDL.LU R13, [R1+0xab8] ;  /* 0x000ab800010d7983 */ /* 0x001ea80000300800 */
[----:B------:R3:W-:Y:S02]  /*db30*/  STL [R1+0x5a4], R26 ;  /* 0x0005a41a01007387 */ /* 0x0007e40000100800 */
[----:B---3--:R-:W-:-:S05]  /*db40*/  LEA R26, P5, R12, c[0x0][0x168], 0x1 ;  /* 0x00005a000c1a7a11 */ /* 0x008fca00078a08ff */
[----:B------:R0:W-:Y:S04]  /*db50*/  STL [R1+0x818], R26 ;  /* 0x0008181a01007387 */ /* 0x0001e80000100800 */
[----:B0-----:R-:W3:Y:S04]  /*db60*/  LDL.LU R26, [R1+0xab4] ;  /* 0x000ab400011a7983 */ /* 0x001ee80000300800 */
[----:B------:R0:W-:Y:S02]  /*db70*/  STL [R1+0x6b8], R23 ;  /* 0x0006b81701007387 */ /* 0x0001e40000100800 */
[----:B0-----:R-:W-:-:S05]  /*db80*/  LEA R23, P6, R14, c[0x0][0x168], 0x1 ;  /* 0x00005a000e177a11 */ /* 0x001fca00078c08ff */
[----:B------:R0:W-:Y:S04]  /*db90*/  STL [R1+0x900], R23 ;  /* 0x0009001701007387 */ /* 0x0001e80000100800 */
[----:B0-----:R-:W2:Y:S04]  /*dba0*/  LDL.LU R23, [R1+0xab0] ;  /* 0x000ab00001177983 */ /* 0x001ea80000300800 */
[----:B------:R4:W-:Y:S02]  /*dbb0*/  STL [R1+0x80c], R19 ;  /* 0x00080c1301007387 */ /* 0x0009e40000100800 */
[----:B----4-:R-:W-:-:S05]  /*dbc0*/  LEA R19, P0, R25, c[0x0][0x168], 0x1 ;  /* 0x00005a0019137a11 */ /* 0x010fca00078008ff */
[----:B------:R0:W-:Y:S04]  /*dbd0*/  STL [R1+0x6cc], R19 ;  /* 0x0006cc1301007387 */ /* 0x0001e80000100800 */
[----:B0-----:R-:W4:Y:S04]  /*dbe0*/  LDL.LU R19, [R1+0xaac] ;  /* 0x000aac0001137983 */ /* 0x001f280000300800 */
[----:B------:R0:W-:Y:S02]  /*dbf0*/  STL [R1+0x5a8], R15 ;  /* 0x0005a80f01007387 */ /* 0x0001e40000100800 */
[----:B0-----:R-:W-:-:S05]  /*dc00*/  LEA R15, P1, R24, c[0x0][0x168], 0x1 ;  /* 0x00005a00180f7a11 */ /* 0x001fca00078208ff */
[----:B------:R0:W-:Y:S01]  /*dc10*/  STL [R1+0x820], R15 ;  /* 0x0008200f01007387 */ /* 0x0001e20000100800 */
[----:B------:R-:W-:-:S03]  /*dc20*/  LEA.HI.X.SX32 R8, R8, c[0x0][0x16c], 0x1, P3 ;  /* 0x00005b0008087a11 */ /* 0x000fc600018f0eff */
[----:B0-----:R-:W2:Y:S04]  /*dc30*/  LDL.LU R15, [R1+0xaa8] ;  /* 0x000aa800010f7983 */ /* 0x001ea80000300800 */
        /* <DEDUP_REMOVED lines=47> */
[----:B------:R0:W-:Y:S04]  /*df30*/  STL [R1+0x910], R18 ;  /* 0x0009101201007387 */ /* 0x0001e80000100800 */
[----:B0-----:R-:W2:Y:S04]  /*df40*/  LDL.LU R18, [R1+0xa80] ;  /* 0x000a800001127983 */ /* 0x001ea80000300800 */
[----:B------:R0:W-:Y:S02]  /*df50*/  STL [R1+0x82c], R3 ;  /* 0x00082c0301007387 */ /* 0x0001e40000100800 */
[----:B0-----:R-:W-:-:S05]  /*df60*/  LEA R3, P5, R27, c[0x0][0x168], 0x1 ;  /* 0x00005a001b037a11 */ /* 0x001fca00078a08ff */
[----:B------:R0:W-:Y:S04]  /*df70*/  STL [R1+0x6ec], R3 ;  /* 0x0006ec0301007387 */ /* 0x0001e80000100800 */
[----:B0-----:R-:W2:Y:S01]  /*df80*/  LDL.LU R3, [R1+0xa7c] ;  /* 0x000a7c0001037983 */ /* 0x001ea20000300800 */
[----:B------:R-:W-:-:S05]  /*df90*/  LEA.HI.X.SX32 R2, R2, c[0x0][0x16c], 0x1, P6 ;  /* 0x00005b0002027a11 */ /* 0x000fca00030f0eff */
[----:B------:R2:W-:Y:S02]  /*dfa0*/  STL [R1+0x5b8], R2 ;  /* 0x0005b80201007387 */ /* 0x0005e40000100800 */
[----:B--2---:R-:W-:-:S05]  /*dfb0*/  LEA R2, P6, R3, c[0x0][0x168], 0x1 ;  /* 0x00005a0003027a11 */ /* 0x004fca00078c08ff */
        /* <DEDUP_REMOVED lines=28> */
[----:B------:R2:W-:Y:S01]  /*e180*/  STL [R1+0x5c0], R27 ;  /* 0x0005c01b01007387 */ /* 0x0005e20000100800 */
[----:B------:R-:W-:Y:S01]  /*e190*/  LEA.HI.X.SX32 R29, R29, c[0x0][0x16c], 0x1, P2 ;  /* 0x00005b001d1d7a11 */ /* 0x000fe200010f0eff */
[----:B------:R-:W-:Y:S02]  /*e1a0*/  IMAD R7, R7, c[0x0][0x190], RZ ;  /* 0x0000640007077a24 */ /* 0x000fe400078e02ff */
[----:B------:R-:W-:Y:S01]  /*e1b0*/  IMAD R9, R9, c[0x0][0x190], RZ ;  /* 0x0000640009097a24 */ /* 0x000fe200078e02ff */
[----:B--2---:R-:W-:-:S05]  /*e1c0*/  LEA R27, P5, R16, c[0x0][0x168], 0x1 ;  /* 0x00005a00101b7a11 */ /* 0x004fca00078a08ff */
[----:B------:R0:W-:Y:S02]  /*e1d0*/  STL [R1+0x850], R27 ;  /* 0x0008501b01007387 */ /* 0x0001e40000100800 */
[----:B0-----:R-:W-:Y:S02]  /*e1e0*/  LEA.HI.X.SX32 R27, R3, c[0x0][0x16c], 0x1, P6 ;  /* 0x00005b00031b7a11 */ /* 0x001fe400030f0eff */
[----:B------:R-:W2:Y:S04]  /*e1f0*/  LDL.LU R3, [R1+0xa60] ;  /* 0x000a600001037983 */ /* 0x000ea80000300800 */
[----:B------:R0:W-:Y:S02]  /*e200*/  STL [R1+0x6f0], R27 ;  /* 0x0006f01b01007387 */ /* 0x0001e40000100800 */
[----:B0-----:R-:W-:-:S05]  /*e210*/  LEA R27, P6, R18, c[0x0][0x168], 0x1 ;  /* 0x00005a00121b7a11 */ /* 0x001fca00078c08ff */
[----:B------:R0:W-:Y:S02]  /*e220*/  STL [R1+0x91c], R27 ;  /* 0x00091c1b01007387 */ /* 0x0001e40000100800 */
[----:B0-----:R-:W-:Y:S02]  /*e230*/  LEA.HI.X.SX32 R27, R2, c[0x0][0x16c], 0x1, P0 ;  /* 0x00005b00021b7a11 */ /* 0x001fe400000f0eff */
[----:B------:R0:W5:Y:S04]  /*e240*/  LDL.LU R2, [R1+0xa5c] ;  /* 0x000a5c0001027983 */ /* 0x0001680000300800 */
[----:B------:R1:W-:Y:S02]  /*e250*/  STL [R1+0x844], R27 ;  /* 0x0008441b01007387 */ /* 0x0003e40000100800 */
[----:B-1----:R-:W-:-:S05]  /*e260*/  LEA R27, P0, R20, c[0x0][0x168], 0x1 ;  /* 0x00005a00141b7a11 */ /* 0x002fca00078008ff */
[----:B------:R1:W-:Y:S02]  /*e270*/  STL [R1+0x704], R27 ;  /* 0x0007041b01007387 */ /* 0x0003e40000100800 */
[----:B-1----:R-:W-:Y:S02]  /*e280*/  LEA.HI.X.SX32 R27, R0, c[0x0][0x16c], 0x1, P1 ;  /* 0x00005b00001b7a11 */ /* 0x002fe400008f0eff */
[----:B------:R0:W5:Y:S04]  /*e290*/  LDL.LU R0, [R1+0xa58] ;  /* 0x000a580001007983 */ /* 0x0001680000300800 */
[----:B------:R1:W-:Y:S02]  /*e2a0*/  STL [R1+0x5c4], R27 ;  /* 0x0005c41b01007387 */ /* 0x0003e40000100800 */
[----:B-1----:R-:W-:-:S05]  /*e2b0*/  LEA R27, P1, R22, c[0x0][0x168], 0x1 ;  /* 0x00005a00161b7a11 */ /* 0x002fca00078208ff */
[----:B------:R1:W-:Y:S04]  /*e2c0*/  STL [R1+0x858], R27 ;  /* 0x0008581b01007387 */ /* 0x0003e80000100800 */
[----:B------:R0:W-:Y:S01]  /*e2d0*/  STL [R1+0x6f8], R29 ;  /* 0x0006f81d01007387 */ /* 0x0001e20000100800 */
[----:B-1----:R-:W-:Y:S02]  /*e2e0*/  LEA R27, P2, R24, c[0x0][0x168], 0x1 ;  /* 0x00005a00181b7a11 */ /* 0x002fe400078408ff */
[----:B0-----:R-:W-:-:S03]  /*e2f0*/  LEA.HI.X.SX32 R29, R28, c[0x0][0x16c], 0x1, P3 ;  /* 0x00005b001c1d7a11 */ /* 0x001fc600018f0eff */
[----:B------:R0:W-:Y:S01]  /*e300*/  STL [R1+0x920], R27 ;  /* 0x0009201b01007387 */ /* 0x0001e20000100800 */
[----:B------:R-:W-:Y:S02]  /*e310*/  LEA.HI.X.SX32 R28, R21, c[0x0][0x16c], 0x1, P4 ;  /* 0x00005b00151c7a11 */ /* 0x000fe400020f0eff */
[----:B------:R-:W-:Y:S01]  /*e320*/  LEA R21, P4, R14, c[0x0][0x168], 0x1 ;  /* 0x00005a000e157a11 */ /* 0x000fe200078808ff */
[----:B------:R-:W-:Y:S01]  /*e330*/  STL [R1+0x84c], R29 ;  /* 0x00084c1d01007387 */ /* 0x000fe20000100800 */
[----:B0-----:R-:W-:-:S05]  /*e340*/  LEA R27, P3, R25, c[0x0][0x168], 0x1 ;  /* 0x00005a00191b7a11 */ /* 0x001fca00078608ff */
[----:B------:R0:W-:Y:S04]  /*e350*/  STL [R1+0x70c], R27 ;  /* 0x00070c1b01007387 */ /* 0x0001e80000100800 */
[----:B------:R-:W-:Y:S01]  /*e360*/  STL [R1+0x5c8], R28 ;  /* 0x0005c81c01007387 */ /* 0x000fe20000100800 */
[----:B0-----:R-:W-:Y:S02]  /*e370*/  LEA.HI.X.SX32 R27, R16, c[0x0][0x16c], 0x1, P5 ;  /* 0x00005b00101b7a11 */ /* 0x001fe400028f0eff */
[----:B------:R-:W-:Y:S01]  /*e380*/  LEA R16, P5, R12, c[0x0][0x168], 0x1 ;  /* 0x00005a000c107a11 */ /* 0x000fe200078a08ff */
[----:B------:R0:W-:Y:S04]  /*e390*/  STL [R1+0x860], R21 ;  /* 0x0008601501007387 */ /* 0x0001e80000100800 */
[----:B------:R-:W-:Y:S04]  /*e3a0*/  STL [R1+0x700], R27 ;  /* 0x0007001b01007387 */ /* 0x000fe80000100800 */
[----:B------:R1:W-:Y:S01]  /*e3b0*/  STL [R1+0x924], R16 ;  /* 0x0009241001007387 */ /* 0x0003e20000100800 */
[----:B0-----:R-:W-:-:S02]  /*e3c0*/  LEA.HI.X.SX32 R21, R18, c[0x0][0x16c], 0x1, P6 ;  /* 0x00005b0012157a11 */ /* 0x001fc400030f0eff */
[----:B------:R-:W-:-:S03]  /*e3d0*/  LEA R18, P6, R10, c[0x0][0x168], 0x1 ;  /* 0x00005a000a127a11 */ /* 0x000fc600078c08ff */
[----:B------:R-:W-:Y:S01]  /*e3e0*/  STL [R1+0x854], R21 ;  /* 0x0008541501007387 */ /* 0x000fe20000100800 */
[----:B-1----:R-:W-:-:S03]  /*e3f0*/  LEA.HI.X.SX32 R16, R20, c[0x0][0x16c], 0x1, P0 ;  /* 0x00005b0014107a11 */ /* 0x002fc600000f0eff */
[----:B------:R0:W-:Y:S01]  /*e400*/  STL [R1+0x714], R18 ;  /* 0x0007141201007387 */ /* 0x0001e20000100800 */
[----:B------:R-:W-:-:S03]  /*e410*/  LEA R20, P0, R8, c[0x0][0x168], 0x1 ;  /* 0x00005a0008147a11 */ /* 0x000fc600078008ff */
[----:B------:R1:W-:Y:S01]  /*e420*/  STL [R1+0x5cc], R16 ;  /* 0x0005cc1001007387 */ /* 0x0003e20000100800 */
[----:B0-----:R-:W-:-:S03]  /*e430*/  LEA.HI.X.SX32 R18, R22, c[0x0][0x16c], 0x1, P1 ;  /* 0x00005b0016127a11 */ /* 0x001fc600008f0eff */
[----:B------:R0:W-:Y:S01]  /*e440*/  STL [R1+0x868], R20 ;  /* 0x0008681401007387 */ /* 0x0001e20000100800 */
[----:B-1----:R-:W-:-:S03]  /*e450*/  LEA R16, P1, R11, c[0x0][0x168], 0x1 ;  /* 0x00005a000b107a11 */ /* 0x002fc600078208ff */
[----:B------:R1:W-:Y:S04]  /*e460*/  STL [R1+0x708], R18 ;  /* 0x0007081201007387 */ /* 0x0003e80000100800 */
[----:B------:R3:W-:Y:S01]  /*e470*/  STL [R1+0x928], R16 ;  /* 0x0009281001007387 */ /* 0x0007e20000100800 */
[----:B0-----:R-:W-:Y:S02]  /*e480*/  LEA.HI.X.SX32 R20, R24, c[0x0][0x16c], 0x1, P2 ;  /* 0x00005b0018147a11 */ /* 0x001fe400010f0eff */
[----:B-1----:R-:W-:-:S03]  /*e490*/  LEA R18, P2, R15, c[0x0][0x168], 0x1 ;  /* 0x00005a000f127a11 */ /* 0x002fc600078408ff */
[----:B------:R4:W-:Y:S01]  /*e4a0*/  STL [R1+0x85c], R20 ;  /* 0x00085c1401007387 */ /* 0x0009e20000100800 */
[----:B---3--:R-:W-:-:S03]  /*e4b0*/  LEA.HI.X.SX32 R16, R25, c[0x0][0x16c], 0x1, P3 ;  /* 0x00005b0019107a11 */ /* 0x008fc600018f0eff */
[----:B------:R0:W-:Y:S04]  /*e4c0*/  STL [R1+0x71c], R18 ;  /* 0x00071c1201007387 */ /* 0x0001e80000100800 */
[----:B------:R1:W-:Y:S01]  /*e4d0*/  STL [R1+0x5d0], R16 ;  /* 0x0005d01001007387 */ /* 0x0003e20000100800 */
[----:B----4-:R-:W-:Y:S02]  /*e4e0*/  LEA R20, P3, R19, c[0x0][0x168], 0x1 ;  /* 0x00005a0013147a11 */ /* 0x010fe400078608ff */
[----:B0-----:R-:W-:Y:S02]  /*e4f0*/  LEA.HI.X.SX32 R18, R14, c[0x0][0x16c], 0x1, P4 ;  /* 0x00005b000e127a11 */ /* 0x001fe400020f0eff */
[----:B------:R-:W-:Y:S02]  /*e500*/  LEA.HI.X.SX32 R14, R12, c[0x0][0x16c], 0x1, P5 ;  /* 0x00005b000c0e7a11 */ /* 0x000fe400028f0eff */
[----:B-1----:R-:W-:Y:S01]  /*e510*/  LEA R16, P4, R23, c[0x0][0x168], 0x1 ;  /* 0x00005a0017107a11 */ /* 0x002fe200078808ff */
[----:B------:R-:W-:Y:S01]  /*e520*/  STL [R1+0x870], R20 ;  /* 0x0008701401007387 */ /* 0x000fe20000100800 */
[----:B------:R-:W-:-:S02]  /*e530*/  LEA R12, P5, R26, c[0x0][0x168], 0x1 ;  /* 0x00005a001a0c7a11 */ /* 0x000fc400078a08ff */
[----:B------:R-:W-:Y:S01]  /*e540*/  LEA.HI.X.SX32 R10, R10, c[0x0][0x16c], 0x1, P6 ;  /* 0x00005b000a0a7a11 */ /* 0x000fe200030f0eff */
[----:B------:R-:W-:Y:S04]  /*e550*/  STL [R1+0x710], R18 ;  /* 0x0007101201007387 */ /* 0x000fe80000100800 */
[----:B------:R-:W-:Y:S04]  /*e560*/  STL [R1+0x92c], R16 ;  /* 0x00092c1001007387 */ /* 0x000fe80000100800 */
[----:B------:R0:W-:Y:S04]  /*e570*/  STL [R1+0x864], R14 ;  /* 0x0008640e01007387 */ /* 0x0001e80000100800 */
[----:B------:R1:W-:Y:S01]  /*e580*/  STL [R1+0x724], R12 ;  /* 0x0007240c01007387 */ /* 0x0003e20000100800 */
[----:B------:R-:W-:-:S03]  /*e590*/  IMAD R6, R6, c[0x0][0x190], RZ ;  /* 0x0000640006067a24 */ /* 0x000fc600078e02ff */
[----:B------:R3:W-:Y:S01]  /*e5a0*/  STL [R1+0x5d4], R10 ;  /* 0x0005d40a01007387 */ /* 0x0007e20000100800 */
[----:B0-----:R-:W-:Y:S02]  /*e5b0*/  LEA R14, P6, R13, c[0x0][0x168], 0x1 ;  /* 0x00005a000d0e7a11 */ /* 0x001fe400078c08ff */
[----:B-1----:R-:W-:Y:S02]  /*e5c0*/  LEA.HI.X.SX32 R12, R8, c[0x0][0x16c], 0x1, P0 ;  /* 0x00005b00080c7a11 */ /* 0x002fe400000f0eff */
[----:B------:R-:W-:Y:S02]  /*e5d0*/  LEA.HI.X.SX32 R8, R11, c[0x0][0x16c], 0x1, P1 ;  /* 0x00005b000b087a11 */ /* 0x000fe400008f0eff */
[----:B---3--:R-:W-:Y:S01]  /*e5e0*/  LEA R10, P0, R7, c[0x0][0x168], 0x1 ;  /* 0x00005a00070a7a11 */ /* 0x008fe200078008ff */
[----:B------:R-:W-:Y:S01]  /*e5f0*/  STL [R1+0x878], R14 ;  /* 0x0008780e01007387 */ /* 0x000fe20000100800 */
[----:B------:R-:W-:-:S03]  /*e600*/  LEA R11, P1, R9, c[0x0][0x168], 0x1 ;  /* 0x00005a00090b7a11 */ /* 0x000fc600078208ff */
[----:B------:R-:W-:Y:S01]  /*e610*/  STL [R1+0x718], R12 ;  /* 0x0007180c01007387 */ /* 0x000fe20000100800 */
[----:B------:R-:W-:-:S03]  /*e620*/  IMAD R17, R17, c[0x0][0x190], RZ ;  /* 0x0000640011117a24 */ /* 0x000fc600078e02ff */
[----:B------:R0:W-:Y:S04]  /*e630*/  STL [R1+0x930], R10 ;  /* 0x0009300a01007387 */ /* 0x0001e80000100800 */
        /* <DEDUP_REMOVED lines=8> */
[----:B------:R-:W-:Y:S01]  /*e6c0*/  STL [R1+0x720], R11 ;  /* 0x0007200b01007387 */ /* 0x000fe20000100800 */
[----:B---3--:R-:W-:-:S03]  /*e6d0*/  LEA.HI.X.SX32 R8, R23, c[0x0][0x16c], 0x1, P4 ;  /* 0x00005b0017087a11 */ /* 0x008fc600020f0eff */
[----:B------:R0:W-:Y:S01]  /*e6e0*/  STL [R1+0x934], R10 ;  /* 0x0009340a01007387 */ /* 0x0001e20000100800 */
[----:B------:R-:W-:-:S03]  /*e6f0*/  LEA.HI.X.SX32 R7, R7, c[0x0][0x16c], 0x1, P0 ;  /* 0x00005b0007077a11 */ /* 0x000fc600000f0eff */
[----:B------:R1:W-:Y:S01]  /*e700*/  STL [R1+0x874], R8 ;  /* 0x0008740801007387 */ /* 0x0003e20000100800 */
[----:B0-----:R-:W-:Y:S02]  /*e710*/  LEA.HI.X.SX32 R10, R26, c[0x0][0x16c], 0x1, P5 ;  /* 0x00005b001a0a7a11 */ /* 0x001fe400028f0eff */
[----:B-1----:R-:W-:Y:S02]  /*e720*/  LEA.HI.X.SX32 R8, R13, c[0x0][0x16c], 0x1, P6 ;  /* 0x00005b000d087a11 */ /* 0x002fe400030f0eff */
[----:B------:R-:W-:Y:S02]  /*e730*/  LEA.HI.X.SX32 R9, R9, c[0x0][0x16c], 0x1, P1 ;  /* 0x00005b0009097a11 */ /* 0x000fe400008f0eff */
[----:B--2---:R-:W-:-:S05]  /*e740*/  LEA R11, P4, R3, c[0x0][0x168], 0x1 ;  /* 0x00005a00030b7a11 */ /* 0x004fca00078808ff */
[----:B------:R-:W-:Y:S04]  /*e750*/  STL [R1+0x938], R11 ;  /* 0x0009380b01007387 */ /* 0x000fe80000100800 */
[----:B------:R-:W-:Y:S04]  /*e760*/  STL [R1+0x5dc], R10 ;  /* 0x0005dc0a01007387 */ /* 0x000fe80000100800 */
[----:B------:R0:W-:Y:S04]  /*e770*/  STL [R1+0x728], R8 ;  /* 0x0007280801007387 */ /* 0x0001e80000100800 */
[----:B------:R1:W-:Y:S01]  /*e780*/  STL [R1+0x87c], R7 ;  /* 0x00087c0701007387 */ /* 0x0003e20000100800 */
[----:B0-----:R-:W-:-:S03]  /*e790*/  LEA.HI.X.SX32 R8, R6, c[0x0][0x16c], 0x1, P2 ;  /* 0x00005b0006087a11 */ /* 0x001fc600010f0eff */
[----:B------:R-:W-:Y:S01]  /*e7a0*/  STL [R1+0x5e0], R9 ;  /* 0x0005e00901007387 */ /* 0x000fe20000100800 */
[----:B-1----:R-:W-:-:S03]  /*e7b0*/  LEA.HI.X.SX32 R7, R17, c[0x0][0x16c], 0x1, P3 ;  /* 0x00005b0011077a11 */ /* 0x002fc600018f0eff */
[----:B------:R-:W-:Y:S01]  /*e7c0*/  STL [R1+0x730], R8 ;  /* 0x0007300801007387 */ /* 0x000fe20000100800 */
[----:B------:R-:W-:-:S03]  /*e7d0*/  LEA.HI.X.SX32 R6, R3, c[0x0][0x16c], 0x1, P4 ;  /* 0x00005b0003067a11 */ /* 0x000fc600020f0eff */
[----:B------:R-:W2:Y:S04]  /*e7e0*/  LDL.LU R3, [R1+0xa54] ;  /* 0x000a540001037983 */ /* 0x000ea80000300800 */
[----:B------:R0:W-:Y:S04]  /*e7f0*/  STL [R1+0x884], R7 ;  /* 0x0008840701007387 */ /* 0x0001e80000100800 */
[----:B------:R-:W0:Y:S04]  /*e800*/  LDL R28, [R1+0x454] ;  /* 0x00045400011c7983 */ /* 0x000e280000100800 */
[----:B------:R-:W3:Y:S04]  /*e810*/  LDL R29, [R1+0x45c] ;  /* 0x00045c00011d7983 */ /* 0x000ee80000100800 */
[----:B------:R1:W-:Y:S04]  /*e820*/  STL [R1+0x888], R6 ;  /* 0x0008880601007387 */ /* 0x0003e80000100800 */
[----:B------:R-:W-:Y:S04]  /*e830*/  STL [R1+0xd0], RZ ;  /* 0x0000d0ff01007387 */ /* 0x000fe80000100800 */
[----:B------:R-:W-:Y:S04]  /*e840*/  STL [R1+0xd4], RZ ;  /* 0x0000d4ff01007387 */ /* 0x000fe80000100800 */
[----:B------:R-:W-:Y:S04]  /*e850*/  STL [R1+0xd8], RZ ;  /* 0x0000d8ff01007387 */ /* 0x000fe80000100800 */
[----:B------:R-:W-:Y:S04]  /*e860*/  STL [R1+0xdc], RZ ;  /* 0x0000dcff01007387 */ /* 0x000fe80000100800 */
[----:B------:R-:W4:Y:S04]  /*e870*/  LDL R27, [R1+0x530] ;  /* 0x00053000011b7983 */ /* 0x000f280000100800 */
        /* <DEDUP_REMOVED lines=24> */
[----:B0-----:R-:W-:-:S02]  /*ea00*/  LOP3.LUT R7, R28, 0x20, RZ, 0x3c, !PT ;  /* 0x000000201c077812 */ /* 0x001fc400078e3cff */
[C---:B-1----:R-:W-:Y:S02]  /*ea10*/  LOP3.LUT R6, R28.reuse, 0x40, RZ, 0x3c, !PT ;  /* 0x000000401c067812 */ /* 0x042fe400078e3cff */
[----:B------:R-:W-:Y:S01]  /*ea20*/  LOP3.LUT R8, R28, 0x60, RZ, 0x3c, !PT ;  /* 0x000000601c087812 */ /* 0x000fe200078e3cff */
[----:B------:R2:W-:Y:S04]  /*ea30*/  STL [R1+0x948], R7 ;  /* 0x0009480701007387 */ /* 0x0005e80000100800 */
[----:B------:R3:W-:Y:S01]  /*ea40*/  STL [R1+0x944], R6 ;  /* 0x0009440601007387 */ /* 0x0007e20000100800 */
[----:B--2---:R-:W-:-:S03]  /*ea50*/  LOP3.LUT R7, R3, 0x40, RZ, 0x3c, !PT ;  /* 0x0000004003077812 */ /* 0x004fc600078e3cff */
[----:B------:R0:W-:Y:S01]  /*ea60*/  STL [R1+0x940], R8 ;  /* 0x0009400801007387 */ /* 0x0001e20000100800 */
[----:B---3--:R-:W-:-:S03]  /*ea70*/  LOP3.LUT R6, R29, 0x20, RZ, 0x3c, !PT ;  /* 0x000000201d067812 */ /* 0x008fc600078e3cff */
[----:B------:R1:W-:Y:S04]  /*ea80*/  STL [R1+0x93c], R7 ;  /* 0x00093c0701007387 */ /* 0x0003e80000100800 */
[----:B------:R4:W-:Y:S01]  /*ea90*/  STL [R1+0x52c], R6 ;  /* 0x00052c0601007387 */ /* 0x0009e20000100800 */
[C---:B0-----:R-:W-:Y:S02]  /*eaa0*/  LOP3.LUT R8, R29.reuse, 0x40, RZ, 0x3c, !PT ;  /* 0x000000401d087812 */ /* 0x041fe400078e3cff */
[----:B-1----:R-:W-:Y:S02]  /*eab0*/  LOP3.LUT R7, R29, 0x60, RZ, 0x3c, !PT ;  /* 0x000000601d077812 */ /* 0x002fe400078e3cff */
[----:B----4-:R-:W-:Y:S01]  /*eac0*/  LOP3.LUT R6, R27, 0x40, RZ, 0x3c, !PT ;  /* 0x000000401b067812 */ /* 0x010fe200078e3cff */
[----:B------:R0:W-:Y:S04]  /*ead0*/  STL [R1+0x528], R8 ;  /* 0x0005280801007387 */ /* 0x0001e80000100800 */
[----:B------:R0:W-:Y:S04]  /*eae0*/  STL [R1+0x520], R6 ;  /* 0x0005200601007387 */ /* 0x0001e80000100800 */
[----:B------:R0:W-:Y:S02]  /*eaf0*/  STL [R1+0x524], R7 ;  /* 0x0005240701007387 */ /* 0x0001e40000100800 */
.L_x_3:
[----:B0-----:R-:W0:Y:S01]  /*eb00*/  S2R R7, SR_TID.X ;  /* 0x0000000000077919 */ /* 0x001e220000002100 */
[----:B------:R-:W-:Y:S01]  /*eb10*/  IMAD.MOV.U32 R29, RZ, RZ, R5 ;  /* 0x000000ffff1d7224 */ /* 0x000fe200078e0005 */
[----:B------:R-:W-:Y:S01]  /*eb20*/  PRMT R16, RZ, 0x7610, R16 ;  /* 0x00007610ff107816 */ /* 0x000fe20000000010 */
[----:B------:R-:W-:Y:S01]  /*eb30*/  IMAD.MOV.U32 R28, RZ, RZ, R4 ;  /* 0x000000ffff1c7224 */ /* 0x000fe200078e0004 */
[----:B------:R-:W1:Y:S04]  /*eb40*/  S2R R6, SR_TID.X ;  /* 0x0000000000067919 */ /* 0x000e680000002100 */
[----:B------:R-:W2:Y:S04]  /*eb50*/  S2R R5, SR_TID.X ;  /* 0x0000000000057919 */ /* 0x000ea80000002100 */
[----:B------:R3:W-:Y:S01]  /*eb60*/  STL [R1+0x1dc0], R24 ;  /* 0x001dc01801007387 */ /* 0x0007e20000100800 */
[----:B------:R-:W-:-:S03]  /*eb70*/  PRMT R23, RZ, 0x7610, R23 ;  /* 0x00007610ff177816 */ /* 0x000fc60000000017 */
[----:B------:R4:W-:Y:S01]  /*eb80*/  STL [R1+0x1dbc], R25 ;  /* 0x001dbc1901007387 */ /* 0x0009e20000100800 */
[----:B-----5:R-:W-:-:S03]  /*eb90*/  PRMT R12, RZ, 0x7610, R12 ;  /* 0x00007610ff0c7816 */ /* 0x020fc6000000000c */
[----:B------:R1:W-:Y:S01]  /*eba0*/  STL [R1+0x1db8], R10 ;  /* 0x001db80a01007387 */ /* 0x0003e20000100800 */
[----:B0-----:R-:W-:-:S03]  /*ebb0*/  SHF.R.U32.HI R7, RZ, 0x7, R7 ;  /* 0x00000007ff077819 */ /* 0x001fc60000011607 */
[----:B------:R0:W-:Y:S01]  /*ebc0*/  STL [R1+0x1db4], R22 ;  /* 0x001db41601007387 */ /* 0x0001e20000100800 */
[----:B------:R-:W-:-:S03]  /*ebd0*/  SGXT.U32 R7, R7, 0x1 ;  /* 0x000000010707781a */ /* 0x000fc60000000000 */
[----:B------:R-:W-:Y:S01]  /*ebe0*/  STL [R1+0x1db0], R21 ;  /* 0x001db01501007387 */ /* 0x000fe20000100800 */
[----:B-1----:R-:W-:Y:S02]  /*ebf0*/  SHF.R.U32.HI R14, RZ, 0x7, R6 ;  /* 0x00000007ff0e7819 */ /* 0x002fe40000011606 */
[----:B------:R-:W-:Y:S01]  /*ec00*/  LOP3.LUT R7, R7, 0x2, RZ, 0xfc, !PT ;  /* 0x0000000207077812 */ /* 0x000fe200078efcff */
[----:B------:R-:W-:Y:S01]  /*ec10*/  STL [R1+0x1dac], R9 ;  /* 0x001dac0901007387 */ /* 0x000fe20000100800 */
[----:B--2---:R-:W-:Y:S02]  /*ec20*/  SHF.R.U32.HI R5, RZ, 0x7, R5 ;  /* 0x00000007ff057819 */ /* 0x004fe40000011605 */
[----:B------:R-:W-:Y:S01]  /*ec30*/  ISETP.GE.AND P1, PT, R7, UR4, PT ;  /* 0x0000000407007c0c */ /* 0x000fe2000bf26270 */
[----:B------:R-:W-:Y:S01]  /*ec40*/  STL [R1+0x1da8], R8 ;  /* 0x001da80801007387 */ /* 0x000fe20000100800 */
[----:B------:R-:W-:Y:S02]  /*ec50*/  SGXT.U32 R14, R14, 0x1 ;  /* 0x000000010e0e781a */ /* 0x000fe40000000000 */
[----:B------:R-:W-:Y:S01]  /*ec60*/  SGXT.U32 R5, R5, 0x1 ;  /* 0x000000010505781a */ /* 0x000fe20000000000 */
[----:B------:R-:W1:Y:S01]  /*ec70*/  S2R R7, SR_TID.X ;  /* 0x0000000000077919 */ /* 0x000e620000002100 */
[----:B------:R-:W-:-:S03]  /*ec80*/  ISETP.GE.AND P0, PT, R14, UR4, PT ;  /* 0x000000040e007c0c */ /* 0x000fc6000bf06270 */
[----:B------:R-:W-:Y:S01]  /*ec90*/  IMAD R5, R5, c[0x0][0x188], RZ ;  /* 0x0000620005057a24 */ /* 0x000fe200078e02ff */
[----:B---3--:R-:W-:Y:S01]  /*eca0*/  PRMT R24, RZ, 0x7610, R24 ;  /* 0x00007610ff187816 */ /* 0x008fe20000000018 */
[----:B-----5:R-:W-:Y:S02]  /*ecb0*/  STL [R1+0x1da4], R2 ;  /* 0x001da40201007387 */ /* 0x020fe40000100800 */
[----:B------:R-:W-:Y:S01]  /*ecc0*/  IMAD.WIDE R4, R5, 0x2, R28 ;  /* 0x0000000205047825 */ /* 0x000fe200078e021c */
[----:B----4-:R-:W-:Y:S01]  /*ecd0*/  PRMT R25, RZ, 0x7610, R25 ;  /* 0x00007610ff197816 */ /* 0x010fe20000000019 */
[----:B------:R-:W-:Y:S04]  /*ece0*/  STL [R1+0x1da0], R0 ;  /* 0x001da00001007387 */ /* 0x000fe80000100800 */
[----:B------:R1:W2:Y:S01]  /*ecf0*/  @!P0 LDG.E.U16 R16, [R4.64] ;  /* 0x0000000604108981 */ /* 0x0002a2000c1e1500 */
[----:B------:R-:W-:-:S02]  /*ed00*/  PRMT R10, RZ, 0x7610, R10 ;  /* 0x00007610ff0a7816 */ /* 0x000fc4000000000a */
[----:B------:R-:W-:Y:S01]  /*ed10*/  PRMT R11, RZ, 0x7610, R11 ;  /* 0x00007610ff0b7816 */ /* 0x000fe2000000000b */
[----:B------:R-:W-:Y:S01]  /*ed20*/  STL [R1+0x1d9c], R15 ;  /* 0x001d9c0f01007387 */ /* 0x000fe20000100800 */
[----:B0-----:R-:W-:Y:S02]  /*ed30*/  PRMT R22, RZ, 0x7610, R22 ;  /* 0x00007610ff167816 */ /* 0x001fe40000000016 */
[----:B------:R-:W-:Y:S01]  /*ed40*/  PRMT R18, RZ, 0x7610, R18 ;  /* 0x00007610ff127816 */ /* 0x000fe20000000012 */
[----:B------:R-:W-:Y:S01]  /*ed50*/  STL [R1+0x1d98], R13 ;  /* 0x001d980d01007387 */ /* 0x000fe20000100800 */
[----:B-1----:R-:W-:Y:S02]  /*ed60*/  SHF.R.U32.HI R5, RZ, 0x7, R7 ;  /* 0x00000007ff057819 */ /* 0x002fe40000011607 */
[----:B------:R-:W-:Y:S01]  /*ed70*/  PRMT R19, RZ, 0x7610, R19 ;  /* 0x00007610ff137816 */ /* 0x000fe20000000013 */
[----:B------:R-:W-:Y:S01]  /*ed80*/  STL [R1+0x1d94], R17 ;  /* 0x001d941101007387 */ /* 0x000fe20000100800 */
[----:B------:R-:W-:-:S03]  /*ed90*/  SGXT.U32 R5, R5, 0x1 ;  /* 0x000000010505781a */ /* 0x000fc60000000000 */
[----:B------:R-:W-:Y:S01]  /*eda0*/  STL [R1+0x1d30], R3 ;  /* 0x001d300301007387 */ /* 0x000fe20000100800 */
[----:B------:R-:W-:-:S03]  /*edb0*/  LOP3.LUT R7, R5, 0x4, RZ, 0xfc, !PT ;  /* 0x0000000405077812 */ /* 0x000fc600078efcff */
[----:B------:R-:W-:Y:S01]  /*edc0*/  STL [R1+0x1d34], R3 ;  /* 0x001d340301007387 */ /* 0x000fe20000100800 */
[----:B------:R-:W-:-:S03]  /*edd0*/  ISETP.GE.AND P0, PT, R7, UR4, PT ;  /* 0x0000000407007c0c */ /* 0x000fc6000bf06270 */
[----:B------:R-:W0:Y:S01]  /*ede0*/  S2R R7, SR_TID.X ;  /* 0x0000000000077919 */ /* 0x000e220000002100 */
[----:B------:R-:W-:-:S05]  /*edf0*/  LOP3.LUT R5, R5, 0x2, RZ, 0xfc, !PT ;  /* 0x0000000205057812 */ /* 0x000fca00078efcff */
[----:B------:R-:W-:-:S04]  /*ee00*/  IMAD R5, R5, c[0x0][0x188], RZ ;  /* 0x0000620005057a24 */ /* 0x000fc800078e02ff */
[----:B------:R-:W-:-:S05]  /*ee10*/  IMAD.WIDE R4, R5, 0x2, R28 ;  /* 0x0000000205047825 */ /* 0x000fca00078e021c */
[----:B------:R0:W3:Y:S02]  /*ee20*/  @!P1 LDG.E.U16 R23, [R4.64] ;  /* 0x0000000604179981 */ /* 0x0000e4000c1e1500 */
[----:B0-----:R-:W-:-:S04]  /*ee30*/  SHF.R.U32.HI R5, RZ, 0x7, R7 ;  /* 0x00000007ff057819 */ /* 0x001fc80000011607 */
[----:B------:R-:W-:-:S04]  /*ee40*/  SGXT.U32 R5, R5, 0x1 ;  /* 0x000000010505781a */ /* 0x000fc80000000000 */
[----:B------:R-:W-:-:S04]  /*ee50*/  LOP3.LUT R7, R5, 0x6, RZ, 0xfc, !PT ;  /* 0x0000000605077812 */ /* 0x000fc800078efcff */
[----:B------:R-:W-:Y:S02]  /*ee60*/  ISETP.GE.AND P1, PT, R7, UR4, PT ;  /* 0x0000000407007c0c */ /* 0x000fe4000bf26270 */
[----:B------:R-:W0:Y:S01]  /*ee70*/  S2R R7, SR_TID.X ;  /* 0x0000000000077919 */ /* 0x000e220000002100 */
[----:B------:R-:W-:-:S05]  /*ee80*/  LOP3.LUT R5, R5, 0x4, RZ, 0xfc, !PT ;  /* 0x0000000405057812 */ /* 0x000fca00078efcff */
[----:B------:R-:W-:-:S04]  /*ee90*/  IMAD R5, R5, c[0x0][0x188], RZ ;  /* 0x0000620005057a24 */ /* 0x000fc800078e02ff */
[----:B------:R-:W-:-:S05]  /*eea0*/  IMAD.WIDE R4, R5, 0x2, R28 ;  /* 0x0000000205047825 */ /* 0x000fca00078e021c */
[----:B------:R0:W4:Y:S02]  /*eeb0*/  @!P0 LDG.E.U16 R24, [R4.64] ;  /* 0x0000000604188981 */ /* 0x000124000c1e1500 */
[----:B0-----:R-:W-:-:S04]  /*eec0*/  SHF.R.U32.HI R5, RZ, 0x7, R7 ;  /* 0x00000007ff057819 */ /* 0x001fc80000011607 */
[----:B------:R-:W-:-:S04]  /*eed0*/  SGXT.U32 R5, R5, 0x1 ;  /* 0x000000010505781a */ /* 0x000fc80000000000 */
[C---:B------:R-:W-:Y:S02]  /*eee0*/  LOP3.LUT R4, R5.reuse, 0x8, RZ, 0xfc, !PT ;  /* 0x0000000805047812 */ /* 0x040fe400078efcff */
[----:B------:R-:W-:Y:S02]  /*eef0*/  LOP3.LUT R5, R5, 0x6, RZ, 0xfc, !PT ;  /* 0x0000000605057812 */ /* 0x000fe400078efcff */
[----:B------:R-:W-:-:S03]  /*ef00*/  ISETP.GE.AND P0, PT, R4, UR4, PT ;  /* 0x0000000404007c0c */ /* 0x000fc6000bf06270 */
[----:B------:R-:W-:-:S04]  /*ef10*/  IMAD R5, R5, c[0x0][0x188], RZ ;  /* 0x0000620005057a24 */ /* 0x000fc800078e02ff */
[----:B------:R-:W-:-:S05]  /*ef20*/  IMAD.WIDE R4, R5, 0x2, R28 ;  /* 0x0000000205047825 */ /* 0x000fca00078e021c */
[----:B------:R0:W3:Y:S01]  /*ef30*/  @!P1 LDG.E.U16 R25, [R4.64] ;  /* 0x0000000604199981 */ /* 0x0000e2000c1e1500 */
[----:B------:R-:W-:-:S03]  /*ef40*/  SHF.R.U32.HI R7, RZ, 0x7, R7 ;  /* 0x00000007ff077819 */ /* 0x000fc60000011607 */
[----:B0-----:R-:W0:Y:S01]  /*ef50*/  S2R R5, SR_TID.X ;  /* 0x0000000000057919 */ /* 0x001e220000002100 */
[----:B------:R-:W-:-:S04]  /*ef60*/  SGXT.U32 R7, R7, 0x1 ;  /* 0x000000010707781a */ /* 0x000fc80000000000 */
[----:B------:R-:W-:-:S04]  /*ef70*/  LOP3.LUT R7, R7, 0xa, RZ, 0xfc, !PT ;  /* 0x0000000a07077812 */ /* 0x000fc800078efcff */
[----:B------:R-:W-:Y:S02]  /*ef80*/  ISETP.GE.AND P1, PT, R7, UR4, PT ;  /* 0x0000000407007c0c */ /* 0x000fe4000bf26270 */
[----:B------:R-:W1:Y:S01]  /*ef90*/  S2R R7, SR_TID.X ;  /* 0x0000000000077919 */ /* 0x000e620000002100 */
[----:B0-----:R-:W-:-:S04]  /*efa0*/  SHF.R.U32.HI R5, RZ, 0x7, R5 ;  /* 0x00000007ff057819 */ /* 0x001fc80000011605 */
[----:B------:R-:W-:-:S04]  /*efb0*/  SGXT.U32 R5, R5, 0x1 ;  /* 0x000000010505781a */ /* 0x000fc80000000000 */
[----:B------:R-:W-:-:S05]  /*efc0*/  LOP3.LUT R5, R5, 0x8, RZ, 0xfc, !PT ;  /* 0x0000000805057812 */ /* 0x000fca00078efcff */
[----:B------:R-:W-:-:S04]  /*efd0*/  IMAD R5, R5, c[0x0][0x188], RZ ;  /* 0x0000620005057a24 */ /* 0x000fc800078e02ff */
[----:B------:R-:W-:-:S05]  /*efe0*/  IMAD.WIDE R4, R5, 0x2, R28 ;  /* 0x0000000205047825 */ /* 0x000fca00078e021c */
[----:B------:R1:W4:Y:S02]  /*eff0*/  @!P0 LDG.E.U16 R12, [R4.64] ;  /* 0x00000006040c8981 */ /* 0x000324000c1e1500 */
[----:B-1----:R-:W-:-:S04]  /*f000*/  SHF.R.U32.HI R5, RZ, 0x7, R7 ;  /* 0x00000007ff057819 */ /* 0x002fc80000011607 */
[----:B------:R-:W-:-:S04]  /*f010*/  SGXT.U32 R5, R5, 0x1 ;  /* 0x000000010505781a */ /* 0x000fc80000000000 */
[C---:B------:R-:W-:Y:S02]  /*f020*/  LOP3.LUT R4, R5.reuse, 0x10, RZ, 0xfc, !PT ;  /* 0x0000001005047812 */ /* 0x040fe400078efcff */
[----:B------:R-:W-:Y:S02]  /*f030*/  LOP3.LUT R5, R5, 0xa, RZ, 0xfc, !PT ;  /* 0x0000000a05057812 */ /* 0x000fe400078efcff */
[----:B------:R-:W-:-:S03]  /*f040*/  ISETP.GE.AND P2, PT, R4, UR4, PT ;  /* 0x0000000404007c0c */ /* 0x000fc6000bf46270 */
[----:B------:R-:W-:-:S04]  /*f050*/  IMAD R5, R5, c[0x0][0x188], RZ ;  /* 0x0000620005057a24 */ /* 0x000fc800078e02ff */
[----:B------:R-:W-:-:S05]  /*f060*/  IMAD.WIDE R4, R5, 0x2, R28 ;  /* 0x0000000205047825 */ /* 0x000fca00078e021c */
[----:B------:R0:W4:Y:S01]  /*f070*/  @!P1 LDG.E.U16 R10, [R4.64] ;  /* 0x00000006040a9981 */ /* 0x000122000c1e1500 */
        /* <DEDUP_REMOVED lines=18> */
[----:B------:R-:W-:Y:S01]  /*f1a0*/  IMAD.WIDE R4, R5, 0x2, R28 ;  /* 0x0000000205047825 */ /* 0x000fe200078e021c */
[----:B------:R-:W-:-:S04]  /*f1b0*/  SHF.R.U32.HI R7, RZ, 0x7, R7 ;  /* 0x00000007ff077819 */ /* 0x000fc80000011607 */
[----:B------:R0:W4:Y:S01]  /*f1c0*/  @!P0 LDG.E.U16 R22, [R4.64] ;  /* 0x0000000604168981 */ /* 0x000122000c1e1500 */
[----:B------:R-:W-:-:S03]  /*f1d0*/  SGXT.U32 R7, R7, 0x1 ;  /* 0x000000010707781a */ /* 0x000fc60000000000 */
[----:B0-----:R-:W0:Y:S01]  /*f1e0*/  S2R R5, SR_TID.X ;  /* 0x0000000000057919 */ /* 0x001e220000002100 */
[----:B------:R-:W-:-:S04]  /*f1f0*/  LOP3.LUT R7, R7, 0x20, RZ, 0xfc, !PT ;  /* 0x0000002007077812 */ /* 0x000fc800078efcff */
[----:B------:R-:W-:Y:S02]  /*f200*/  ISETP.GE.AND P2, PT, R7, UR4, PT ;  /* 0x0000000407007c0c */ /* 0x000fe4000bf46270 */
[----:B------:R-:W1:Y:S01]  /*f210*/  S2R R7, SR_TID.X ;  /* 0x0000000000077919 */ /* 0x000e620000002100 */
[----:B0-----:R-:W-:-:S04]  /*f220*/  SHF.R.U32.HI R5, RZ, 0x7, R5 ;  /* 0x00000007ff057819 */ /* 0x001fc80000011605 */
[----:B------:R-:W-:-:S04]  /*f230*/  SGXT.U32 R5, R5, 0x1 ;  /* 0x000000010505781a */ /* 0x000fc80000000000 */
[----:B------:R-:W-:Y:S02]  /*f240*/  LOP3.LUT R5, R5, 0x18, RZ, 0xfc, !PT ;  /* 0x0000001805057812 */ /* 0x000fe400078efcff */
[----:B-1----:R-:W-:-:S03]  /*f250*/  SHF.R.U32.HI R7, RZ, 0x7, R7 ;  /* 0x00000007ff077819 */ /* 0x002fc60000011607 */
[----:B------:R-:W-:Y:S01]  /*f260*/  IMAD R5, R5, c[0x0][0x188], RZ ;  /* 0x0000620005057a24 */ /* 0x000fe200078e02ff */
[----:B------:R-:W-:-:S03]  /*f270*/  SGXT.U32 R7, R7, 0x1 ;  /* 0x000000010707781a */ /* 0x000fc60000000000 */
[----:B------:R-:W-:-:S05]  /*f280*/  IMAD.WIDE R4, R5, 0x2, R28 ;  /* 0x0000000205047825 */ /* 0x000fca00078e021c */
[----:B------:R0:W4:Y:S02]  /*f290*/  @!P1 LDG.E.U16 R18, [R4.64] ;  /* 0x0000000604129981 */ /* 0x000124000c1e1500 */
[C---:B0-----:R-:W-:Y:S02]  /*f2a0*/  LOP3.LUT R5, R7.reuse, 0x20, RZ, 0xfc, !PT ;  /* 0x0000002007057812 */ /* 0x041fe400078efcff */
[----:B------:R-:W-:-:S03]  /*f2b0*/  LOP3.LUT R4, R7, 0xe, RZ, 0xfc, !PT ;  /* 0x0000000e07047812 */ /* 0x000fc600078efcff */
[----:B------:R-:W-:Y:S01]  /*f2c0*/  IMAD R5, R5, c[0x0][0x188], RZ ;  /* 0x0000620005057a24 */ /* 0x000fe200078e02ff */
[----:B------:R-:W-:-:S03]  /*f2d0*/  ISETP.GE.AND P0, PT, R4, UR4, PT ;  /* 0x0000000404007c0c */ /* 0x000fc6000bf06270 */
[----:B------:R-:W-:-:S05]  /*f2e0*/  IMAD.WIDE R4, R5, 0x2, R28 ;  /* 0x0000000205047825 */ /* 0x000fca00078e021c */
[----:B------:R0:W4:Y:S04]  /*f2f0*/  @!P2 LDG.E.U16 R19, [R4.64] ;  /* 0x000000060413a981 */ /* 0x000128000c1e1500 */
[----:B------:R-:W1:Y:S04]  /*f300*/  S2R R7, SR_TID.X ;  /* 0x0000000000077919 */ /* 0x000e680000002100 */
[----:B0-----:R-:W0:Y:S04]  /*f310*/  S2R R5, SR_TID.X ;  /* 0x0000000000057919 */ /* 0x001e280000002100 */
[----:B--2---:R-:W-:Y:S01]  /*f320*/  STL [R1+0x1d8c], R16 ;  /* 0x001d8c1001007387 */ /* 0x004fe20000100800 */
[----:B-1----:R-:W-:-:S02]  /*f330*/  SHF.R.U32.HI R7, RZ, 0x7, R7 ;  /* 0x00000007ff077819 */ /* 0x002fc40000011607 */
[----:B0-----:R-:W-:-:S04]  /*f340*/  SHF.R.U32.HI R5, RZ, 0x7, R5 ;  /* 0x00000007ff057819 */ /* 0x001fc80000011605 */
[----:B------:R-:W-:Y:S02]  /*f350*/  SGXT.U32 R5, R5, 0x1 ;  /* 0x000000010505781a */ /* 0x000fe40000000000 */
[----:B------:R-:W-:Y:S02]  /*f360*/  SGXT.U32 R7, R7, 0x1 ;  /* 0x000000010707781a */ /* 0x000fe40000000000 */
[----:B------:R-:W-:-:S04]  /*f370*/  LOP3.LUT R5, R5, 0x28, RZ, 0xfc, !PT ;  /* 0x0000002805057812 */ /* 0x000fc800078efcff */
[----:B------:R-:W-:Y:S02]  /*f380*/  ISETP.GE.AND P1, PT, R5, UR4, PT ;  /* 0x0000000405007c0c */ /* 0x000fe4000bf26270 */
[----:B------:R-:W-:Y:S01]  /*f390*/  LOP3.LUT R5, R7, 0xe, RZ, 0xfc, !PT ;  /* 0x0000000e07057812 */ /* 0x000fe200078efcff */
[----:B------:R-:W-:Y:S04]  /*f3a0*/  STL [R1+0x1d90], R16 ;  /* 0x001d901001007387 */ /* 0x000fe80000100800 */
[----:B------:R-:W-:Y:S01]  /*f3b0*/  IMAD R5, R5, c[0x0][0x188], RZ ;  /* 0x0000620005057a24 */ /* 0x000fe200078e02ff */
[----:B---3--:R-:W-:Y:S04]  /*f3c0*/  STL [R1+0x1d6c], R23 ;  /* 0x001d6c1701007387 */ /* 0x008fe80000100800 */
[----:B------:R0:W-:Y:S01]  /*f3d0*/  STL [R1+0x1d70], R23 ;  /* 0x001d701701007387 */ /* 0x0001e20000100800 */
[----:B------:R-:W-:Y:S01]  /*f3e0*/  IMAD.WIDE R4, R5, 0x2, R28 ;  /* 0x0000000205047825 */ /* 0x000fe200078e021c */
[----:B0-----:R-:W-:-:S06]  /*f3f0*/  PRMT R23, RZ, 0x7610, R23 ;  /* 0x00007610ff177816 */ /* 0x001fcc0000000017 */
[----:B------:R-:W2:Y:S04]  /*f400*/  @!P0 LDG.E.U16 R23, [R4.64] ;  /* 0x0000000604178981 */ /* 0x000ea8000c1e1500 */
[----:B----4-:R0:W-:Y:S01]  /*f410*/  STL [R1+0x18], R24 ;  /* 0x0000181801007387 */ /* 0x0101e20000100800 */
[----:B------:R-:W-:-:S03]  /*f420*/  SHF.R.U32.HI R7, RZ, 0x7, R6 ;  /* 0x00000007ff077819 */ /* 0x000fc60000011606 */
[----:B0-----:R-:W3:Y:S04]  /*f430*/  LDL.LU R24, [R1+0x1dc0] ;  /* 0x001dc00001187983 */ /* 0x001ee80000300800 */
[----:B------:R0:W-:Y:S01]  /*f440*/  STL [R1+0x2c], R25 ;  /* 0x00002c1901007387 */ /* 0x0001e20000100800 */
[----:B------:R-:W-:-:S03]  /*f450*/  SGXT.U32 R7, R7, 0x1 ;  /* 0x000000010707781a */ /* 0x000fc60000000000 */
[----:B0-----:R-:W4:Y:S04]  /*f460*/  LDL.LU R25, [R1+0x1dbc] ;  /* 0x001dbc0001197983 */ /* 0x001f280000300800 */
[----:B------:R-:W-:Y:S01]  /*f470*/  STL [R1+0x1d88], R12 ;  /* 0x001d880c01007387 */ /* 0x000fe20000100800 */
[----:B------:R-:W-:-:S04]  /*f480*/  SHF.R.U32.HI R6, RZ, 0x7, R6 ;  /* 0x00000007ff067819 */ /* 0x000fc80000011606 */
[----:B------:R-:W-:Y:S01]  /*f490*/  SGXT.U32 R6, R6, 0x1 ;  /* 0x000000010606781a */ /* 0x000fe20000000000 */
[----:B------:R0:W-:Y:S04]  /*f4a0*/  STL [R1+0x4], R10 ;  /* 0x0000040a01007387 */ /* 0x0001e80000100800 */
[----:B0-----:R-:W3:Y:S01]  /*f4b0*/  LDL.LU R10, [R1+0x1db8] ;  /* 0x001db800010a7983 */ /* 0x001ee20000300800 */
[----:B------:R-:W-:-:S03]  /*f4c0*/  PRMT R20, RZ, 0x7610, R20 ;  /* 0x00007610ff147816 */ /* 0x000fc60000000014 */
[----:B------:R-:W-:Y:S04]  /*f4d0*/  STL [R1+0x1d84], R11 ;  /* 0x001d840b01007387 */ /* 0x000fe80000100800 */
[----:B------:R0:W-:Y:S04]  /*f4e0*/  STL [R1+0x20], R22 ;  /* 0x0000201601007387 */ /* 0x0001e80000100800 */
[----:B0-----:R-:W3:Y:S04]  /*f4f0*/  LDL.LU R22, [R1+0x1db4] ;  /* 0x001db40001167983 */ /* 0x001ee80000300800 */
[----:B------:R-:W-:Y:S04]  /*f500*/  STL [R1+0x1d80], R18 ;  /* 0x001d801201007387 */ /* 0x000fe80000100800 */
[----:B------:R-:W-:Y:S01]  /*f510*/  STL [R1+0x1d7c], R19 ;  /* 0x001d7c1301007387 */ /* 0x000fe20000100800 */
[----:B------:R-:W-:-:S03]  /*f520*/  PRMT R21, RZ, 0x7610, R21 ;  /* 0x00007610ff157816 */ /* 0x000fc60000000015 */
[----:B--2---:R0:W-:Y:S02]  /*f530*/  STL [R1+0x84], R23 ;  /* 0x0000841701007387 */ /* 0x0041e40000100800 */
[C---:B0-----:R-:W-:Y:S02]  /*f540*/  LOP3.LUT R23, R7.reuse, 0x30, RZ, 0xfc, !PT ;  /* 0x0000003007177812 */ /* 0x041fe400078efcff */
[----:B------:R-:W-:Y:S02]  /*f550*/  LOP3.LUT R7, R7, 0x28, RZ, 0xfc, !PT ;  /* 0x0000002807077812 */ /* 0x000fe400078efcff */
[----:B------:R-:W-:Y:S02]  /*f560*/  ISETP.GE.AND P2, PT, R23, UR4, PT ;  /* 0x0000000417007c0c */ /* 0x000fe4000bf46270 */
[----:B------:R-:W0:Y:S01]  /*f570*/  S2R R23, SR_TID.X ;  /* 0x0000000000177919 */ /* 0x000e220000002100 */
[----:B------:R-:W-:-:S04]  /*f580*/  IMAD R7, R7, c[0x0][0x188], RZ ;  /* 0x0000620007077a24 */ /* 0x000fc800078e02ff */
[----:B------:R-:W-:Y:S01]  /*f590*/  IMAD.WIDE R4, R7, 0x2, R28 ;  /* 0x0000000207047825 */ /* 0x000fe200078e021c */
[C---:B------:R-:W-:Y:S02]  /*f5a0*/  LOP3.LUT R7, R6.reuse, 0x12, RZ, 0xfc, !PT ;  /* 0x0000001206077812 */ /* 0x040fe400078efcff */
[----:B------:R-:W-:Y:S02]  /*f5b0*/  LOP3.LUT R6, R6, 0x30, RZ, 0xfc, !PT ;  /* 0x0000003006067812 */ /* 0x000fe400078efcff */
[----:B------:R1:W2:Y:S03]  /*f5c0*/  @!P1 LDG.E.U16 R20, [R4.64] ;  /* 0x0000000604149981 */ /* 0x0002a6000c1e1500 */
[----:B------:R-:W-:Y:S01]  /*f5d0*/  IMAD R6, R6, c[0x0][0x188], RZ ;  /* 0x0000620006067a24 */ /* 0x000fe200078e02ff */
[----:B------:R-:W-:-:S03]  /*f5e0*/  ISETP.GE.AND P0, PT, R7, UR4, PT ;  /* 0x0000000407007c0c */ /* 0x000fc6000bf06270 */
[----:B------:R-:W-:Y:S01]  /*f5f0*/  IMAD.WIDE R6, R6, 0x2, R28 ;  /* 0x0000000206067825 */ /* 0x000fe200078e021c */
[----:B-1----:R-:W-:-:S06]  /*f600*/  PRMT R5, RZ, 0x7610, R5 ;  /* 0x00007610ff057816 */ /* 0x002fcc0000000005 */
[----:B------:R0:W2:Y:S02]  /*f610*/  @!P2 LDG.E.U16 R5, [R6.64] ;  /* 0x000000060605a981 */ /* 0x0000a4000c1e1500 */
[----:B0-----:R-:W-:-:S04]  /*f620*/  SHF.R.U32.HI R7, RZ, 0x7, R23 ;  /* 0x00000007ff077819 */ /* 0x001fc80000011617 */
[----:B------:R-:W-:-:S04]  /*f630*/  SGXT.U32 R7, R7, 0x1 ;  /* 0x000000010707781a */ /* 0x000fc80000000000 */
[C---:B------:R-:W-:Y:S02]  /*f640*/  LOP3.LUT R6, R7.reuse, 0x38, RZ, 0xfc, !PT ;  /* 0x0000003807067812 */ /* 0x040fe400078efcff */
[----:B------:R-:W-:Y:S02]  /*f650*/  LOP3.LUT R7, R7, 0x12, RZ, 0xfc, !PT ;  /* 0x0000001207077812 */ /* 0x000fe400078efcff */
[----:B------:R-:W-:-:S03]  /*f660*/  ISETP.GE.AND P1, PT, R6, UR4, PT ;  /* 0x0000000406007c0c */ /* 0x000fc6000bf26270 */
[----:B------:R-:W-:-:S04]  /*f670*/  IMAD R7, R7, c[0x0][0x188], RZ ;  /* 0x0000620007077a24 */ /* 0x000fc800078e02ff */
[----:B------:R-:W-:-:S05]  /*f680*/  IMAD.WIDE R6, R7, 0x2, R28 ;  /* 0x0000000207067825 */ /* 0x000fca00078e021c */
[----:B------:R0:W2:Y:S01]  /*f690*/  @!P0 LDG.E.U16 R21, [R6.64] ;  /* 0x0000000606158981 */ /* 0x0000a2000c1e1500 */
        /* <DEDUP_REMOVED lines=8> */
[----:B------:R-:W-:Y:S02]  /*f720*/  LOP3.LUT R7, R7, 0x38, RZ, 0xfc, !PT ;  /* 0x0000003807077812 */ /* 0x000fe400078efcff */
[----:B------:R-:W-:-:S03]  /*f730*/  PRMT R4, RZ, 0x7610, R4 ;  /* 0x00007610ff047816 */ /* 0x000fc60000000004 */
[----:B------:R-:W-:-:S04]  /*f740*/  IMAD R7, R7, c[0x0][0x188], RZ ;  /* 0x0000620007077a24 */ /* 0x000fc800078e02ff */
[----:B------:R-:W-:-:S05]  /*f750*/  IMAD.WIDE R6, R7, 0x2, R28 ;  /* 0x0000000207067825 */ /* 0x000fca00078e021c */
[----:B------:R1:W3:Y:S02]  /*f760*/  @!P1 LDG.E.U16 R4, [R6.64] ;  /* 0x0000000606049981 */ /* 0x0002e4000c1e1500 */
[----:B-1----:R-:W-:-:S04]  /*f770*/  SHF.R.U32.HI R7, RZ, 0x7, R23 ;  /* 0x00000007ff077819 */ /* 0x002fc80000011617 */
[----:B------:R-:W-:-:S04]  /*f780*/  SGXT.U32 R7, R7, 0x1 ;  /* 0x000000010707781a */ /* 0x000fc80000000000 */
[----:B------:R-:W-:-:S04]  /*f790*/  LOP3.LUT R23, R7, 0x16, RZ, 0xfc, !PT ;  /* 0x0000001607177812 */ /* 0x000fc800078efcff */
[----:B------:R-:W-:Y:S02]  /*f7a0*/  ISETP.GE.AND P1, PT, R23, UR4, PT ;  /* 0x0000000417007c0c */ /* 0x000fe4000bf26270 */
[----:B------:R-:W0:Y:S01]  /*f7b0*/  S2R R23, SR_TID.X ;  /* 0x0000000000177919 */ /* 0x000e220000002100 */
[----:B------:R-:W-:Y:S02]  /*f7c0*/  LOP3.LUT R7, R7, 0x14, RZ, 0xfc, !PT ;  /* 0x0000001407077812 */ /* 0x000fe400078efcff */
[----:B------:R-:W-:-:S03]  /*f7d0*/  PRMT R3, RZ, 0x7610, R3 ;  /* 0x00007610ff037816 */ /* 0x000fc60000000003 */
        /* <DEDUP_REMOVED lines=15> */
[C---:B------:R-:W-:Y:S02]  /*f8d0*/  LOP3.LUT R6, R7.reuse, 0x1c, RZ, 0xfc, !PT ;  /* 0x0000001c07067812 */ /* 0x040fe400078efcff */
[----:B------:R-:W-:Y:S02]  /*f8e0*/  LOP3.LUT R7, R7, 0x1a, RZ, 0xfc, !PT ;  /* 0x0000001a07077812 */ /* 0x000fe400078efcff */
[----:B------:R-:W-:-:S03]  /*f8f0*/  ISETP.GE.AND P1, PT, R6, UR4, PT ;  /* 0x0000000406007c0c */ /* 0x000fc6000bf26270 */
[----:B------:R-:W-:Y:S01]  /*f900*/  IMAD R7, R7, c[0x0][0x188], RZ ;  /* 0x0000620007077a24 */ /* 0x000fe200078e02ff */
[----:B------:R-:W-:-:S03]  /*f910*/  PRMT R8, RZ, 0x7610, R8 ;  /* 0x00007610ff087816 */ /* 0x000fc60000000008 */
        /* <DEDUP_REMOVED lines=20> */
[----:B------:R-:W-:Y:S01]  /*fa60*/  IMAD R7, R7, c[0x0][0x188], RZ ;  /* 0x0000620007077a24 */ /* 0x000fe200078e02ff */
[----:B------:R-:W-:-:S03]  /*fa70*/  PRMT R0, RZ, 0x7610, R0 ;  /* 0x00007610ff007816 */ /* 0x000fc60000000000 */
        /* <DEDUP_REMOVED lines=17> */
[----:B------:R-:W-:Y:S01]  /*fb90*/  LOP3.LUT R23, R7, 0x26, RZ, 0xfc, !PT ;  /* 0x0000002607177812 */ /* 0x000fe200078efcff */
[----:B--2---:R-:W-:Y:S03]  /*fba0*/  STL [R1+0x1d78], R5 ;  /* 0x001d780501007387 */ /* 0x004fe60000100800 */
[----:B------:R-:W-:Y:S01]  /*fbb0*/  ISETP.GE.AND P1, PT, R23, UR4, PT ;  /* 0x0000000417007c0c */ /* 0x000fe2000bf26270 */
[----:B------:R0:W-:Y:S04]  /*fbc0*/  STL [R1+0x8], R21 ;  /* 0x0000081501007387 */ /* 0x0001e80000100800 */
[----:B------:R-:W1:Y:S04]  /*fbd0*/  S2R R23, SR_TID.X ;  /* 0x0000000000177919 */ /* 0x000e680000002100 */
[----:B0-----:R-:W2:Y:S01]  /*fbe0*/  LDL.LU R21, [R1+0x1db0] ;  /* 0x001db00001157983 */ /* 0x001ea20000300800 */
[----:B------:R-:W-:-:S02]  /*fbf0*/  LOP3.LUT R7, R7, 0x24, RZ, 0xfc, !PT ;  /* 0x0000002407077812 */ /* 0x000fc400078efcff */
[----:B------:R-:W-:-:S03]  /*fc00*/  PRMT R15, RZ, 0x7610, R15 ;  /* 0x00007610ff0f7816 */ /* 0x000fc6000000000f */
[----:B------:R-:W-:-:S04]  /*fc10*/  IMAD R7, R7, c[0x0][0x188], RZ ;  /* 0x0000620007077a24 */ /* 0x000fc800078e02ff */
[----:B------:R-:W-:-:S05]  /*fc20*/  IMAD.WIDE R6, R7, 0x2, R28 ;  /* 0x0000000207067825 */ /* 0x000fca00078e021c */
[----:B------:R1:W2:Y:S02]  /*fc30*/  @!P0 LDG.E.U16 R15, [R6.64] ;  /* 0x00000006060f8981 */ /* 0x0002a4000c1e1500 */
        /* <DEDUP_REMOVED lines=28> */
[----:B---3--:R-:W-:-:S03]  /*fe00*/  PRMT R24, RZ, 0x7610, R24 ;  /* 0x00007610ff187816 */ /* 0x008fc60000000018 */
        /* <DEDUP_REMOVED lines=11> */
[----:B----4-:R-:W-:-:S03]  /*fec0*/  PRMT R25, RZ, 0x7610, R25 ;  /* 0x00007610ff197816 */ /* 0x010fc60000000019 */
        /* <DEDUP_REMOVED lines=11> */
[----:B------:R0:W3:Y:S04]  /*ff80*/  @!P1 LDG.E.U16 R10, [R6.64] ;  /* 0x00000006060a9981 */ /* 0x0000e8000c1e1500 */
[----:B0-----:R-:W0:Y:S01]  /*ff90*/  S2R R7, SR_TID.X ;  /* 0x0000000000077919 */ /* 0x001e220000002100 */
[----:B------:R-:W-:Y:S02]  /*ffa0*/  PRMT R17, RZ, 0x7610, R17 ;  /* 0x00007610ff117816 */ /* 0x000fe40000000011 */
[----:B------:R-:W-:Y:S02]  /*ffb0*/  SHF.R.U32.HI R23, RZ, 0x7, R23 ;  /* 0x00000007ff177819 */ /* 0x000fe40000011617 */
[----:B0-----:R-:W-:-:S04]  /*ffc0*/  SHF.R.U32.HI R7, RZ, 0x7, R7 ;  /* 0x00000007ff077819 */ /* 0x001fc80000011607 */
[----:B------:R-:W-:-:S04]  /*ffd0*/  SGXT.U32 R7, R7, 0x1 ;  /* 0x000000010707781a */ /* 0x000fc80000000000 */
[----:B------:R-:W-:-:S05]  /*ffe0*/  LOP3.LUT R7, R7, 0x2e, RZ, 0xfc, !PT ;  /* 0x0000002e07077812 */ /* 0x000fca00078efcff */
[----:B------:R-:W-:-:S04]  /*fff0*/  IMAD R7, R7, c[0x0][0x188], RZ ;  /* 0x0000620007077a24 */ /* 0x000fc800078e02ff */
[----:B------:R-:W-:Y:S01]  /*10000*/  IMAD.WIDE R6, R7, 0x2, R28 ;  /* 0x0000000207067825 */ /* 0x000fe200078e021c */
[----:B------:R-:W-:-:S04]  /*10010*/  SGXT.U32 R23, R23, 0x1 ;  /* 0x000000011717781a */ /* 0x000fc80000000000 */
[----:B------:R0:W3:Y:S01]  /*10020*/  @!P0 LDG.E.U16 R17, [R6.64] ;  /* 0x0000000606118981 */ /* 0x0000e2000c1e1500 */
[----:B------:R-:W-:-:S03]  /*10030*/  LOP3.LUT R23, R23, 0x34, RZ, 0xfc, !PT ;  /* 0x0000003417177812 */ /* 0x000fc600078efcff */
[----:B0-----:R-:W0:Y:S01]  /*10040*/  S2R R7, SR_TID.X ;  /* 0x0000000000077919 */ /* 0x001e220000002100 */
[----:B------:R-:W-:-:S03]  /*10050*/  ISETP.GE.AND P1, PT, R23, UR4, PT ;  /* 0x0000000417007c0c */ /* 0x000fc6000bf26270 */
[----:B------:R-:W1:Y:S01]  /*10060*/  S2R R23, SR_TID.X ;  /* 0x0000000000177919 */ /* 0x000e620000002100 */
[----:B0-----:R-:W-:-:S04]  /*10070*/  SHF.R.U32.HI R7, RZ, 0x7, R7 ;  /* 0x00000007ff077819 */ /* 0x001fc80000011607 */
[----:B------:R-:W-:-:S04]  /*10080*/  SGXT.U32 R7, R7, 0x1 ;  /* 0x000000010707781a */ /* 0x000fc80000000000 */
[----:B------:R-:W-:Y:S02]  /*10090*/  LOP3.LUT R6, R7, 0x36, RZ, 0xfc, !PT ;  /* 0x0000003607067812 */ /* 0x000fe400078efcff */
[----:B-1----:R-:W-:-:S04]  /*100a0*/  SHF.R.U32.HI R7, RZ, 0x7, R23 ;  /* 0x00000007ff077819 */ /* 0x002fc80000011617 */
[----:B------:R-:W-:Y:S01]  /*100b0*/  SGXT.U32 R7, R7, 0x1 ;  /* 0x000000010707781a */ /* 0x000fe20000000000 */
[----:B------:R-:W-:Y:S03]  /*100c0*/  STL [R1+0x1d74], R4 ;  /* 0x001d740401007387 */ /* 0x000fe60000100800 */
[----:B------:R-:W-:Y:S01]  /*100d0*/  LOP3.LUT R7, R7, 0x34, RZ, 0xfc, !PT ;  /* 0x0000003407077812 */ /* 0x000fe200078efcff */
[----:B------:R-:W-:Y:S04]  /*100e0*/  STL [R1+0x1d58], R3 ;  /* 0x001d580301007387 */ /* 0x000fe80000100800 */
[----:B------:R-:W-:Y:S01]  /*100f0*/  STL [R1+0x1d5c], R3 ;  /* 0x001d5c0301007387 */ /* 0x000fe20000100800 */
[----:B------:R-:W-:-:S03]  /*10100*/  IMAD R7, R7, c[0x0][0x188], RZ ;  /* 0x0000620007077a24 */ /* 0x000fc600078e02ff */
[----:B------:R-:W-:Y:S01]  /*10110*/  STL [R1+0x1d60], R3 ;  /* 0x001d600301007387 */ /* 0x000fe20000100800 */
[----:B------:R-:W-:-:S03]  /*10120*/  SHF.R.U32.HI R23, RZ, 0x7, R23 ;  /* 0x00000007ff177819 */ /* 0x000fc60000011617 */
[----:B------:R0:W-:Y:S01]  /*10130*/  STL [R1+0x28], R9 ;  /* 0x0000280901007387 */ /* 0x0001e20000100800 */
[----:B------:R-:W-:Y:S01]  /*10140*/  ISETP.GE.AND P0, PT, R6, UR4, PT ;  /* 0x0000000406007c0c */ /* 0x000fe2000bf06270 */
[----:B------:R-:W-:Y:S01]  /*10150*/  IMAD.WIDE R6, R7, 0x2, R28 ;  /* 0x0000000207067825 */ /* 0x000fe200078e021c */
[----:B------:R-:W-:Y:S02]  /*10160*/  PRMT R22, RZ, 0x7610, R22 ;  /* 0x00007610ff167816 */ /* 0x000fe40000000016 */
[----:B------:R-:W-:-:S04]  /*10170*/  SGXT.U32 R23, R23, 0x1 ;  /* 0x000000011717781a */ /* 0x000fc80000000000 */
[----:B------:R1:W3:Y:S04]  /*10180*/  @!P1 LDG.E.U16 R22, [R6.64] ;  /* 0x0000000606169981 */ /* 0x0002e8000c1e1500 */
[----:B0-----:R-:W3:Y:S04]  /*10190*/  LDL.LU R9, [R1+0x1dac] ;  /* 0x001dac0001097983 */ /* 0x001ee80000300800 */
[----:B------:R0:W-:Y:S01]  /*101a0*/  STL [R1], R8 ;  /* 0x0000000801007387 */ /* 0x0001e20000100800 */
[----:B-1----:R-:W-:-:S03]  /*101b0*/  LOP3.LUT R7, R23, 0x36, RZ, 0xfc, !PT ;  /* 0x0000003617077812 */ /* 0x002fc600078efcff */
[----:B0-----:R-:W3:Y:S01]  /*101c0*/  LDL.LU R8, [R1+0x1da8] ;  /* 0x001da80001087983 */ /* 0x001ee20000300800 */
[----:B------:R-:W-:Y:S01]  /*101d0*/  LOP3.LUT R6, R23, 0x3c, RZ, 0xfc, !PT ;  /* 0x0000003c17067812 */ /* 0x000fe200078efcff */
[----:B------:R-:W-:Y:S01]  /*101e0*/  IMAD R7, R7, c[0x0][0x188], RZ ;  /* 0x0000620007077a24 */ /* 0x000fe200078e02ff */
[----:B--2---:R-:W-:Y:S02]  /*101f0*/  PRMT R21, RZ, 0x7610, R21 ;  /* 0x00007610ff157816 */ /* 0x004fe40000000015 */
[----:B------:R-:W-:Y:S01]  /*10200*/  ISETP.GE.AND P1, PT, R6, UR4, PT ;  /* 0x0000000406007c0c */ /* 0x000fe2000bf26270 */
[----:B------:R-:W-:-:S05]  /*10210*/  IMAD.WIDE R6, R7, 0x2, R28 ;  /* 0x0000000207067825 */ /* 0x000fca00078e021c */
[----:B------:R0:W2:Y:S04]  /*10220*/  @!P0 LDG.E.U16 R21, [R6.64] ;  /* 0x0000000606158981 */ /* 0x0000a8000c1e1500 */
[----:B------:R-:W1:Y:S02]  /*10230*/  S2R R23, SR_TID.X ;  /* 0x0000000000177919 */ /* 0x000e640000002100 */
[----:B-1----:R-:W-:-:S04]  /*10240*/  SHF.R.U32.HI R23, RZ, 0x7, R23 ;  /* 0x00000007ff177819 */ /* 0x002fc80000011617 */
[----:B------:R-:W-:-:S04]  /*10250*/  SGXT.U32 R23, R23, 0x1 ;  /* 0x000000011717781a */ /* 0x000fc80000000000 */
[----:B------:R-:W-:-:S04]  /*10260*/  LOP3.LUT R23, R23, 0x3e, RZ, 0xfc, !PT ;  /* 0x0000003e17177812 */ /* 0x000fc800078efcff */
[----:B------:R-:W-:Y:S02]  /*10270*/  ISETP.GE.AND P0, PT, R23, UR4, PT ;  /* 0x0000000417007c0c */ /* 0x000fe4000bf06270 */
[C---:B------:R-:W-:Y:S02]  /*10280*/  LOP3.LUT R23, R14.reuse, 0x3c, RZ, 0xfc, !PT ;  /* 0x0000003c0e177812 */ /* 0x040fe400078efcff */
[----:B------:R-:W-:-:S03]  /*10290*/  LOP3.LUT R14, R14, 0x3e, RZ, 0xfc, !PT ;  /* 0x0000003e0e0e7812 */ /* 0x000fc600078efcff */
[----:B------:R-:W-:Y:S02]  /*102a0*/  IMAD R23, R23, c[0x0][0x188], RZ ;  /* 0x0000620017177a24 */ /* 0x000fe400078e02ff */
[----:B------:R-:W-:Y:S02]  /*102b0*/  IMAD R14, R14, c[0x0][0x188], RZ ;  /* 0x000062000e0e7a24 */ /* 0x000fe400078e02ff */
[----:B0-----:R-:W-:Y:S01]  /*102c0*/  IMAD.WIDE R6, R23, 0x2, R28 ;  /* 0x0000000217067825 */ /* 0x001fe200078e021c */
[----:B------:R0:W-:Y:S04]  /*102d0*/  STL [R1+0x10], R2 ;  /* 0x0000100201007387 */ /* 0x0001e80000100800 */
[----:B0-----:R-:W2:Y:S04]  /*102e0*/  LDL.LU R2, [R1+0x1da4] ;  /* 0x001da40001027983 */ /* 0x001ea80000300800 */
[----:B------:R0:W-:Y:S04]  /*102f0*/  STL [R1+0x24], R0 ;  /* 0x0000240001007387 */ /* 0x0001e80000100800 */
[----:B0-----:R-:W2:Y:S04]  /*10300*/  LDL.LU R0, [R1+0x1da0] ;  /* 0x001da00001007983 */ /* 0x001ea80000300800 */
[----:B------:R-:W-:Y:S04]  /*10310*/  STL [R1+0x1d64], R27 ;  /* 0x001d641b01007387 */ /* 0x000fe80000100800 */
[----:B------:R-:W-:Y:S04]  /*10320*/  STL [R1+0x1d68], R27 ;  /* 0x001d681b01007387 */ /* 0x000fe80000100800 */
[----:B------:R0:W-:Y:S04]  /*10330*/  STL [R1+0xc], R15 ;  /* 0x00000c0f01007387 */ /* 0x0001e80000100800 */
[----:B0-----:R-:W2:Y:S04]  /*10340*/  LDL.LU R15, [R1+0x1d9c] ;  /* 0x001d9c00010f7983 */ /* 0x001ea80000300800 */
[----:B------:R0:W-:Y:S04]  /*10350*/  STL [R1+0x80], R13 ;  /* 0x0000800d01007387 */ /* 0x0001e80000100800 */
[----:B0-----:R-:W2:Y:S04]  /*10360*/  LDL.LU R13, [R1+0x1d98] ;  /* 0x001d9800010d7983 */ /* 0x001ea80000300800 */
[----:B----4-:R-:W-:Y:S04]  /*10370*/  STL [R1+0x1d4c], R25 ;  /* 0x001d4c1901007387 */ /* 0x010fe80000100800 */
[----:B------:R-:W-:Y:S04]  /*10380*/  STL [R1+0x1d50], R25 ;  /* 0x001d501901007387 */ /* 0x000fe80000100800 */
[----:B------:R-:W-:Y:S04]  /*10390*/  STL [R1+0x1d54], R25 ;  /* 0x001d541901007387 */ /* 0x000fe80000100800 */
[----:B---3--:R0:W-:Y:S04]  /*103a0*/  STL [R1+0x1c], R17 ;  /* 0x00001c1101007387 */ /* 0x0081e80000100800 */
[----:B0-----:R-:W3:Y:S01]  /*103b0*/  LDL.LU R17, [R1+0x1d94] ;  /* 0x001d940001117983 */ /* 0x001ee20000300800 */
[----:B------:R-:W-:-:S06]  /*103c0*/  PRMT R9, RZ, 0x7610, R9 ;  /* 0x00007610ff097816 */ /* 0x000fcc0000000009 */
[----:B------:R0:W4:Y:S01]  /*103d0*/  @!P1 LDG.E.U16 R9, [R6.64] ;  /* 0x0000000606099981 */ /* 0x000122000c1e1500 */
[----:B------:R-:W-:Y:S01]  /*103e0*/  PRMT R8, RZ, 0x7610, R8 ;  /* 0x00007610ff087816 */ /* 0x000fe20000000008 */
[----:B0-----:R-:W-:-:S05]  /*103f0*/  IMAD.WIDE R6, R14, 0x2, R28 ;  /* 0x000000020e067825 */ /* 0x001fca00078e021c */
[----:B------:R0:W3:Y:S04]  /*10400*/  @!P0 LDG.E.U16 R8, [R6.64] ;  /* 0x0000000606088981 */ /* 0x0000e8000c1e1500 */
[----:B0-----:R-:W0:Y:S04]  /*10410*/  S2R R7, SR_TID.X ;  /* 0x0000000000077919 */ /* 0x001e280000002100 */
[----:B--2---:R-:W-:Y:S04]  /*10420*/  STL [R1+0x1d38], R21 ;  /* 0x001d381501007387 */ /* 0x004fe80000100800 */
[----:B------:R-:W-:Y:S04]  /*10430*/  STL [R1+0x1d3c], R21 ;  /* 0x001d3c1501007387 */ /* 0x000fe80000100800 */
[----:B------:R-:W-:Y:S04]  /*10440*/  STL [R1+0x1d40], R21 ;  /* 0x001d401501007387 */ /* 0x000fe80000100800 */
[----:B------:R-:W-:Y:S04]  /*10450*/  STL [R1+0x1d44], R21 ;  /* 0x001d441501007387 */ /* 0x000fe80000100800 */
[----:B------:R-:W-:Y:S04]  /*10460*/  STL [R1+0x1d48], R21 ;  /* 0x001d481501007387 */ /* 0x000fe80000100800 */
[----:B------:R-:W2:Y:S04]  /*10470*/  LDL R14, [R1+0x938] ;  /* 0x00093800010e7983 */ /* 0x000ea80000100800 */
[----:B------:R-:W2:Y:S04]  /*10480*/  LDL R23, [R1+0x930] ;  /* 0x0009300001177983 */ /* 0x000ea80000100800 */
[----:B------:R-:W-:Y:S04]  /*10490*/  STL [R1+0xa58], R28 ;  /* 0x000a581c01007387 */ /* 0x000fe80000100800 */
[----:B------:R-:W-:Y:S04]  /*104a0*/  STL [R1+0xa54], R29 ;  /* 0x000a541d01007387 */ /* 0x000fe80000100800 */
[----:B------:R-:W-:Y:S04]  /*104b0*/  STL [R1+0x1d18], R29 ;  /* 0x001d181d01007387 */ /* 0x000fe80000100800 */
[----:B------:R-:W-:Y:S01]  /*104c0*/  STL [R1+0x1d1c], R29 ;  /* 0x001d1c1d01007387 */ /* 0x000fe20000100800 */
[----:B0-----:R-:W-:-:S03]  /*104d0*/  LOP3.LUT R6, R7, 0x3f, RZ, 0xc0, !PT ;  /* 0x0000003f07067812 */ /* 0x001fc600078ec0ff */
[----:B------:R-:W-:Y:S04]  /*104e0*/  STL [R1+0x1d20], R29 ;  /* 0x001d201d01007387 */ /* 0x000fe80000100800 */
[----:B------:R-:W-:Y:S04]  /*104f0*/  STL [R1+0x1d24], R29 ;  /* 0x001d241d01007387 */ /* 0x000fe80000100800 */
[----:B------:R-:W-:Y:S04]  /*10500*/  STL [R1+0x1d28], R29 ;  /* 0x001d281d01007387 */ /* 0x000fe80000100800 */
[----:B------:R-:W-:Y:S04]  /*10510*/  STL [R1+0x1d2c], R29 ;  /* 0x001d2c1d01007387 */ /* 0x000fe80000100800 */
[----:B------:R-:W2:Y:S01]  /*10520*/  LDL R7, [R1+0x88c] ;  /* 0x00088c0001077983 */ /* 0x000ea20000100800 */
[----:B------:R-:W-:-:S02]  /*10530*/  ISETP.GE.AND P0, PT, R6, UR4, PT ;  /* 0x0000000406007c0c */ /* 0x000fc4000bf06270 */
[----:B------:R-:W-:Y:S01]  /*10540*/  PRMT R15, RZ, 0x7610, R15 ;  /* 0x00007610ff0f7816 */ /* 0x000fe2000000000f */
[----:B------:R-:W-:Y:S01]  /*10550*/  BAR.SYNC.DEFER_BLOCKING 0x0 ;  /* 0x0000000000007b1d */ /* 0x000fe20000010000 */
[----:B--2---:R-:W-:-:S05]  /*10560*/  IADD3 R6, P1, R7, R2, RZ ;  /* 0x0000000207067210 */ /* 0x004fca0007f3e0ff */
[----:B------:R-:W2:Y:S02]  /*10570*/  LDL R7, [R1+0x734] ;  /* 0x0007340001077983 */ /* 0x000ea40000100800 */
[----:B--2---:R-:W-:-:S05]  /*10580*/  IMAD.X R7, R7, 0x1, R0, P1 ;  /* 0x0000000107077824 */ /* 0x004fca00008e0600 */
[----:B------:R-:W2:Y:S01]  /*10590*/  @!P0 LDG.E.U16 R15, [R6.64] ;  /* 0x00000006060f8981 */ /* 0x000ea2000c1e1500 */
[----:B------:R-:W-:-:S03]  /*105a0*/  IADD3 R14, P1, R14, R2, RZ ;  /* 0x000000020e0e7210 */ /* 0x000fc60007f3e0ff */
[----:B--2---:R0:W-:Y:S04]  /*105b0*/  STL [R1+0xf0], R15 ;  /* 0x0000f00f01007387 */ /* 0x0041e80000100800 */
[----:B0-----:R-:W2:Y:S01]  /*105c0*/  LDL R15, [R1+0x888] ;  /* 0x00088800010f7983 */ /* 0x001ea20000100800 */
[----:B------:R-:W-:Y:S01]  /*105d0*/  PRMT R7, RZ, 0x7610, R7 ;  /* 0x00007610ff077816 */ /* 0x000fe20000000007 */
[----:B--2---:R-:W-:-:S05]  /*105e0*/  IMAD.X R15, R15, 0x1, R0, P1 ;  /* 0x000000010f0f7824 */ /* 0x004fca00008e0600 */
[----:B------:R0:W2:Y:S04]  /*105f0*/  @!P0 LDG.E.U16 R7, [R14.64] ;  /* 0x000000060e078981 */ /* 0x0000a8000c1e1500 */
[----:B0-----:R-:W2:Y:S02]  /*10600*/  LDL R15, [R1+0x880] ;  /* 0x00088000010f7983 */ /* 0x001ea40000100800 */
[----:B--2---:R-:W-:Y:S02]  /*10610*/  IADD3 R14, P1, R15, R2, RZ ;  /* 0x000000020f0e7210 */ /* 0x004fe40007f3e0ff */
[----:B------:R-:W2:Y:S01]  /*10620*/  LDL R15, [R1+0x730] ;  /* 0x00073000010f7983 */ /* 0x000ea20000100800 */
[----:B------:R-:W-:Y:S02]  /*10630*/  PRMT R6, RZ, 0x7610, R6 ;  /* 0x00007610ff067816 */ /* 0x000fe40000000006 */
[----:B--2---:R-:W-:-:S05]  /*10640*/  IMAD.X R15, R15, 0x1, R0, P1 ;  /* 0x000000010f0f7824 */ /* 0x004fca00008e0600 */
[----:B------:R0:W2:Y:S04]  /*10650*/  @!P0 LDG.E.U16 R6, [R14.64] ;  /* 0x000000060e068981 */ /* 0x0000a8000c1e1500 */
[----:B0-----:R-:W2:Y:S01]  /*10660*/  LDL R15, [R1+0x87c] ;  /* 0x00087c00010f7983 */ /* 0x001ea20000100800 */
[----:B------:R-:W-:Y:S02]  /*10670*/  IADD3 R14, P1, R23, R2, RZ ;  /* 0x00000002170e7210 */ /* 0x000fe40007f3e0ff */
[----:B------:R-:W-:Y:S01]  /*10680*/  PRMT R13, RZ, 0x7610, R13 ;  /* 0x00007610ff0d7816 */ /* 0x000fe2000000000d */
[----:B------:R-:W3:Y:S02]  /*10690*/  LDL R23, [R1+0x454] ;  /* 0x0004540001177983 */ /* 0x000ee40000100800 */
[----:B--2---:R-:W-:-:S05]  /*106a0*/  IMAD.X R15, R15, 0x1, R0, P1 ;  /* 0x000000010f0f7824 */ /* 0x004fca00008e0600 */
[----:B------:R0:W2:Y:S04]  /*106b0*/  @!P0 LDG.E.U16 R13, [R14.64] ;  /* 0x000000060e0d8981 */ /* 0x0000a8000c1e1500 */
[----:B0-----:R-:W2:Y:S02]  /*106c0*/  LDL R15, [R1+0x724] ;  /* 0x00072400010f7983 */ /* 0x001ea40000100800 */
[----:B--2---:R-:W-:Y:S02]  /*106d0*/  IADD3 R14, P1, R15, R2, RZ ;  /* 0x000000020f0e7210 */ /* 0x004fe40007f3e0ff */
[----:B------:R-:W2:Y:S01]  /*106e0*/  LDL R15, [R1+0x5dc] ;  /* 0x0005dc00010f7983 */ /* 0x000ea20000100800 */
[----:B---3--:R-:W-:Y:S02]  /*106f0*/  PRMT R17, RZ, 0x7610, R17 ;  /* 0x00007610ff117816 */ /* 0x008fe40000000011 */
[----:B--2---:R-:W-:-:S05]  /*10700*/  IMAD.X R15, R15, 0x1, R0, P1 ;  /* 0x000000010f0f7824 */ /* 0x004fca00008e0600 */
[----:B------:R0:W2:Y:S04]  /*10710*/  @!P0 LDG.E.U16 R17, [R14.64] ;  /* 0x000000060e118981 */ /* 0x0000a8000c1e1500 */
[----:B0-----:R-:W3:Y:S02]  /*10720*/  LDL R15, [R1+0x870] ;  /* 0x00087000010f7983 */ /* 0x001ee40000100800 */
[----:B---3--:R-:W-:Y:S02]  /*10730*/  IADD3 R14, P1, R15, R2, RZ ;  /* 0x000000020f0e7210 */ /* 0x008fe40007f3e0ff */
[----:B------:R-:W3:Y:S01]  /*10740*/  LDL R15, [R1+0x720] ;  /* 0x00072000010f7983 */ /* 0x000ee20000100800 */
[----:B------:R-:W-:Y:S02]  /*10750*/  PRMT R16, RZ, 0x7610, R16 ;  /* 0x00007610ff107816 */ /* 0x000fe40000000010 */
[----:B---3--:R-:W-:-:S05]  /*10760*/  IMAD.X R15, R15, 0x1, R0, P1 ;  /* 0x000000010f0f7824 */ /* 0x008fca00008e0600 */
[----:B------:R-:W3:Y:S04]  /*10770*/  @!P0 LDG.E.U16 R16, [R14.64] ;  /* 0x000000060e108981 */ /* 0x000ee8000c1e1500 */
[----:B---3--:R0:W-:Y:S04]  /*10780*/  STL [R1+0x34], R16 ;  /* 0x0000341001007387 */ /* 0x0081e80000100800 */
[----:B0-----:R-:W3:Y:S04]  /*10790*/  LDL.LU R16, [R1+0x1d90] ;  /* 0x001d900001107983 */ /* 0x001ee80000300800 */
[----:B------:R-:W2:Y:S02]  /*107a0*/  LDL R15, [R1+0x928] ;  /* 0x00092800010f7983 */ /* 0x000ea40000100800 */
[----:B--2---:R-:W-:-:S02]  /*107b0*/  IADD3 R14, P1, R15, R2, RZ ;  /* 0x000000020f0e7210 */ /* 0x004fc40007f3e0ff */
[----:B------:R-:W2:Y:S01]  /*107c0*/  LDL R15, [R1+0x86c] ;  /* 0x00086c00010f7983 */ /* 0x000ea20000100800 */
[----:B---3--:R-:W-:Y:S02]  /*107d0*/  PRMT R16, RZ, 0x7610, R16 ;  /* 0x00007610ff107816 */ /* 0x008fe40000000010 */
[----:B--2---:R-:W-:-:S05]  /*107e0*/  IMAD.X R15, R15, 0x1, R0, P1 ;  /* 0x000000010f0f7824 */ /* 0x004fca00008e0600 */
[----:B------:R-:W2:Y:S04]  /*107f0*/  @!P0 LDG.E.U16 R16, [R14.64] ;  /* 0x000000060e108981 */ /* 0x000ea8000c1e1500 */
[----:B--2---:R0:W-:Y:S04]  /*10800*/  STL [R1+0x7c], R16 ;  /* 0x00007c1001007387 */ /* 0x0041e80000100800 */
[----:B0-----:R-:W2:Y:S04]  /*10810*/  LDL.LU R16, [R1+0x1d8c] ;  /* 0x001d8c0001107983 */ /* 0x001ea80000300800 */
[----:B------:R-:W3:Y:S02]  /*10820*/  LDL R15, [R1+0x714] ;  /* 0x00071400010f7983 */ /* 0x000ee40000100800 */
[----:B---3--:R-:W-:-:S02]  /*10830*/  IADD3 R14, P1, R15, R2, RZ ;  /* 0x000000020f0e7210 */ /* 0x008fc40007f3e0ff */
        /* <DEDUP_REMOVED lines=9> */
[----:B------:R-:W-:Y:S02]  /*108d0*/  PRMT R11, RZ, 0x7610, R11 ;  /* 0x00007610ff0b7816 */ /* 0x000fe4000000000b */
[----:B--2---:R-:W-:-:S05]  /*108e0*/  IMAD.X R15, R15, 0x1, R0, P1 ;  /* 0x000000010f0f7824 */ /* 0x004fca00008e0600 */
[----:B------:R-:W2:Y:S04]  /*108f0*/  @!P0 LDG.E.U16 R11, [R14.64] ;  /* 0x000000060e0b8981 */ /* 0x000ea8000c1e1500 */
[----:B--2---:R0:W-:Y:S04]  /*10900*/  STL [R1+0x74], R11 ;  /* 0x0000740b01007387 */ /* 0x0041e80000100800 */
[----:B0-----:R-:W2:Y:S04]  /*10910*/  LDL.LU R11, [R1+0x1d84] ;  /* 0x001d8400010b7983 */ /* 0x001ea80000300800 */
        /* <DEDUP_REMOVED lines=21> */
[----:B------:R0:W2:Y:S04]  /*10a70*/  @!P0 LDG.E.U16 R3, [R14.64] ;  /* 0x000000060e038981 */ /* 0x0000a8000c1e1500 */
[----:B0-----:R-:W3:Y:S04]  /*10a80*/  LDL R15, [R1+0x918] ;  /* 0x00091800010f7983 */ /* 0x001ee80000100800 */
[----:B--2---:R0:W-:Y:S01]  /*10a90*/  STL [R1+0x68], R3 ;  /* 0x0000680301007387 */ /* 0x0041e20000100800 */
[----:B---3--:R-:W-:-:S03]  /*10aa0*/  IADD3 R14, P1, R15, R2, RZ ;  /* 0x000000020f0e7210 */ /* 0x008fc60007f3e0ff */
[----:B0-----:R-:W2:Y:S04]  /*10ab0*/  LDL R3, [R1+0x948] ;  /* 0x0009480001037983 */ /* 0x001ea80000100800 */
[----:B------:R-:W3:Y:S01]  /*10ac0*/  LDL R15, [R1+0x84c] ;  /* 0x00084c00010f7983 */ /* 0x000ee20000100800 */
[----:B------:R-:W-:Y:S01]  /*10ad0*/  PRMT R5, RZ, 0x7610, R5 ;  /* 0x00007610ff057816 */ /* 0x000fe20000000005 */
        /* <DEDUP_REMOVED lines=10> */
[----:B------:R-:W-:Y:S04]  /*10b80*/  STS.U16 [R23+0x10000], R16 ;  /* 0x0100001017007388 */ /* 0x000fe80000000400 */
[----:B------:R-:W-:Y:S04]  /*10b90*/  STS.U16 [R23+0x10800], R12 ;  /* 0x0108000c17007388 */ /* 0x000fe80000000400 */
[----:B------:R-:W-:Y:S04]  /*10ba0*/  STS.U16 [R23+0x11000], R11 ;  /* 0x0110000b17007388 */ /* 0x000fe80000000400 */
[----:B------:R-:W-:Y:S04]  /*10bb0*/  STS.U16 [R23+0x11800], R18 ;  /* 0x0118001217007388 */ /* 0x000fe80000000400 */
[----:B------:R-:W-:Y:S04]  /*10bc0*/  STS.U16 [R23+0x12000], R19 ;  /* 0x0120001317007388 */ /* 0x000fe80000000400 */
[----:B------:R-:W-:Y:S04]  /*10bd0*/  STS.U16 [R23+0x12800], R20 ;  /* 0x0128001417007388 */ /* 0x000fe80000000400 */
[----:B---3--:R0:W-:Y:S04]  /*10be0*/  STS.U16 [R23+0x13000], R5 ;  /* 0x0130000517007388 */ /* 0x0081e80000000400 */
[----:B0-----:R-:W3:Y:S04]  /*10bf0*/  LDL R5, [R1+0x840] ;  /* 0x0008400001057983 */ /* 0x001ee80000100800 */
[----:B--2---:R0:W-:Y:S04]  /*10c00*/  STL [R1+0x60], R4 ;  /* 0x0000600401007387 */ /* 0x0041e80000100800 */
[----:B0-----:R-:W2:Y:S04]  /*10c10*/  LDL.LU R4, [R1+0x1d74] ;  /* 0x001d740001047983 */ /* 0x001ea80000300800 */
[----:B--2---:R0:W-:Y:S04]  /*10c20*/  STS.U16 [R23+0x13800], R4 ;  /* 0x0138000417007388 */ /* 0x0041e80000000400 */
[----:B0-----:R-:W2:Y:S01]  /*10c30*/  LDL.LU R23, [R1+0x1d70] ;  /* 0x001d700001177983 */ /* 0x001ea20000300800 */
[----:B---3--:R-:W-:-:S03]  /*10c40*/  IADD3 R4, P1, R5, R2, RZ ;  /* 0x0000000205047210 */ /* 0x008fc60007f3e0ff */
[----:B------:R-:W3:Y:S01]  /*10c50*/  LDL R5, [R1+0x6f0] ;  /* 0x0006f00001057983 */ /* 0x000ee20000100800 */
[----:B--2---:R-:W-:Y:S01]  /*10c60*/  PRMT R23, RZ, 0x7610, R23 ;  /* 0x00007610ff177816 */ /* 0x004fe20000000017 */
[----:B---3--:R-:W-:-:S05]  /*10c70*/  IMAD.X R5, R5, 0x1, R0, P1 ;  /* 0x0000000105057824 */ /* 0x008fca00008e0600 */
        /* <DEDUP_REMOVED lines=11> */
[----:B------:R-:W3:Y:S04]  /*10d30*/  LDL.LU R4, [R1+0x4] ;  /* 0x0000040001047983 */ /* 0x000ee80000300800 */
[----:B------:R-:W4:Y:S04]  /*10d40*/  LDL R5, [R1+0x6e4] ;  /* 0x0006e40001057983 */ /* 0x000f280000100800 */
[----:B--2---:R-:W-:Y:S04]  /*10d50*/  STS.U16 [R3+0x10200], R23 ;  /* 0x0102001703007388 */ /* 0x004fe80000000400 */
[----:B---3--:R4:W-:Y:S02]  /*10d60*/  STS.U16 [R3+0x10a00], R4 ;  /* 0x010a000403007388 */ /* 0x0089e40000000400 */
[----:B----4-:R-:W-:-:S02]  /*10d70*/  IADD3 R4, P1, R5, R2, RZ ;  /* 0x0000000205047210 */ /* 0x010fc40007f3e0ff */
[----:B------:R-:W2:Y:S01]  /*10d80*/  LDL R5, [R1+0x5bc] ;  /* 0x0005bc0001057983 */ /* 0x000ea20000100800 */
[----:B------:R-:W-:Y:S02]  /*10d90*/  PRMT R27, RZ, 0x7610, R27 ;  /* 0x00007610ff1b7816 */ /* 0x000fe4000000001b */
[----:B--2---:R-:W-:-:S05]  /*10da0*/  IMAD.X R5, R5, 0x1, R0, P1 ;  /* 0x0000000105057824 */ /* 0x004fca00008e0600 */
[----:B------:R-:W2:Y:S04]  /*10db0*/  @!P0 LDG.E.U16 R27, [R4.64] ;  /* 0x00000006041b8981 */ /* 0x000ea8000c1e1500 */
[----:B--2---:R0:W-:Y:S04]  /*10dc0*/  STL [R1+0x54], R27 ;  /* 0x0000541b01007387 */ /* 0x0041e80000100800 */
[----:B0-----:R-:W2:Y:S04]  /*10dd0*/  LDL.LU R27, [R1+0x1d64] ;  /* 0x001d6400011b7983 */ /* 0x001ea80000300800 */
[----:B------:R-:W3:Y:S04]  /*10de0*/  LDL.LU R4, [R1+0x8] ;  /* 0x0000080001047983 */ /* 0x000ee80000300800 */
[----:B------:R-:W4:Y:S04]  /*10df0*/  LDL R5, [R1+0x830] ;  /* 0x0008300001057983 */ /* 0x000f280000100800 */
[----:B---3--:R4:W-:Y:S02]  /*10e00*/  STS.U16 [R3+0x11200], R4 ;  /* 0x0112000403007388 */ /* 0x0089e40000000400 */
[----:B----4-:R-:W-:-:S02]  /*10e10*/  IADD3 R4, P1, R5, R2, RZ ;  /* 0x0000000205047210 */ /* 0x010fc40007f3e0ff */
[----:B------:R-:W3:Y:S01]  /*10e20*/  LDL R5, [R1+0x6e0] ;  /* 0x0006e00001057983 */ /* 0x000ee20000100800 */
[----:B------:R-:W-:Y:S02]  /*10e30*/  PRMT R12, RZ, 0x7610, R12 ;  /* 0x00007610ff0c7816 */ /* 0x000fe4000000000c */
[----:B---3--:R-:W-:-:S05]  /*10e40*/  IMAD.X R5, R5, 0x1, R0, P1 ;  /* 0x0000000105057824 */ /* 0x008fca00008e0600 */
[----:B------:R0:W3:Y:S04]  /*10e50*/  @!P0 LDG.E.U16 R12, [R4.64] ;  /* 0x00000006040c8981 */ /* 0x0000e8000c1e1500 */
[----:B0-----:R-:W4:Y:S04]  /*10e60*/  LDL.LU R4, [R1] ;  /* 0x0000000001047983 */ /* 0x001f280000300800 */
[----:B------:R-:W2:Y:S04]  /*10e70*/  LDL R5, [R1+0x908] ;  /* 0x0009080001057983 */ /* 0x000ea80000100800 */
[----:B----4-:R0:W-:Y:S04]  /*10e80*/  STS.U16 [R3+0x11a00], R4 ;  /* 0x011a000403007388 */ /* 0x0101e80000000400 */
[----:B0-----:R-:W4:Y:S01]  /*10e90*/  LDL.LU R3, [R1+0x1d60] ;  /* 0x001d600001037983 */ /* 0x001f220000300800 */
[----:B--2---:R-:W-:-:S03]  /*10ea0*/  IADD3 R4, P1, R5, R2, RZ ;  /* 0x0000000205047210 */ /* 0x004fc60007f3e0ff */
[----:B------:R-:W2:Y:S01]  /*10eb0*/  LDL R5, [R1+0x82c] ;  /* 0x00082c0001057983 */ /* 0x000ea20000100800 */
[----:B----4-:R-:W-:Y:S01]  /*10ec0*/  PRMT R3, RZ, 0x7610, R3 ;  /* 0x00007610ff037816 */ /* 0x010fe20000000003 */
[----:B--2---:R-:W-:-:S05]  /*10ed0*/  IMAD.X R5, R5, 0x1, R0, P1 ;  /* 0x0000000105057824 */ /* 0x004fca00008e0600 */
[----:B------:R-:W2:Y:S04]  /*10ee0*/  @!P0 LDG.E.U16 R3, [R4.64] ;  /* 0x0000000604038981 */ /* 0x000ea8000c1e1500 */
[----:B--2---:R0:W-:Y:S04]  /*10ef0*/  STL [R1+0x50], R3 ;  /* 0x0000500301007387 */ /* 0x0041e80000100800 */
[----:B0-----:R-:W2:Y:S04]  /*10f00*/  LDL.LU R3, [R1+0x1d5c] ;  /* 0x001d5c0001037983 */ /* 0x001ea80000300800 */
[----:B------:R-:W4:Y:S04]  /*10f10*/  LDL R4, [R1+0x948] ;  /* 0x0009480001047983 */ /* 0x000f280000100800 */
[----:B------:R-:W2:Y:S04]  /*10f20*/  LDL R5, [R1+0x6d4] ;  /* 0x0006d40001057983 */ /* 0x000ea80000100800 */
[----:B----4-:R2:W-:Y:S02]  /*10f30*/  STS.U16 [R4+0x12200], R27 ;  /* 0x0122001b04007388 */ /* 0x0105e40000000400 */
[----:B--2---:R-:W-:-:S02]  /*10f40*/  IADD3 R4, P1, R5, R2, RZ ;  /* 0x0000000205047210 */ /* 0x004fc40007f3e0ff */
[----:B------:R-:W2:Y:S01]  /*10f50*/  LDL R5, [R1+0x5b4] ;  /* 0x0005b40001057983 */ /* 0x000ea20000100800 */
[----:B------:R-:W-:Y:S02]  /*10f60*/  PRMT R11, RZ, 0x7610, R11 ;  /* 0x00007610ff0b7816 */ /* 0x000fe4000000000b */
[----:B--2---:R-:W-:-:S05]  /*10f70*/  IMAD.X R5, R5, 0x1, R0, P1 ;  /* 0x0000000105057824 */ /* 0x004fca00008e0600 */
[----:B------:R0:W2:Y:S04]  /*10f80*/  @!P0 LDG.E.U16 R11, [R4.64] ;  /* 0x00000006040b8981 */ /* 0x0000a8000c1e1500 */
[----:B0-----:R-:W4:Y:S04]  /*10f90*/  LDL R4, [R1+0x948] ;  /* 0x0009480001047983 */ /* 0x001f280000100800 */
[----:B------:R-:W3:Y:S04]  /*10fa0*/  LDL R5, [R1+0x820] ;  /* 0x0008200001057983 */ /* 0x000ee80000100800 */
[----:B--2---:R0:W-:Y:S04]  /*10fb0*/  STL [R1+0x4c], R11 ;  /* 0x00004c0b01007387 */ /* 0x0041e80000100800 */
[----:B----4-:R3:W-:Y:S01]  /*10fc0*/  STS.U16 [R4+0x12a00], R26 ;  /* 0x012a001a04007388 */ /* 0x0107e20000000400 */
[----:B------:R-:W-:-:S02]  /*10fd0*/  PRMT R15, RZ, 0x7610, R15 ;  /* 0x00007610ff0f7816 */ /* 0x000fc4000000000f */
[----:B------:R-:W-:Y:S01]  /*10fe0*/  PRMT R14, RZ, 0x7610, R14 ;  /* 0x00007610ff0e7816 */ /* 0x000fe2000000000e */
[----:B0-----:R-:W2:Y:S01]  /*10ff0*/  LDL R11, [R1+0x944] ;  /* 0x00094400010b7983 */ /* 0x001ea20000100800 */
[----:B---3--:R-:W-:-:S03]  /*11000*/  IADD3 R4, P1, R5, R2, RZ ;  /* 0x0000000205047210 */ /* 0x008fc60007f3e0ff */
[----:B------:R-:W3:Y:S02]  /*11010*/  LDL R5, [R1+0x6d0] ;  /* 0x0006d00001057983 */ /* 0x000ee40000100800 */
[----:B---3--:R-:W-:-:S05]  /*11020*/  IMAD.X R5, R5, 0x1, R0, P1 ;  /* 0x0000000105057824 */ /* 0x008fca00008e0600 */
[----:B------:R0:W3:Y:S04]  /*11030*/  @!P0 LDG.E.U16 R15, [R4.64] ;  /* 0x00000006040f8981 */ /* 0x0000e8000c1e1500 */
[----:B0-----:R-:W4:Y:S04]  /*11040*/  LDL R4, [R1+0x948] ;  /* 0x0009480001047983 */ /* 0x001f280000100800 */
[----:B------:R-:W2:Y:S04]  /*11050*/  LDL R5, [R1+0x900] ;  /* 0x0009000001057983 */ /* 0x000ea80000100800 */
[----:B----4-:R2:W-:Y:S02]  /*11060*/  STS.U16 [R4+0x13200], R24 ;  /* 0x0132001804007388 */ /* 0x0105e40000000400 */
[----:B--2---:R-:W-:-:S02]  /*11070*/  IADD3 R4, P1, R5, R2, RZ ;  /* 0x0000000205047210 */ /* 0x004fc40007f3e0ff */
[----:B------:R-:W2:Y:S03]  /*11080*/  LDL R5, [R1+0x81c] ;  /* 0x00081c0001057983 */ /* 0x000ea60000100800 */
[----:B--2---:R-:W-:-:S05]  /*11090*/  IMAD.X R5, R5, 0x1, R0, P1 ;  /* 0x0000000105057824 */ /* 0x004fca00008e0600 */
[----:B------:R0:W2:Y:S04]  /*110a0*/  @!P0 LDG.E.U16 R14, [R4.64] ;  /* 0x00000006040e8981 */ /* 0x0000a8000c1e1500 */
[----:B0-----:R-:W4:Y:S04]  /*110b0*/  LDL R4, [R1+0x948] ;  /* 0x0009480001047983 */ /* 0x001f280000100800 */
[----:B------:R-:W2:Y:S04]  /*110c0*/  LDL R5, [R1+0x6c4] ;  /* 0x0006c40001057983 */ /* 0x000ea80000100800 */
[----:B----4-:R2:W-:Y:S02]  /*110d0*/  STS.U16 [R4+0x13a00], R10 ;  /* 0x013a000a04007388 */ /* 0x0105e40000000400 */
[----:B--2---:R-:W-:-:S02]  /*110e0*/  IADD3 R4, P1, R5, R2, RZ ;  /* 0x0000000205047210 */ /* 0x004fc40007f3e0ff */
[----:B------:R-:W2:Y:S04]  /*110f0*/  LDL R10, [R1+0x80c] ;  /* 0x00080c00010a7983 */ /* 0x000ea80000100800 */
[----:B------:R-:W4:Y:S01]  /*11100*/  LDL R5, [R1+0x5ac] ;  /* 0x0005ac0001057983 */ /* 0x000f220000100800 */
[----:B------:R-:W-:Y:S01]  /*11110*/  PRMT R3, RZ, 0x7610, R3 ;  /* 0x00007610ff037816 */ /* 0x000fe20000000003 */
[----:B----4-:R-:W-:-:S05]  /*11120*/  IMAD.X R5, R5, 0x1, R0, P1 ;  /* 0x0000000105057824 */ /* 0x010fca00008e0600 */
[----:B------:R-:W4:Y:S04]  /*11130*/  @!P0 LDG.E.U16 R3, [R4.64] ;  /* 0x0000000604038981 */ /* 0x000f28000c1e1500 */
[----:B----4-:R0:W-:Y:S04]  /*11140*/  STL [R1+0x48], R3 ;  /* 0x0000480301007387 */ /* 0x0101e80000100800 */
[----:B0-----:R-:W4:Y:S04]  /*11150*/  LDL.LU R3, [R1+0x1d58] ;  /* 0x001d580001037983 */ /* 0x001f280000300800 */
[----:B------:R-:W2:Y:S04]  /*11160*/  LDL.LU R4, [R1+0x18] ;  /* 0x0000180001047983 */ /* 0x000ea80000300800 */
[----:B------:R-:W3:Y:S04]  /*11170*/  LDL R5, [R1+0x810] ;  /* 0x0008100001057983 */ /* 0x000ee80000100800 */
[----:B--2---:R3:W-:Y:S02]  /*11180*/  STS.U16 [R11+0x10400], R4 ;  /* 0x010400040b007388 */ /* 0x0047e40000000400 */
[----:B---3--:R-:W-:-:S02]  /*11190*/  IADD3 R4, P1, R5, R2, RZ ;  /* 0x0000000205047210 */ /* 0x008fc40007f3e0ff */
[----:B------:R-:W2:Y:S01]  /*111a0*/  LDL R5, [R1+0x6c0] ;  /* 0x0006c00001057983 */ /* 0x000ea20000100800 */
[----:B------:R-:W-:Y:S02]  /*111b0*/  PRMT R16, RZ, 0x7610, R16 ;  /* 0x00007610ff107816 */ /* 0x000fe40000000010 */
[----:B--2---:R-:W-:-:S05]  /*111c0*/  IMAD.X R5, R5, 0x1, R0, P1 ;  /* 0x0000000105057824 */ /* 0x004fca00008e0600 */
[----:B------:R0:W2:Y:S04]  /*111d0*/  @!P0 LDG.E.U16 R16, [R4.64] ;  /* 0x0000000604108981 */ /* 0x0000a8000c1e1500 */
[----:B0-----:R-:W3:Y:S04]  /*111e0*/  LDL.LU R4, [R1+0x20] ;  /* 0x0000200001047983 */ /* 0x001ee80000300800 */
[----:B------:R-:W2:Y:S01]  /*111f0*/  LDL R5, [R1+0x8f8] ;  /* 0x0008f80001057983 */ /* 0x000ea20000100800 */
[----:B------:R-:W-:-:S03]  /*11200*/  PRMT R28, RZ, 0x7610, R28 ;  /* 0x00007610ff1c7816 */ /* 0x000fc6000000001c */
[----:B---3--:R2:W-:Y:S02]  /*11210*/  STS.U16 [R11+0x10c00], R4 ;  /* 0x010c00040b007388 */ /* 0x0085e40000000400 */
[----:B--2---:R-:W-:-:S05]  /*11220*/  IADD3 R4, P1, R5, R2, RZ ;  /* 0x0000000205047210 */ /* 0x004fca0007f3e0ff */
[----:B------:R-:W-:Y:S01]  /*11230*/  IMAD.X R5, R10, 0x1, R0, P1 ;  /* 0x000000010a057824 */ /* 0x000fe200008e0600 */
[----:B------:R-:W-:Y:S01]  /*11240*/  PRMT R25, RZ, 0x7610, R25 ;  /* 0x00007610ff197816 */ /* 0x000fe20000000019 */
[----:B----4-:R0:W-:Y:S04]  /*11250*/  STS.U16 [R11+0x11400], R3 ;  /* 0x011400030b007388 */ /* 0x0101e80000000400 */
[----:B------:R1:W2:Y:S04]  /*11260*/  @!P0 LDG.E.U16 R28, [R4.64] ;  /* 0x00000006041c8981 */ /* 0x0002a8000c1e1500 */
[----:B------:R-:W3:Y:S04]  /*11270*/  LDL R10, [R1+0x6a4] ;  /* 0x0006a400010a7983 */ /* 0x000ee80000100800 */
[----:B0-----:R-:W4:Y:S04]  /*11280*/  LDL R3, [R1+0x59c] ;  /* 0x00059c0001037983 */ /* 0x001f280000100800 */
[----:B-1----:R-:W2:Y:S02]  /*11290*/  LDL R5, [R1+0x6b4] ;  /* 0x0006b40001057983 */ /* 0x002ea40000100800 */
[----:B--2---:R-:W-:-:S02]  /*112a0*/  IADD3 R4, P1, R5, R2, RZ ;  /* 0x0000000205047210 */ /* 0x004fc40007f3e0ff */
[----:B------:R-:W2:Y:S03]  /*112b0*/  LDL R5, [R1+0x5a4] ;  /* 0x0005a40001057983 */ /* 0x000ea60000100800 */
[----:B--2---:R-:W-:-:S05]  /*112c0*/  IMAD.X R5, R5, 0x1, R0, P1 ;  /* 0x0000000105057824 */ /* 0x004fca00008e0600 */
[----:B------:R-:W2:Y:S04]  /*112d0*/  @!P0 LDG.E.U16 R25, [R4.64] ;  /* 0x0000000604198981 */ /* 0x000ea8000c1e1500 */
[----:B--2---:R0:W-:Y:S04]  /*112e0*/  STL [R1+0x3c], R25 ;  /* 0x00003c1901007387 */ /* 0x0041e80000100800 */
[----:B0-----:R-:W2:Y:S04]  /*112f0*/  LDL.LU R25, [R1+0x1d54] ;  /* 0x001d540001197983 */ /* 0x001ea80000300800 */
[----:B------:R-:W2:Y:S04]  /*11300*/  LDL.LU R4, [R1+0x10] ;  /* 0x0000100001047983 */ /* 0x000ea80000300800 */
[----:B------:R-:W3:Y:S04]  /*11310*/  LDL R5, [R1+0x800] ;  /* 0x0008000001057983 */ /* 0x000ee80000100800 */
[----:B--2---:R3:W-:Y:S02]  /*11320*/  STS.U16 [R11+0x11c00], R4 ;  /* 0x011c00040b007388 */ /* 0x0047e40000000400 */
[----:B---3--:R-:W-:-:S02]  /*11330*/  IADD3 R4, P1, R5, R2, RZ ;  /* 0x0000000205047210 */ /* 0x008fc40007f3e0ff */
[----:B------:R-:W2:Y:S01]  /*11340*/  LDL R5, [R1+0x6b0] ;  /* 0x0006b00001057983 */ /* 0x000ea20000100800 */
[----:B------:R-:W-:Y:S02]  /*11350*/  PRMT R25, RZ, 0x7610, R25 ;  /* 0x00007610ff197816 */ /* 0x000fe40000000019 */
[----:B--2---:R-:W-:-:S05]  /*11360*/  IMAD.X R5, R5, 0x1, R0, P1 ;  /* 0x0000000105057824 */ /* 0x004fca00008e0600 */
[----:B------:R-:W2:Y:S04]  /*11370*/  @!P0 LDG.E.U16 R25, [R4.64] ;  /* 0x0000000604198981 */ /* 0x000ea8000c1e1500 */
[----:B--2---:R0:W-:Y:S04]  /*11380*/  STL [R1+0x40], R25 ;  /* 0x0000401901007387 */ /* 0x0041e80000100800 */
[----:B0-----:R-:W2:Y:S04]  /*11390*/  LDL.LU R25, [R1+0x1d50] ;  /* 0x001d500001197983 */ /* 0x001ea80000300800 */
[----:B------:R-:W3:Y:S04]  /*113a0*/  LDL.LU R4, [R1+0xc] ;  /* 0x00000c0001047983 */ /* 0x000ee80000300800 */
[----:B------:R-:W2:Y:S04]  /*113b0*/  LDL R5, [R1+0x8f0] ;  /* 0x0008f00001057983 */ /* 0x000ea80000100800 */
[----:B---3--:R2:W-:Y:S02]  /*113c0*/  STS.U16 [R11+0x12400], R4 ;  /* 0x012400040b007388 */ /* 0x0085e40000000400 */
[----:B--2---:R-:W-:-:S02]  /*113d0*/  IADD3 R4, P1, R5, R2, RZ ;  /* 0x0000000205047210 */ /* 0x004fc40007f3e0ff */
[----:B------:R-:W2:Y:S01]  /*113e0*/  LDL R5, [R1+0x7fc] ;  /* 0x0007fc0001057983 */ /* 0x000ea20000100800 */
[----:B------:R-:W-:Y:S02]  /*113f0*/  PRMT R25, RZ, 0x7610, R25 ;  /* 0x00007610ff197816 */ /* 0x000fe40000000019 */
[----:B--2---:R-:W-:-:S05]  /*11400*/  IMAD.X R5, R5, 0x1, R0, P1 ;  /* 0x0000000105057824 */ /* 0x004fca00008e0600 */
[----:B------:R-:W2:Y:S01]  /*11410*/  @!P0 LDG.E.U16 R25, [R4.64] ;  /* 0x0000000604198981 */ /* 0x000ea2000c1e1500 */
[----:B------:R-:W-:-:S03]  /*11420*/  IADD3 R10, P1, R10, R2, RZ ;  /* 0x000000020a0a7210 */ /* 0x000fc60007f3e0ff */
[----:B--2---:R0:W-:Y:S04]  /*11430*/  STL [R1+0x38], R25 ;  /* 0x0000381901007387 */ /* 0x0041e80000100800 */
[----:B0-----:R-:W2:Y:S01]  /*11440*/  LDL.LU R25, [R1+0x1d4c] ;  /* 0x001d4c0001197983 */ /* 0x001ea20000300800 */
[----:B------:R-:W-:-:S03]  /*11450*/  PRMT R5, RZ, 0x7610, R5 ;  /* 0x00007610ff057816 */ /* 0x000fc60000000005 */
[----:B--2---:R4:W-:Y:S02]  /*11460*/  STS.U16 [R11+0x12c00], R25 ;  /* 0x012c00190b007388 */ /* 0x0049e40000000400 */
[----:B----4-:R-:W-:Y:S02]  /*11470*/  IMAD.X R11, R3, 0x1, R0, P1 ;  /* 0x00000001030b7824 */ /* 0x010fe400008e0600 */
[----:B------:R-:W2:Y:S04]  /*11480*/  LDL R3, [R1+0x940] ;  /* 0x0009400001037983 */ /* 0x000ea80000100800 */
[----:B------:R0:W3:Y:S04]  /*11490*/  @!P0 LDG.E.U16 R5, [R10.64] ;  /* 0x000000060a058981 */ /* 0x0000e8000c1e1500 */
[----:B0-----:R-:W4:Y:S04]  /*114a0*/  LDL R10, [R1+0x944] ;  /* 0x00094400010a7983 */ /* 0x001f280000100800 */
[----:B------:R-:W2:Y:S04]  /*114b0*/  LDL R11, [R1+0x7f0] ;  /* 0x0007f000010b7983 */ /* 0x000ea80000100800 */
[----:B---3--:R-:W-:Y:S04]  /*114c0*/  STL [R1+0x1d0c], R5 ;  /* 0x001d0c0501007387 */ /* 0x008fe80000100800 */
[----:B------:R-:W-:Y:S04]  /*114d0*/  STL [R1+0x1d10], R5 ;  /* 0x001d100501007387 */ /* 0x000fe80000100800 */
[----:B------:R-:W-:Y:S04]  /*114e0*/  STL [R1+0x1d14], R5 ;  /* 0x001d140501007387 */ /* 0x000fe80000100800 */
[----:B----4-:R2:W-:Y:S02]  /*114f0*/  STS.U16 [R10+0x13400], R22 ;  /* 0x013400160a007388 */ /* 0x0105e40000000400 */
[----:B--2---:R-:W-:-:S02]  /*11500*/  IADD3 R10, P1, R11, R2, RZ ;  /* 0x000000020b0a7210 */ /* 0x004fc40007f3e0ff */
[----:B------:R-:W2:Y:S01]  /*11510*/  LDL R11, [R1+0x6a0] ;  /* 0x0006a000010b7983 */ /* 0x000ea20000100800 */
[----:B------:R-:W-:Y:S02]  /*11520*/  PRMT R4, RZ, 0x7610, R4 ;  /* 0x00007610ff047816 */ /* 0x000fe40000000004 */
[----:B--2---:R-:W-:-:S05]  /*11530*/  IMAD.X R11, R11, 0x1, R0, P1 ;  /* 0x000000010b0b7824 */ /* 0x004fca00008e0600 */
[----:B------:R0:W2:Y:S04]  /*11540*/  @!P0 LDG.E.U16 R4, [R10.64] ;  /* 0x000000060a048981 */ /* 0x0000a8000c1e1500 */
[----:B0-----:R-:W3:Y:S04]  /*11550*/  LDL R10, [R1+0x944] ;  /* 0x00094400010a7983 */ /* 0x001ee80000100800 */
[----:B------:R-:W4:Y:S04]  /*11560*/  LDL R11, [R1+0x8e8] ;  /* 0x0008e800010b7983 */ /* 0x000f280000100800 */
[----:B---3--:R4:W-:Y:S02]  /*11570*/  STS.U16 [R10+0x13c00], R9 ;  /* 0x013c00090a007388 */ /* 0x0089e40000000400 */
[----:B----4-:R-:W-:-:S02]  /*11580*/  IADD3 R10, P1, R11, R2, RZ ;  /* 0x000000020b0a7210 */ /* 0x010fc40007f3e0ff */
[----:B------:R-:W3:Y:S01]  /*11590*/  LDL R11, [R1+0x7ec] ;  /* 0x0007ec00010b7983 */ /* 0x000ee20000100800 */
[----:B------:R-:W-:Y:S02]  /*115a0*/  PRMT R9, RZ, 0x7610, R9 ;  /* 0x00007610ff097816 */ /* 0x000fe40000000009 */
[----:B---3--:R-:W-:-:S05]  /*115b0*/  IMAD.X R11, R11, 0x1, R0, P1 ;  /* 0x000000010b0b7824 */ /* 0x008fca00008e0600 */
[----:B------:R0:W3:Y:S04]  /*115c0*/  @!P0 LDG.E.U16 R9, [R10.64] ;  /* 0x000000060a098981 */ /* 0x0000e8000c1e1500 */
[----:B0-----:R-:W4:Y:S04]  /*115d0*/  LDL.LU R10, [R1+0x2c] ;  /* 0x00002c00010a7983 */ /* 0x001f280000300800 */
[----:B------:R-:W2:Y:S04]  /*115e0*/  LDL R11, [R1+0x694] ;  /* 0x00069400010b7983 */ /* 0x000ea80000100800 */
[----:B---3--:R-:W-:Y:S04]  /*115f0*/  STL [R1+0x1d08], R9 ;  /* 0x001d080901007387 */ /* 0x008fe80000100800 */
[----:B----4-:R2:W-:Y:S02]  /*11600*/  STS.U16 [R3+0x10600], R10 ;  /* 0x0106000a03007388 */ /* 0x0105e40000000400 */
[----:B--2---:R-:W-:-:S02]  /*11610*/  IADD3 R10, P1, R11, R2, RZ ;  /* 0x000000020b0a7210 */ /* 0x004fc40007f3e0ff */
        /* <DEDUP_REMOVED lines=11> */
[----:B--2---:R-:W-:Y:S02]  /*116d0*/  PRMT R21, RZ, 0x7610, R21 ;  /* 0x00007610ff157816 */ /* 0x004fe40000000015 */
[----:B---3--:R-:W-:-:S05]  /*116e0*/  IMAD.X R11, R11, 0x1, R0, P1 ;  /* 0x000000010b0b7824 */ /* 0x008fca00008e0600 */
        /* <DEDUP_REMOVED lines=35> */
[----:B---3--:R0:W-:Y:S04]  /*11920*/  STS.U16 [R3+0x12e00], R10 ;  /* 0x012e000a03007388 */ /* 0x0081e80000000400 */
[----:B0-----:R-:W3:Y:S01]  /*11930*/  LDL.LU R3, [R1+0x1d34] ;  /* 0x001d340001037983 */ /* 0x001ee20000300800 */
[----:B----4-:R-:W-:-:S03]  /*11940*/  IADD3 R10, P1, R11, R2, RZ ;  /* 0x000000020b0a7210 */ /* 0x010fc60007f3e0ff */
[----:B------:R-:W4:Y:S01]  /*11950*/  LDL R11, [R1+0x7cc] ;  /* 0x0007cc00010b7983 */ /* 0x000f220000100800 */
[----:B---3--:R-:W-:Y:S01]  /*11960*/  PRMT R3, RZ, 0x7610, R3 ;  /* 0x00007610ff037816 */ /* 0x008fe20000000003 */
[----:B----4-:R-:W-:-:S05]  /*11970*/  IMAD.X R11, R11, 0x1, R0, P1 ;  /* 0x000000010b0b7824 */ /* 0x010fca00008e0600 */
[----:B------:R-:W3:Y:S04]  /*11980*/  @!P0 LDG.E.U16 R3, [R10.64] ;  /* 0x000000060a038981 */ /* 0x000ee8000c1e1500 */
[----:B---3--:R0:W-:Y:S04]  /*11990*/  STL [R1+0x1c], R3 ;  /* 0x00001c0301007387 */ /* 0x0081e80000100800 */
[----:B0-----:R-:W3:Y:S04]  /*119a0*/  LDL.LU R3, [R1+0x1d30] ;  /* 0x001d300001037983 */ /* 0x001ee80000300800 */
[----:B------:R-:W2:Y:S04]  /*119b0*/  LDL R10, [R1+0x940] ;  /* 0x00094000010a7983 */ /* 0x000ea80000100800 */
[----:B------:R-:W4:Y:S04]  /*119c0*/  LDL R11, [R1+0x674] ;  /* 0x00067400010b7983 */ /* 0x000f280000100800 */
[----:B--2---:R4:W-:Y:S02]  /*119d0*/  STS.U16 [R10+0x13600], R21 ;  /* 0x013600150a007388 */ /* 0x0049e40000000400 */
[----:B----4-:R-:W-:-:S02]  /*119e0*/  IADD3 R10, P1, R11, R2, RZ ;  /* 0x000000020b0a7210 */ /* 0x010fc40007f3e0ff */
[----:B------:R-:W2:Y:S01]  /*119f0*/  LDL R11, [R1+0x584] ;  /* 0x00058400010b7983 */ /* 0x000ea20000100800 */
[----:B------:R-:W-:Y:S02]  /*11a00*/  PRMT R18, RZ, 0x7610, R18 ;  /* 0x00007610ff127816 */ /* 0x000fe40000000012 */
[----:B--2---:R-:W-:-:S05]  /*11a10*/  IMAD.X R11, R11, 0x1, R0, P1 ;  /* 0x000000010b0b7824 */ /* 0x004fca00008e0600 */
[----:B------:R0:W2:Y:S04]  /*11a20*/  @!P0 LDG.E.U16 R18, [R10.64] ;  /* 0x000000060a128981 */ /* 0x0000a8000c1e1500 */
[----:B0-----:R-:W4:Y:S04]  /*11a30*/  LDL R10, [R1+0x940] ;  /* 0x00094000010a7983 */ /* 0x001f280000100800 */
[----:B------:R-:W3:Y:S04]  /*11a40*/  LDL R11, [R1+0x7c0] ;  /* 0x0007c000010b7983 */ /* 0x000ee80000100800 */
[----:B--2---:R-:W-:Y:S04]  /*11a50*/  STL [R1+0x1cec], R18 ;  /* 0x001cec1201007387 */ /* 0x004fe80000100800 */
[----:B------:R-:W-:Y:S04]  /*11a60*/  STL [R1+0x1cf0], R18 ;  /* 0x001cf01201007387 */ /* 0x000fe80000100800 */
[----:B------:R-:W-:Y:S04]  /*11a70*/  STL [R1+0x1cf4], R18 ;  /* 0x001cf41201007387 */ /* 0x000fe80000100800 */
[----:B------:R-:W-:Y:S04]  /*11a80*/  STL [R1+0x1cf8], R18 ;  /* 0x001cf81201007387 */ /* 0x000fe80000100800 */
[----:B------:R-:W-:Y:S04]  /*11a90*/  STL [R1+0x1cfc], R18 ;  /* 0x001cfc1201007387 */ /* 0x000fe80000100800 */
[----:B------:R-:W-:Y:S04]  /*11aa0*/  STL [R1+0x1d00], R18 ;  /* 0x001d001201007387 */ /* 0x000fe80000100800 */
[----:B----4-:R3:W-:Y:S04]  /*11ab0*/  STS.U16 [R10+0x13e00], R8 ;  /* 0x013e00080a007388 */ /* 0x0107e80000000400 */
[----:B------:R-:W-:Y:S01]  /*11ac0*/  STL [R1+0x1d04], R18 ;  /* 0x001d041201007387 */ /* 0x000fe20000100800 */
[----:B---3--:R-:W-:-:S03]  /*11ad0*/  IADD3 R10, P1, R11, R2, RZ ;  /* 0x000000020b0a7210 */ /* 0x008fc60007f3e0ff */
[----:B------:R-:W2:Y:S01]  /*11ae0*/  LDL R11, [R1+0x670] ;  /* 0x00067000010b7983 */ /* 0x000ea20000100800 */
[----:B------:R-:W-:Y:S01]  /*11af0*/  PRMT R19, RZ, 0x7610, R19 ;  /* 0x00007610ff137816 */ /* 0x000fe20000000013 */
[----:B--2---:R-:W-:-:S05]  /*11b00*/  IMAD.X R11, R11, 0x1, R0, P1 ;  /* 0x000000010b0b7824 */ /* 0x004fca00008e0600 */
[----:B------:R0:W2:Y:S04]  /*11b10*/  @!P0 LDG.E.U16 R19, [R10.64] ;  /* 0x000000060a138981 */ /* 0x0000a8000c1e1500 */
[----:B0-----:R-:W3:Y:S04]  /*11b20*/  LDL R11, [R1+0x8d0] ;  /* 0x0008d000010b7983 */ /* 0x001ee80000100800 */
[----:B------:R0:W-:Y:S04]  /*11b30*/  STS.U16 [R3], R7 ;  /* 0x0000000703007388 */ /* 0x0001e80000000400 */
[----:B--2---:R-:W-:Y:S04]  /*11b40*/  STL [R1+0x1ce8], R19 ;  /* 0x001ce81301007387 */ /* 0x004fe80000100800 */
[----:B0-----:R-:W2:Y:S01]  /*11b50*/  LDL R7, [R1+0x664] ;  /* 0x0006640001077983 */ /* 0x001ea20000100800 */
[----:B---3--:R-:W-:-:S03]  /*11b60*/  IADD3 R10, P1, R11, R2, RZ ;  /* 0x000000020b0a7210 */ /* 0x008fc60007f3e0ff */
[----:B------:R-:W3:Y:S04]  /*11b70*/  LDL R11, [R1+0x7bc] ;  /* 0x0007bc00010b7983 */ /* 0x000ee80000100800 */
[----:B------:R2:W-:Y:S01]  /*11b80*/  STS.U16 [R3+0x400], R6 ;  /* 0x0004000603007388 */ /* 0x0005e20000000400 */
[--C-:B---3--:R-:W-:Y:S01]  /*11b90*/  IMAD.X R11, R11, 0x1, R0.reuse, P1 ;  /* 0x000000010b0b7824 */ /* 0x108fe200008e0600 */
[----:B--2---:R-:W-:Y:S02]  /*11ba0*/  IADD3 R6, P1, R7, R2, RZ ;  /* 0x0000000207067210 */ /* 0x004fe40007f3e0ff */
[----:B------:R-:W2:Y:S01]  /*11bb0*/  LDL R7, [R1+0x57c] ;  /* 0x00057c0001077983 */ /* 0x000ea20000100800 */
[----:B------:R-:W-:Y:S02]  /*11bc0*/  PRMT R21, RZ, 0x7610, R21 ;  /* 0x00007610ff157816 */ /* 0x000fe40000000015 */
[----:B--2---:R-:W-:-:S05]  /*11bd0*/  IMAD.X R7, R7, 0x1, R0, P1 ;  /* 0x0000000107077824 */ /* 0x004fca00008e0600 */
[----:B------:R0:W2:Y:S04]  /*11be0*/  @!P0 LDG.E.U16 R21, [R6.64] ;  /* 0x0000000606158981 */ /* 0x0000a8000c1e1500 */
[----:B0-----:R-:W3:Y:S04]  /*11bf0*/  LDL R7, [R1+0x7b0] ;  /* 0x0007b00001077983 */ /* 0x001ee80000100800 */
[----:B--2---:R-:W-:Y:S01]  /*11c00*/  STL [R1+0x1ce4], R21 ;  /* 0x001ce41501007387 */ /* 0x004fe20000100800 */
[----:B---3--:R-:W-:-:S03]  /*11c10*/  IADD3 R6, P1, R7, R2, RZ ;  /* 0x0000000207067210 */ /* 0x008fc60007f3e0ff */
[----:B------:R-:W2:Y:S01]  /*11c20*/  LDL R7, [R1+0x660] ;  /* 0x0006600001077983 */ /* 0x000ea20000100800 */
[----:B------:R-:W-:Y:S01]  /*11c30*/  PRMT R22, RZ, 0x7610, R22 ;  /* 0x00007610ff167816 */ /* 0x000fe20000000016 */
        /* <DEDUP_REMOVED lines=9> */
[----:B0-----:R-:W3:Y:S04]  /*11cd0*/  LDL.LU R6, [R1+0x34] ;  /* 0x0000340001067983 */ /* 0x001ee80000300800 */
[----:B------:R-:W4:Y:S04]  /*11ce0*/  LDL R7, [R1+0x654] ;  /* 0x0006540001077983 */ /* 0x000f280000100800 */
[----:B--2---:R-:W-:Y:S04]  /*11cf0*/  STL [R1+0x1cdc], R23 ;  /* 0x001cdc1701007387 */ /* 0x004fe80000100800 */
        /* <DEDUP_REMOVED lines=65> */
[----:B------:R0:W2:Y:S04]  /*12110*/  @!P0 LDG.E.U16 R29, [R6.64] ;  /* 0x00000006061d8981 */ /* 0x0000a8000c1e1500 */
[----:B0-----:R-:W3:Y:S04]  /*12120*/  LDL.LU R6, [R1+0x64] ;  /* 0x0000640001067983 */ /* 0x001ee80000300800 */
[----:B------:R-:W4:Y:S04]  /*12130*/  LDL R7, [R1+0x780] ;  /* 0x0007800001077983 */ /* 0x000f280000100800 */
[----:B--2---:R0:W-:Y:S04]  /*12140*/  STL [R1], R29 ;  /* 0x0000001d01007387 */ /* 0x0041e80000100800 */
[----:B---3--:R4:W-:Y:S01]  /*12150*/  STS.U16 [R3+0x2c00], R6 ;  /* 0x002c000603007388 */ /* 0x0089e20000000400 */
[----:B------:R-:W-:-:S03]  /*12160*/  PRMT R27, RZ, 0x7610, R27 ;  /* 0x00007610ff1b7816 */ /* 0x000fc6000000001b */
[----:B0-----:R-:W2:Y:S01]  /*12170*/  LDL R29, [R1+0x55c] ;  /* 0x00055c00011d7983 */ /* 0x001ea20000100800 */
[----:B----4-:R-:W-:-:S03]  /*12180*/  IADD3 R6, P1, R7, R2, RZ ;  /* 0x0000000207067210 */ /* 0x010fc60007f3e0ff */
[----:B------:R-:W3:Y:S02]  /*12190*/  LDL R7, [R1+0x630] ;  /* 0x0006300001077983 */ /* 0x000ee40000100800 */
[----:B---3--:R-:W-:-:S05]  /*121a0*/  IMAD.X R7, R7, 0x1, R0, P1 ;  /* 0x0000000107077824 */ /* 0x008fca00008e0600 */
[----:B------:R0:W3:Y:S04]  /*121b0*/  @!P0 LDG.E.U16 R27, [R6.64] ;  /* 0x00000006061b8981 */ /* 0x0000e8000c1e1500 */
[----:B0-----:R-:W4:Y:S04]  /*121c0*/  LDL.LU R6, [R1+0x60] ;  /* 0x0000600001067983 */ /* 0x001f280000300800 */
        /* <DEDUP_REMOVED lines=10> */
[----:B0-----:R-:W3:Y:S04]  /*12270*/  LDL.LU R6, [R1+0x5c] ;  /* 0x00005c0001067983 */ /* 0x001ee80000300800 */
[----:B------:R-:W4:Y:S01]  /*12280*/  LDL R7, [R1+0x624] ;  /* 0x0006240001077983 */ /* 0x000f220000100800 */
[----:B------:R-:W-:-:S03]  /*12290*/  PRMT R25, RZ, 0x7610, R25 ;  /* 0x00007610ff197816 */ /* 0x000fc60000000019 */
[----:B--2---:R-:W-:Y:S04]  /*122a0*/  STL [R1+0x1ccc], R26 ;  /* 0x001ccc1a01007387 */ /* 0x004fe80000100800 */
[----:B---3--:R4:W-:Y:S02]  /*122b0*/  STS.U16 [R3+0x3400], R6 ;  /* 0x0034000603007388 */ /* 0x0089e40000000400 */
[----:B----4-:R-:W-:-:S05]  /*122c0*/  IADD3 R6, P1, R7, R2, RZ ;  /* 0x0000000207067210 */ /* 0x010fca0007f3e0ff */
[----:B------:R-:W-:Y:S02]  /*122d0*/  IMAD.X R7, R29, 0x1, R0, P1 ;  /* 0x000000011d077824 */ /* 0x000fe400008e0600 */
[----:B------:R-:W2:Y:S04]  /*122e0*/  LDL R29, [R1+0x554] ;  /* 0x00055400011d7983 */ /* 0x000ea80000100800 */
[----:B------:R0:W3:Y:S04]  /*122f0*/  @!P0 LDG.E.U16 R25, [R6.64] ;  /* 0x0000000606198981 */ /* 0x0000e8000c1e1500 */
[----:B0-----:R-:W4:Y:S04]  /*12300*/  LDL.LU R6, [R1+0x58] ;  /* 0x0000580001067983 */ /* 0x001f280000300800 */
[----:B------:R-:W2:Y:S04]  /*12310*/  LDL R7, [R1+0x770] ;  /* 0x0007700001077983 */ /* 0x000ea80000100800 */
[----:B----4-:R2:W-:Y:S02]  /*12320*/  STS.U16 [R3+0x3800], R6 ;  /* 0x0038000603007388 */ /* 0x0105e40000000400 */
[----:B--2---:R-:W-:-:S02]  /*12330*/  IADD3 R6, P1, R7, R2, RZ ;  /* 0x0000000207067210 */ /* 0x004fc40007f3e0ff */
[----:B------:R-:W2:Y:S01]  /*12340*/  LDL R7, [R1+0x620] ;  /* 0x0006200001077983 */ /* 0x000ea20000100800 */
[----:B------:R-:W-:Y:S02]  /*12350*/  PRMT R24, RZ, 0x7610, R24 ;  /* 0x00007610ff187816 */ /* 0x000fe40000000018 */
[----:B--2---:R-:W-:-:S05]  /*12360*/  IMAD.X R7, R7, 0x1, R0, P1 ;  /* 0x0000000107077824 */ /* 0x004fca00008e0600 */
[----:B------:R0:W2:Y:S04]  /*12370*/  @!P0 LDG.E.U16 R24, [R6.64] ;  /* 0x0000000606188981 */ /* 0x0000a8000c1e1500 */
[----:B0-----:R-:W4:Y:S04]  /*12380*/  LDL.LU R6, [R1+0x54] ;  /* 0x0000540001067983 */ /* 0x001f280000300800 */
[----:B------:R-:W3:Y:S04]  /*12390*/  LDL R7, [R1+0x8a8] ;  /* 0x0008a80001077983 */ /* 0x000ee80000100800 */
[----:B--2---:R-:W-:Y:S04]  /*123a0*/  STL [R1+0x1cc8], R24 ;  /* 0x001cc81801007387 */ /* 0x004fe80000100800 */
[----:B----4-:R3:W-:Y:S02]  /*123b0*/  STS.U16 [R3+0x3c00], R6 ;  /* 0x003c000603007388 */ /* 0x0107e40000000400 */
[----:B---3--:R-:W-:-:S02]  /*123c0*/  IADD3 R6, P1, R7, R2, RZ ;  /* 0x0000000207067210 */ /* 0x008fc40007f3e0ff */
[----:B------:R-:W2:Y:S04]  /*123d0*/  LDL R7, [R1+0x76c] ;  /* 0x00076c0001077983 */ /* 0x000ea80000100800 */
[----:B------:R0:W-:Y:S02]  /*123e0*/  STS.U16 [R3+0x800], R13 ;  /* 0x0008000d03007388 */ /* 0x0001e40000000400 */
[----:B0-----:R-:W-:Y:S01]  /*123f0*/  PRMT R13, RZ, 0x7610, R13 ;  /* 0x00007610ff0d7816 */ /* 0x001fe2000000000d */
[----:B--2---:R-:W-:-:S05]  /*12400*/  IMAD.X R7, R7, 0x1, R0, P1 ;  /* 0x0000000107077824 */ /* 0x004fca00008e0600 */
[----:B------:R0:W2:Y:S04]  /*12410*/  @!P0 LDG.E.U16 R13, [R6.64] ;  /* 0x00000006060d8981 */ /* 0x0000a8000c1e1500 */
[----:B0-----:R-:W3:Y:S04]  /*12420*/  LDL R7, [R1+0x614] ;  /* 0x0006140001077983 */ /* 0x001ee80000100800 */
[----:B------:R0:W-:Y:S02]  /*12430*/  STS.U16 [R3+0x4000], R12 ;  /* 0x0040000c03007388 */ /* 0x0001e40000000400 */
[----:B0-----:R-:W-:-:S02]  /*12440*/  PRMT R12, RZ, 0x7610, R12 ;  /* 0x00007610ff0c7816 */ /* 0x001fc4000000000c */
[----:B--2---:R-:W-:Y:S01]  /*12450*/  STL [R1+0x1cc4], R13 ;  /* 0x001cc40d01007387 */ /* 0x004fe20000100800 */
[----:B---3--:R-:W-:-:S05]  /*12460*/  IADD3 R6, P1, R7, R2, RZ ;  /* 0x0000000207067210 */ /* 0x008fca0007f3e0ff */
[----:B------:R-:W-:Y:S02]  /*12470*/  IMAD.X R7, R29, 0x1, R0, P1 ;  /* 0x000000011d077824 */ /* 0x000fe400008e0600 */
[----:B------:R-:W2:Y:S04]  /*12480*/  LDL R29, [R1+0x548] ;  /* 0x00054800011d7983 */ /* 0x000ea80000100800 */
[----:B------:R0:W3:Y:S04]  /*12490*/  @!P0 LDG.E.U16 R12, [R6.64] ;  /* 0x00000006060c8981 */ /* 0x0000e8000c1e1500 */
[----:B0-----:R-:W4:Y:S04]  /*124a0*/  LDL.LU R6, [R1+0x50] ;  /* 0x0000500001067983 */ /* 0x001f280000300800 */
[----:B------:R-:W2:Y:S04]  /*124b0*/  LDL R7, [R1+0x760] ;  /* 0x0007600001077983 */ /* 0x000ea80000100800 */
[----:B---3--:R-:W-:Y:S04]  /*124c0*/  STL [R1+0x1cc0], R12 ;  /* 0x001cc00c01007387 */ /* 0x008fe80000100800 */
[----:B----4-:R2:W-:Y:S02]  /*124d0*/  STS.U16 [R3+0x4400], R6 ;  /* 0x0044000603007388 */ /* 0x0105e40000000400 */
[----:B--2---:R-:W-:-:S02]  /*124e0*/  IADD3 R6, P1, R7, R2, RZ ;  /* 0x0000000207067210 */ /* 0x004fc40007f3e0ff */
[----:B------:R-:W2:Y:S01]  /*124f0*/  LDL R7, [R1+0x610] ;  /* 0x0006100001077983 */ /* 0x000ea20000100800 */
[----:B------:R-:W-:-:S06]  /*12500*/  PRMT R20, RZ, 0x7610, R20 ;  /* 0x00007610ff147816 */ /* 0x000fcc0000000014 */
[----:B------:R0:W3:Y:S02]  /*12510*/  @!P0 LDG.E.U16 R20, [R10.64] ;  /* 0x000000060a148981 */ /* 0x0000e4000c1e1500 */
[----:B0-----:R-:W-:Y:S01]  /*12520*/  PRMT R11, RZ, 0x7610, R11 ;  /* 0x00007610ff0b7816 */ /* 0x001fe2000000000b */
[----:B--2---:R-:W-:-:S05]  /*12530*/  IMAD.X R7, R7, 0x1, R0, P1 ;  /* 0x0000000107077824 */ /* 0x004fca00008e0600 */
[----:B------:R0:W2:Y:S04]  /*12540*/  @!P0 LDG.E.U16 R11, [R6.64] ;  /* 0x00000006060b8981 */ /* 0x0000a8000c1e1500 */
[----:B0-----:R-:W4:Y:S04]  /*12550*/  LDL.LU R6, [R1+0x4c] ;  /* 0x00004c0001067983 */ /* 0x001f280000300800 */
[----:B------:R-:W3:Y:S04]  /*12560*/  LDL R7, [R1+0x8a0] ;  /* 0x0008a00001077983 */ /* 0x000ee80000100800 */
[----:B--2---:R-:W-:Y:S04]  /*12570*/  STL [R1+0x1cbc], R11 ;  /* 0x001cbc0b01007387 */ /* 0x004fe80000100800 */
[----:B----4-:R3:W-:Y:S02]  /*12580*/  STS.U16 [R3+0x4800], R6 ;  /* 0x0048000603007388 */ /* 0x0107e40000000400 */
[----:B---3--:R-:W-:-:S02]  /*12590*/  IADD3 R6, P1, R7, R2, RZ ;  /* 0x0000000207067210 */ /* 0x008fc40007f3e0ff */
[----:B------:R-:W2:Y:S01]  /*125a0*/  LDL R7, [R1+0x75c] ;  /* 0x00075c0001077983 */ /* 0x000ea20000100800 */
[----:B------:R-:W-:Y:S02]  /*125b0*/  PRMT R10, RZ, 0x7610, R10 ;  /* 0x00007610ff0a7816 */ /* 0x000fe4000000000a */
[----:B--2---:R-:W-:-:S05]  /*125c0*/  IMAD.X R7, R7, 0x1, R0, P1 ;  /* 0x0000000107077824 */ /* 0x004fca00008e0600 */
[----:B------:R0:W2:Y:S04]  /*125d0*/  @!P0 LDG.E.U16 R10, [R6.64] ;  /* 0x00000006060a8981 */ /* 0x0000a8000c1e1500 */
[----:B0-----:R-:W3:Y:S01]  /*125e0*/  LDL R7, [R1+0x604] ;  /* 0x0006040001077983 */ /* 0x001ee20000100800 */
[----:B------:R-:W-:-:S03]  /*125f0*/  PRMT R8, RZ, 0x7610, R8 ;  /* 0x00007610ff087816 */ /* 0x000fc60000000008 */
[----:B------:R0:W-:Y:S04]  /*12600*/  STS.U16 [R3+0x4c00], R15 ;  /* 0x004c000f03007388 */ /* 0x0001e80000000400 */
[----:B--2---:R-:W-:Y:S04]  /*12610*/  STL [R1+0x1cb8], R10 ;  /* 0x001cb80a01007387 */ /* 0x004fe80000100800 */
[----:B0-----:R-:W2:Y:S01]  /*12620*/  LDL R15, [R1+0x750] ;  /* 0x00075000010f7983 */ /* 0x001ea20000100800 */
[----:B---3--:R-:W-:-:S05]  /*12630*/  IADD3 R6, P1, R7, R2, RZ ;  /* 0x0000000207067210 */ /* 0x008fca0007f3e0ff */
[----:B------:R-:W-:Y:S01]  /*12640*/  IMAD.X R7, R29, 0x1, R0, P1 ;  /* 0x000000011d077824 */ /* 0x000fe200008e0600 */
[----:B------:R2:W-:Y:S04]  /*12650*/  STS.U16 [R3+0x5000], R14 ;  /* 0x0050000e03007388 */ /* 0x0005e80000000400 */
[----:B------:R-:W3:Y:S04]  /*12660*/  @!P0 LDG.E.U16 R8, [R6.64] ;  /* 0x0000000606088981 */ /* 0x000ee8000c1e1500 */
[----:B------:R-:W4:Y:S01]  /*12670*/  LDL R29, [R1+0x540] ;  /* 0x00054000011d7983 */ /* 0x000f220000100800 */
[----:B--2---:R-:W-:-:S03]  /*12680*/  IADD3 R14, P1, R15, R2, RZ ;  /* 0x000000020f0e7210 */ /* 0x004fc60007f3e0ff */
[----:B---3--:R-:W-:Y:S04]  /*12690*/  STL [R1+0x1cb4], R8 ;  /* 0x001cb40801007387 */ /* 0x008fe80000100800 */
[----:B------:R-:W2:Y:S01]  /*126a0*/  LDL R15, [R1+0x600] ;  /* 0x00060000010f7983 */ /* 0x000ea20000100800 */
[----:B------:R-:W-:Y:S01]  /*126b0*/  PRMT R7, RZ, 0x7610, R7 ;  /* 0x00007610ff077816 */ /* 0x000fe20000000007 */
[----:B--2---:R-:W-:-:S05]  /*126c0*/  IMAD.X R15, R15, 0x1, R0, P1 ;  /* 0x000000010f0f7824 */ /* 0x004fca00008e0600 */
[----:B------:R0:W2:Y:S04]  /*126d0*/  @!P0 LDG.E.U16 R7, [R14.64] ;  /* 0x000000060e078981 */ /* 0x0000a8000c1e1500 */
[----:B0-----:R-:W3:Y:S04]  /*126e0*/  LDL.LU R14, [R1+0x48] ;  /* 0x00004800010e7983 */ /* 0x001ee80000300800 */
[----:B------:R-:W2:Y:S04]  /*126f0*/  LDL R15, [R1+0x898] ;  /* 0x00089800010f7983 */ /* 0x000ea80000100800 */
[----:B---3--:R2:W-:Y:S02]  /*12700*/  STS.U16 [R3+0x5400], R14 ;  /* 0x0054000e03007388 */ /* 0x0085e40000000400 */
[----:B--2---:R-:W-:-:S02]  /*12710*/  IADD3 R14, P1, R15, R2, RZ ;  /* 0x000000020f0e7210 */ /* 0x004fc40007f3e0ff */
[----:B------:R-:W2:Y:S01]  /*12720*/  LDL R15, [R1+0x74c] ;  /* 0x00074c00010f7983 */ /* 0x000ea20000100800 */
[----:B------:R-:W-:Y:S02]  /*12730*/  PRMT R6, RZ, 0x7610, R6 ;  /* 0x00007610ff067816 */ /* 0x000fe40000000006 */
[----:B--2---:R-:W-:-:S05]  /*12740*/  IMAD.X R15, R15, 0x1, R0, P1 ;  /* 0x000000010f0f7824 */ /* 0x004fca00008e0600 */
[----:B------:R0:W2:Y:S04]  /*12750*/  @!P0 LDG.E.U16 R6, [R14.64] ;  /* 0x000000060e068981 */ /* 0x0000a8000c1e1500 */
[----:B0-----:R-:W3:Y:S04]  /*12760*/  LDL R15, [R1+0x5f4] ;  /* 0x0005f400010f7983 */ /* 0x001ee80000100800 */
[----:B------:R0:W-:Y:S02]  /*12770*/  STS.U16 [R3+0x5800], R16 ;  /* 0x0058001003007388 */ /* 0x0001e40000000400 */
[----:B0-----:R-:W-:-:S02]  /*12780*/  PRMT R16, RZ, 0x7610, R16 ;  /* 0x00007610ff107816 */ /* 0x001fc40000000010 */
[----:B---3--:R-:W-:-:S05]  /*12790*/  IADD3 R14, P1, R15, R2, RZ ;  /* 0x000000020f0e7210 */ /* 0x008fca0007f3e0ff */
[----:B----4-:R-:W-:Y:S01]  /*127a0*/  IMAD.X R15, R29, 0x1, R0, P1 ;  /* 0x000000011d0f7824 */ /* 0x010fe200008e0600 */
[----:B--2---:R-:W-:Y:S04]  /*127b0*/  STL [R1+0x1cb0], R6 ;  /* 0x001cb00601007387 */ /* 0x004fe80000100800 */
[----:B------:R0:W2:Y:S04]  /*127c0*/  @!P0 LDG.E.U16 R16, [R14.64] ;  /* 0x000000060e108981 */ /* 0x0000a8000c1e1500 */
[----:B0-----:R-:W3:Y:S04]  /*127d0*/  LDL R15, [R1+0x740] ;  /* 0x00074000010f7983 */ /* 0x001ee80000100800 */
[----:B------:R0:W-:Y:S04]  /*127e0*/  STS.U16 [R3+0x5c00], R28 ;  /* 0x005c001c03007388 */ /* 0x0001e80000000400 */
[----:B--2---:R-:W-:Y:S04]  /*127f0*/  STL [R1+0x1cac], R16 ;  /* 0x001cac1001007387 */ /* 0x004fe80000100800 */
[----:B0-----:R-:W2:Y:S04]  /*12800*/  LDL.LU R28, [R1+0x884] ;  /* 0x00088400011c7983 */ /* 0x001ea80000300800 */
[----:B------:R-:W4:Y:S01]  /*12810*/  LDL.LU R29, [R1+0x934] ;  /* 0x00093400011d7983 */ /* 0x000f220000300800 */
[----:B---3--:R-:W-:-:S03]  /*12820*/  IADD3 R14, P1, R15, R2, RZ ;  /* 0x000000020f0e7210 */ /* 0x008fc60007f3e0ff */
[----:B------:R-:W3:Y:S04]  /*12830*/  LDL R15, [R1+0x5f0] ;  /* 0x0005f000010f7983 */ /* 0x000ee80000100800 */
[----:B------:R0:W-:Y:S02]  /*12840*/  STS.U16 [R3+0xc00], R17 ;  /* 0x000c001103007388 */ /* 0x0001e40000000400 */
[----:B0-----:R-:W-:Y:S01]  /*12850*/  PRMT R17, RZ, 0x7610, R17 ;  /* 0x00007610ff117816 */ /* 0x001fe20000000011 */
[----:B---3--:R-:W-:-:S05]  /*12860*/  IMAD.X R15, R15, 0x1, R0, P1 ;  /* 0x000000010f0f7824 */ /* 0x008fca00008e0600 */
[----:B------:R0:W3:Y:S04]  /*12870*/  @!P0 LDG.E.U16 R17, [R14.64] ;  /* 0x000000060e118981 */ /* 0x0000e8000c1e1500 */
[----:B0-----:R-:W2:Y:S04]  /*12880*/  LDL.LU R14, [R1+0x3c] ;  /* 0x00003c00010e7983 */ /* 0x001ea80000300800 */
        /* <DEDUP_REMOVED lines=16> */
[----:B------:R-:W2:Y:S04]  /*12990*/  @!P0 LDG.E.U16 R5, [R14.64] ;  /* 0x000000060e058981 */ /* 0x000ea8000c1e1500 */
[----:B--2---:R0:W-:Y:S04]  /*129a0*/  STL [R1+0x40], R5 ;  /* 0x0000400501007387 */ /* 0x0041e80000100800 */
[----:B0-----:R-:W2:Y:S04]  /*129b0*/  LDL.LU R5, [R1+0x1d10] ;  /* 0x001d100001057983 */ /* 0x001ea80000300800 */
[----:B------:R-:W3:Y:S01]  /*129c0*/  LDL.LU R15, [R1+0x38] ;  /* 0x00003800010f7983 */ /* 0x000ee20000300800 */
[----:B----4-:R-:W-:-:S02]  /*129d0*/  IADD3 R14, P1, R29, R2, RZ ;  /* 0x000000021d0e7210 */ /* 0x010fc40007f3e0ff */
[----:B--2---:R-:W-:Y:S01]  /*129e0*/  PRMT R5, RZ, 0x7610, R5 ;  /* 0x00007610ff057816 */ /* 0x004fe20000000005 */
[----:B---3--:R0:W-:Y:S02]  /*129f0*/  STS.U16 [R3+0x6800], R15 ;  /* 0x0068000f03007388 */ /* 0x0081e40000000400 */
[----:B0-----:R-:W-:-:S05]  /*12a00*/  IMAD.X R15, R28, 0x1, R0, P1 ;  /* 0x000000011c0f7824 */ /* 0x001fca00008e0600 */
[----:B------:R-:W2:Y:S04]  /*12a10*/  @!P0 LDG.E.U16 R5, [R14.64] ;  /* 0x000000060e058981 */ /* 0x000ea8000c1e1500 */
[----:B------:R0:W-:Y:S04]  /*12a20*/  STL [R1+0xa5c], R29 ;  /* 0x000a5c1d01007387 */ /* 0x0001e80000100800 */
[----:B0-----:R-:W3:Y:S04]  /*12a30*/  LDL.LU R29, [R1+0x878] ;  /* 0x00087800011d7983 */ /* 0x001ee80000300800 */
[----:B------:R0:W-:Y:S04]  /*12a40*/  STL [R1+0xa60], R28 ;  /* 0x000a601c01007387 */ /* 0x0001e80000100800 */
[----:B0-----:R-:W4:Y:S04]  /*12a50*/  LDL.LU R28, [R1+0x728] ;  /* 0x00072800011c7983 */ /* 0x001f280000300800 */
[----:B--2---:R0:W-:Y:S04]  /*12a60*/  STL [R1+0x8c], R5 ;  /* 0x00008c0501007387 */ /* 0x0041e80000100800 */
[----:B0-----:R-:W2:Y:S04]  /*12a70*/  LDL.LU R5, [R1+0x1d0c] ;  /* 0x001d0c0001057983 */ /* 0x001ea80000300800 */
[----:B------:R-:W2:Y:S02]  /*12a80*/  LDL R15, [R1+0x72c] ;  /* 0x00072c00010f7983 */ /* 0x000ea40000100800 */
[----:B--2---:R-:W-:-:S02]  /*12a90*/  IADD3 R14, P1, R15, R2, RZ ;  /* 0x000000020f0e7210 */ /* 0x004fc40007f3e0ff */
[----:B------:R-:W2:Y:S04]  /*12aa0*/  LDL R15, [R1+0x5e0] ;  /* 0x0005e000010f7983 */ /* 0x000ea80000100800 */
[----:B------:R0:W-:Y:S02]  /*12ab0*/  STS.U16 [R3+0x6c00], R5 ;  /* 0x006c000503007388 */ /* 0x0001e40000000400 */
[----:B0-----:R-:W-:Y:S01]  /*12ac0*/  PRMT R5, RZ, 0x7610, R5 ;  /* 0x00007610ff057816 */ /* 0x001fe20000000005 */
[----:B--2---:R-:W-:-:S05]  /*12ad0*/  IMAD.X R15, R15, 0x1, R0, P1 ;  /* 0x000000010f0f7824 */ /* 0x004fca00008e0600 */
[----:B------:R-:W2:Y:S04]  /*12ae0*/  @!P0 LDG.E.U16 R5, [R14.64] ;  /* 0x000000060e058981 */ /* 0x000ea8000c1e1500 */
[----:B------:R3:W-:Y:S02]  /*12af0*/  STS.U16 [R3+0x7000], R4 ;  /* 0x0070000403007388 */ /* 0x0007e40000000400 */
[----:B---3--:R-:W-:Y:S02]  /*12b00*/  IADD3 R4, P1, R29, R2, RZ ;  /* 0x000000021d047210 */ /* 0x008fe40007f3e0ff */
[----:B--2---:R4:W-:Y:S04]  /*12b10*/  STL [R1+0x88], R5 ;  /* 0x0000880501007387 */ /* 0x0049e80000100800 */
[----:B------:R0:W-:Y:S01]  /*12b20*/  STL [R1+0xa64], R29 ;  /* 0x000a641d01007387 */ /* 0x0001e20000100800 */
[----:B----4-:R-:W-:-:S03]  /*12b30*/  IMAD.X R5, R28, 0x1, R0, P1 ;  /* 0x000000011c057824 */ /* 0x010fc600008e0600 */
[----:B0-----:R-:W2:Y:S04]  /*12b40*/  LDL.LU R29, [R1+0x92c] ;  /* 0x00092c00011d7983 */ /* 0x001ea80000300800 */
[----:B------:R0:W-:Y:S04]  /*12b50*/  STL [R1+0xa68], R28 ;  /* 0x000a681c01007387 */ /* 0x0001e80000100800 */
[----:B0-----:R-:W3:Y:S01]  /*12b60*/  LDL.LU R28, [R1+0x874] ;  /* 0x00087400011c7983 */ /* 0x001ee20000300800 */
[----:B------:R-:W-:-:S06]  /*12b70*/  PRMT R9, RZ, 0x7610, R9 ;  /* 0x00007610ff097816 */ /* 0x000fcc0000000009 */
[----:B------:R2:W4:Y:S01]  /*12b80*/  @!P0 LDG.E.U16 R9, [R4.64] ;  /* 0x0000000604098981 */ /* 0x000522000c1e1500 */
[----:B------:R-:W-:Y:S02]  /*12b90*/  PRMT R18, RZ, 0x7610, R18 ;  /* 0x00007610ff127816 */ /* 0x000fe40000000012 */
[----:B--2---:R-:W-:-:S05]  /*12ba0*/  IADD3 R4, P1, R29, R2, RZ ;  /* 0x000000021d047210 */ /* 0x004fca0007f3e0ff */
[----:B---3--:R-:W-:-:S05]  /*12bb0*/  IMAD.X R5, R28, 0x1, R0, P1 ;  /* 0x000000011c057824 */ /* 0x008fca00008e0600 */
[----:B------:R-:W2:Y:S04]  /*12bc0*/  @!P0 LDG.E.U16 R18, [R4.64] ;  /* 0x0000000604128981 */ /* 0x000ea8000c1e1500 */
[----:B----4-:R0:W-:Y:S04]  /*12bd0*/  STL [R1+0x84], R9 ;  /* 0x0000840901007387 */ /* 0x0101e80000100800 */
[----:B0-----:R-:W3:Y:S04]  /*12be0*/  LDL.LU R9, [R1+0x1d08] ;  /* 0x001d080001097983 */ /* 0x001ee80000300800 */
[----:B------:R0:W-:Y:S04]  /*12bf0*/  STL [R1+0xa6c], R29 ;  /* 0x000a6c1d01007387 */ /* 0x0001e80000100800 */
[----:B0-----:R-:W4:Y:S04]  /*12c00*/  LDL.LU R29, [R1+0x868] ;  /* 0x00086800011d7983 */ /* 0x001f280000300800 */
[----:B------:R0:W-:Y:S04]  /*12c10*/  STL [R1+0xa70], R28 ;  /* 0x000a701c01007387 */ /* 0x0001e80000100800 */
[----:B0-----:R-:W3:Y:S04]  /*12c20*/  LDL.LU R28, [R1+0x718] ;  /* 0x00071800011c7983 */ /* 0x001ee80000300800 */
        /* <DEDUP_REMOVED lines=24> */
[----:B------:R-:W4:Y:S01]  /*12db0*/  LDL.LU R5, [R1+0x28] ;  /* 0x0000280001057983 */ /* 0x000f220000300800 */
[----:B---3--:R-:W-:-:S02]  /*12dc0*/  IADD3 R4, P1, R29, R2, RZ ;  /* 0x000000021d047210 */ /* 0x008fc40007f3e0ff */
[----:B--2---:R-:W-:Y:S01]  /*12dd0*/  PRMT R18, RZ, 0x7610, R18 ;  /* 0x00007610ff127816 */ /* 0x004fe20000000012 */
[----:B----4-:R0:W-:Y:S02]  /*12de0*/  STS.U16 [R3+0x8000], R5 ;  /* 0x0080000503007388 */ /* 0x0101e40000000400 */
        /* <DEDUP_REMOVED lines=19> */
[----:B------:R-:W-:-:S02]  /*12f20*/  IADD3 R4, P1, R29, R2, RZ ;  /* 0x000000021d047210 */ /* 0x000fc40007f3e0ff */
[----:B--2---:R-:W-:Y:S01]  /*12f30*/  PRMT R18, RZ, 0x7610, R18 ;  /* 0x00007610ff127816 */ /* 0x004fe20000000012 */
[----:B---3--:R4:W-:Y:S02]  /*12f40*/  STS.U16 [R3+0x8800], R5 ;  /* 0x0088000503007388 */ /* 0x0089e40000000400 */
[----:B----4-:R-:W-:-:S05]  /*12f50*/  IMAD.X R5, R28, 0x1, R0, P1 ;  /* 0x000000011c057824 */ /* 0x010fca00008e0600 */
        /* <DEDUP_REMOVED lines=19> */
[----:B------:R-:W3:Y:S04]  /*13090*/  LDL R5, [R1+0x6fc] ;  /* 0x0006fc0001057983 */ /* 0x000ee80000100800 */
[----:B--2---:R-:W-:Y:S04]  /*130a0*/  STL [R1+0x1c94], R18 ;  /* 0x001c941201007387 */ /* 0x004fe80000100800 */
[----:B------:R-:W-:Y:S01]  /*130b0*/  STL [R1+0x1c98], R18 ;  /* 0x001c981201007387 */ /* 0x000fe20000100800 */
[----:B---3--:R-:W-:-:S03]  /*130c0*/  IADD3 R4, P1, R5, R2, RZ ;  /* 0x0000000205047210 */ /* 0x008fc60007f3e0ff */
[----:B------:R-:W-:Y:S04]  /*130d0*/  STL [R1+0x1c9c], R18 ;  /* 0x001c9c1201007387 */ /* 0x000fe80000100800 */
[----:B------:R-:W-:Y:S04]  /*130e0*/  STL [R1+0x1ca0], R18 ;  /* 0x001ca01201007387 */ /* 0x000fe80000100800 */
[----:B------:R-:W-:Y:S04]  /*130f0*/  STL [R1+0x1ca4], R18 ;  /* 0x001ca41201007387 */ /* 0x000fe80000100800 */
[----:B------:R-:W-:Y:S04]  /*13100*/  STL [R1+0x1ca8], R18 ;  /* 0x001ca81201007387 */ /* 0x000fe80000100800 */
[----:B------:R-:W2:Y:S01]  /*13110*/  LDL R5, [R1+0x5c8] ;  /* 0x0005c80001057983 */ /* 0x000ea20000100800 */
[----:B------:R-:W-:Y:S01]  /*13120*/  PRMT R19, RZ, 0x7610, R19 ;  /* 0x00007610ff137816 */ /* 0x000fe20000000013 */
[----:B--2---:R-:W-:-:S05]  /*13130*/  IMAD.X R5, R5, 0x1, R0, P1 ;  /* 0x0000000105057824 */ /* 0x004fca00008e0600 */
[----:B------:R0:W2:Y:S04]  /*13140*/  @!P0 LDG.E.U16 R19, [R4.64] ;  /* 0x0000000604138981 */ /* 0x0000a8000c1e1500 */
[----:B------:R1:W-:Y:S01]  /*13150*/  STS.U16 [R3+0x7400], R9 ;  /* 0x0074000903007388 */ /* 0x0003e20000000400 */
[----:B0-----:R-:W-:Y:S02]  /*13160*/  IADD3 R4, P1, R29, R2, RZ ;  /* 0x000000021d047210 */ /* 0x001fe40007f3e0ff */
[----:B-1----:R-:W-:-:S03]  /*13170*/  PRMT R9, RZ, 0x7610, R9 ;  /* 0x00007610ff097816 */ /* 0x002fc60000000009 */
[----:B----4-:R-:W-:-:S05]  /*13180*/  IMAD.X R5, R28, 0x1, R0, P1 ;  /* 0x000000011c057824 */ /* 0x010fca00008e0600 */
[----:B------:R0:W3:Y:S04]  /*13190*/  @!P0 LDG.E.U16 R9, [R4.64] ;  /* 0x0000000604098981 */ /* 0x0000e8000c1e1500 */
[----:B--2---:R1:W-:Y:S04]  /*131a0*/  STL [R1+0x64], R19 ;  /* 0x0000641301007387 */ /* 0x0043e80000100800 */
[----:B-1----:R-:W2:Y:S04]  /*131b0*/  LDL.LU R19, [R1+0x1ce8] ;  /* 0x001ce80001137983 */ /* 0x002ea80000300800 */
[----:B------:R1:W-:Y:S04]  /*131c0*/  STL [R1+0xa94], R29 ;  /* 0x000a941d01007387 */ /* 0x0003e80000100800 */
[----:B-1----:R-:W4:Y:S04]  /*131d0*/  LDL.LU R29, [R1+0x844] ;  /* 0x00084400011d7983 */ /* 0x002f280000300800 */
[----:B------:R1:W-:Y:S04]  /*131e0*/  STL [R1+0xa98], R28 ;  /* 0x000a981c01007387 */ /* 0x0003e80000100800 */
[----:B-1----:R-:W2:Y:S04]  /*131f0*/  LDL.LU R28, [R1+0x6ec] ;  /* 0x0006ec00011c7983 */ /* 0x002ea80000300800 */
[----:B0-----:R-:W2:Y:S01]  /*13200*/  LDL R5, [R1+0x914] ;  /* 0x0009140001057983 */ /* 0x001ea20000100800 */
[----:B------:R-:W-:-:S02]  /*13210*/  PRMT R21, RZ, 0x7610, R21 ;  /* 0x00007610ff157816 */ /* 0x000fc40000000015 */
[----:B--2---:R-:W-:-:S05]  /*13220*/  IADD3 R4, P1, R5, R2, RZ ;  /* 0x0000000205047210 */ /* 0x004fca0007f3e0ff */
[----:B----4-:R-:W-:-:S05]  /*13230*/  IMAD.X R5, R29, 0x1, R0, P1 ;  /* 0x000000011d057824 */ /* 0x010fca00008e0600 */
[----:B------:R-:W2:Y:S04]  /*13240*/  @!P0 LDG.E.U16 R21, [R4.64] ;  /* 0x0000000604158981 */ /* 0x000ea8000c1e1500 */
[----:B------:R0:W-:Y:S04]  /*13250*/  STL [R1+0xa9c], R29 ;  /* 0x000a9c1d01007387 */ /* 0x0001e80000100800 */
[----:B0-----:R-:W4:Y:S04]  /*13260*/  LDL.LU R29, [R1+0x838] ;  /* 0x00083800011d7983 */ /* 0x001f280000300800 */
[----:B--2---:R0:W-:Y:S04]  /*13270*/  STL [R1+0x60], R21 ;  /* 0x0000601501007387 */ /* 0x0041e80000100800 */
[----:B0-----:R-:W2:Y:S04]  /*13280*/  LDL.LU R21, [R1+0x1ce4] ;  /* 0x001ce40001157983 */ /* 0x001ea80000300800 */
[----:B------:R-:W2:Y:S01]  /*13290*/  LDL R5, [R1+0x5c0] ;  /* 0x0005c00001057983 */ /* 0x000ea20000100800 */
[----:B------:R-:W-:-:S02]  /*132a0*/  IADD3 R4, P1, R28, R2, RZ ;  /* 0x000000021c047210 */ /* 0x000fc40007f3e0ff */
[----:B------:R-:W-:Y:S01]  /*132b0*/  PRMT R22, RZ, 0x7610, R22 ;  /* 0x00007610ff167816 */ /* 0x000fe20000000016 */
[----:B------:R0:W-:Y:S04]  /*132c0*/  STL [R1+0xaa0], R28 ;  /* 0x000aa01c01007387 */ /* 0x0001e80000100800 */
[----:B0-----:R-:W3:Y:S01]  /*132d0*/  LDL.LU R28, [R1+0x6e8] ;  /* 0x0006e800011c7983 */ /* 0x001ee20000300800 */
[----:B--2---:R-:W-:-:S05]  /*132e0*/  IMAD.X R5, R5, 0x1, R0, P1 ;  /* 0x0000000105057824 */ /* 0x004fca00008e0600 */
[----:B------:R4:W2:Y:S02]  /*132f0*/  @!P0 LDG.E.U16 R22, [R4.64] ;  /* 0x0000000604168981 */ /* 0x0008a4000c1e1500 */
[----:B----4-:R-:W-:-:S05]  /*13300*/  IADD3 R4, P1, R29, R2, RZ ;  /* 0x000000021d047210 */ /* 0x010fca0007f3e0ff */
[----:B---3--:R-:W-:Y:S01]  /*13310*/  IMAD.X R5, R28, 0x1, R0, P1 ;  /* 0x000000011c057824 */ /* 0x008fe200008e0600 */
[----:B--2---:R0:W-:Y:S04]  /*13320*/  STL [R1+0x5c], R22 ;  /* 0x00005c1601007387 */ /* 0x0041e80000100800 */
[----:B0-----:R-:W2:Y:S04]  /*13330*/  LDL.LU R22, [R1+0x1ce0] ;  /* 0x001ce00001167983 */ /* 0x001ea80000300800 */
[----:B------:R0:W-:Y:S04]  /*13340*/  STL [R1+0xaa4], R29 ;  /* 0x000aa41d01007387 */ /* 0x0001e80000100800 */
[----:B0-----:R-:W3:Y:S04]  /*13350*/  LDL.LU R29, [R1+0x90c] ;  /* 0x00090c00011d7983 */ /* 0x001ee80000300800 */
[----:B------:R0:W-:Y:S04]  /*13360*/  STL [R1+0xaa8], R28 ;  /* 0x000aa81c01007387 */ /* 0x0001e80000100800 */
[----:B0-----:R-:W4:Y:S01]  /*13370*/  LDL.LU R28, [R1+0x834] ;  /* 0x00083400011c7983 */ /* 0x001f220000300800 */
[----:B------:R-:W-:-:S06]  /*13380*/  PRMT R23, RZ, 0x7610, R23 ;  /* 0x00007610ff177816 */ /* 0x000fcc0000000017 */
[----:B------:R3:W2:Y:S01]  /*13390*/  @!P0 LDG.E.U16 R23, [R4.64] ;  /* 0x0000000604178981 */ /* 0x0006a2000c1e1500 */
[----:B------:R-:W-:Y:S02]  /*133a0*/  PRMT R27, RZ, 0x7610, R27 ;  /* 0x00007610ff1b7816 */ /* 0x000fe4000000001b */
[----:B---3--:R-:W-:-:S05]  /*133b0*/  IADD3 R4, P1, R29, R2, RZ ;  /* 0x000000021d047210 */ /* 0x008fca0007f3e0ff */
[----:B----4-:R-:W-:-:S05]  /*133c0*/  IMAD.X R5, R28, 0x1, R0, P1 ;  /* 0x000000011c057824 */ /* 0x010fca00008e0600 */
[----:B------:R-:W3:Y:S04]  /*133d0*/  @!P0 LDG.E.U16 R27, [R4.64] ;  /* 0x00000006041b8981 */ /* 0x000ee8000c1e1500 */
[----:B--2---:R0:W-:Y:S04]  /*133e0*/  STL [R1+0x58], R23 ;  /* 0x0000581701007387 */ /* 0x0041e80000100800 */
[----:B0-----:R-:W2:Y:S04]  /*133f0*/  LDL.LU R23, [R1+0x1cdc] ;  /* 0x001cdc0001177983 */ /* 0x001ea80000300800 */
[----:B------:R0:W-:Y:S04]  /*13400*/  STL [R1+0xaac], R29 ;  /* 0x000aac1d01007387 */ /* 0x0001e80000100800 */
[----:B0-----:R-:W4:Y:S04]  /*13410*/  LDL.LU R29, [R1+0x828] ;  /* 0x00082800011d7983 */ /* 0x001f280000300800 */
[----:B------:R0:W-:Y:S04]  /*13420*/  STL [R1+0xab0], R28 ;  /* 0x000ab01c01007387 */ /* 0x0001e80000100800 */
[----:B0-----:R-:W2:Y:S04]  /*13430*/  LDL.LU R28, [R1+0x6d8] ;  /* 0x0006d800011c7983 */ /* 0x001ea80000300800 */
[----:B---3--:R0:W-:Y:S04]  /*13440*/  STL [R1+0x54], R27 ;  /* 0x0000541b01007387 */ /* 0x0081e80000100800 */
[----:B0-----:R-:W3:Y:S04]  /*13450*/  LDL.LU R27, [R1+0x1cd8] ;  /* 0x001cd800011b7983 */ /* 0x001ee80000300800 */
        /* <DEDUP_REMOVED lines=8> */
[----:B0-----:R-:W3:Y:S01]  /*134e0*/  LDL.LU R5, [R1+0x14] ;  /* 0x0000140001057983 */ /* 0x001ee20000300800 */
[----:B----4-:R-:W-:Y:S02]  /*134f0*/  IADD3 R4, P1, R29, R2, RZ ;  /* 0x000000021d047210 */ /* 0x010fe40007f3e0ff */
[----:B------:R-:W-:Y:S01]  /*13500*/  PRMT R14, RZ, 0x7610, R14 ;  /* 0x00007610ff0e7816 */ /* 0x000fe2000000000e */
[----:B------:R0:W-:Y:S04]  /*13510*/  STL [R1+0xab4], R29 ;  /* 0x000ab41d01007387 */ /* 0x0001e80000100800 */
[----:B0-----:R-:W4:Y:S04]  /*13520*/  LDL.LU R29, [R1+0x824] ;  /* 0x00082400011d7983 */ /* 0x001f280000300800 */
[----:B------:R-:W-:Y:S04]  /*13530*/  STL [R1+0xab8], R28 ;  /* 0x000ab81c01007387 */ /* 0x000fe80000100800 */
[----:B---3--:R0:W-:Y:S02]  /*13540*/  STS.U16 [R3+0xac00], R5 ;  /* 0x00ac000503007388 */ /* 0x0081e40000000400 */
[----:B0-----:R-:W-:-:S02]  /*13550*/  IMAD.X R5, R28, 0x1, R0, P1 ;  /* 0x000000011c057824 */ /* 0x001fc400008e0600 */
[----:B------:R-:W3:Y:S04]  /*13560*/  LDL.LU R28, [R1+0x6cc] ;  /* 0x0006cc00011c7983 */ /* 0x000ee80000300800 */
[----:B------:R0:W2:Y:S04]  /*13570*/  @!P0 LDG.E.U16 R14, [R4.64] ;  /* 0x00000006040e8981 */ /* 0x0000a8000c1e1500 */
[----:B0-----:R-:W2:Y:S04]  /*13580*/  LDL.LU R4, [R1+0x10] ;  /* 0x0000100001047983 */ /* 0x001ea80000300800 */
[----:B------:R-:W3:Y:S01]  /*13590*/  LDL R5, [R1+0x904] ;  /* 0x0009040001057983 */ /* 0x000ee20000100800 */
[----:B------:R-:W-:-:S03]  /*135a0*/  PRMT R27, RZ, 0x7610, R27 ;  /* 0x00007610ff1b7816 */ /* 0x000fc6000000001b */
[----:B--2---:R3:W-:Y:S02]  /*135b0*/  STS.U16 [R3+0xb000], R4 ;  /* 0x00b0000403007388 */ /* 0x0047e40000000400 */
[----:B---3--:R-:W-:-:S05]  /*135c0*/  IADD3 R4, P1, R5, R2, RZ ;  /* 0x0000000205047210 */ /* 0x008fca0007f3e0ff */
[----:B----4-:R-:W-:-:S05]  /*135d0*/  IMAD.X R5, R29, 0x1, R0, P1 ;  /* 0x000000011d057824 */ /* 0x010fca00008e0600 */
[----:B------:R-:W2:Y:S04]  /*135e0*/  @!P0 LDG.E.U16 R27, [R4.64] ;  /* 0x00000006041b8981 */ /* 0x000ea8000c1e1500 */
[----:B------:R0:W-:Y:S04]  /*135f0*/  STL [R1+0xabc], R29 ;  /* 0x000abc1d01007387 */ /* 0x0001e80000100800 */
[----:B0-----:R-:W3:Y:S04]  /*13600*/  LDL.LU R29, [R1+0x818] ;  /* 0x00081800011d7983 */ /* 0x001ee80000300800 */
[----:B--2---:R0:W-:Y:S04]  /*13610*/  STL [R1+0x50], R27 ;  /* 0x0000501b01007387 */ /* 0x0041e80000100800 */
[----:B0-----:R-:W2:Y:S04]  /*13620*/  LDL.LU R27, [R1+0x1cd4] ;  /* 0x001cd400011b7983 */ /* 0x001ea80000300800 */
[----:B------:R-:W4:Y:S01]  /*13630*/  LDL.LU R5, [R1+0xc] ;  /* 0x00000c0001057983 */ /* 0x000f220000300800 */
[----:B------:R-:W-:-:S03]  /*13640*/  IADD3 R4, P1, R28, R2, RZ ;  /* 0x000000021c047210 */ /* 0x000fc60007f3e0ff */
[----:B----4-:R0:W-:Y:S04]  /*13650*/  STS.U16 [R3+0xb400], R5 ;  /* 0x00b4000503007388 */ /* 0x0101e80000000400 */
[----:B0-----:R-:W4:Y:S01]  /*13660*/  LDL R5, [R1+0x5b0] ;  /* 0x0005b00001057983 */ /* 0x001f220000100800 */
[----:B--2---:R-:W-:Y:S01]  /*13670*/  PRMT R27, RZ, 0x7610, R27 ;  /* 0x00007610ff1b7816 */ /* 0x004fe2000000001b */
[----:B----4-:R-:W-:-:S05]  /*13680*/  IMAD.X R5, R5, 0x1, R0, P1 ;  /* 0x0000000105057824 */ /* 0x010fca00008e0600 */
[----:B------:R-:W2:Y:S04]  /*13690*/  @!P0 LDG.E.U16 R27, [R4.64] ;  /* 0x00000006041b8981 */ /* 0x000ea8000c1e1500 */
[----:B------:R0:W-:Y:S04]  /*136a0*/  STL [R1+0xac0], R28 ;  /* 0x000ac01c01007387 */ /* 0x0001e80000100800 */
[----:B0-----:R-:W4:Y:S04]  /*136b0*/  LDL.LU R28, [R1+0x6c8] ;  /* 0x0006c800011c7983 */ /* 0x001f280000300800 */
[----:B--2---:R0:W-:Y:S04]  /*136c0*/  STL [R1+0x4c], R27 ;  /* 0x00004c1b01007387 */ /* 0x0041e80000100800 */
[----:B0-----:R-:W2:Y:S04]  /*136d0*/  LDL.LU R27, [R1+0x1cd0] ;  /* 0x001cd000011b7983 */ /* 0x001ea80000300800 */
[----:B------:R-:W2:Y:S01]  /*136e0*/  LDL.LU R5, [R1+0x8] ;  /* 0x0000080001057983 */ /* 0x000ea20000300800 */
[----:B---3--:R-:W-:-:S03]  /*136f0*/  IADD3 R4, P1, R29, R2, RZ ;  /* 0x000000021d047210 */ /* 0x008fc60007f3e0ff */
[----:B------:R0:W-:Y:S04]  /*13700*/  STS.U16 [R3+0x9400], R19 ;  /* 0x0094001303007388 */ /* 0x0001e80000000400 */
[----:B------:R1:W-:Y:S01]  /*13710*/  STL [R1+0xac4], R29 ;  /* 0x000ac41d01007387 */ /* 0x0003e20000100800 */
[----:B0-----:R-:W-:-:S03]  /*13720*/  PRMT R19, RZ, 0x7610, R19 ;  /* 0x00007610ff137816 */ /* 0x001fc60000000013 */
[----:B-1----:R-:W3:Y:S04]  /*13730*/  LDL.LU R29, [R1+0x814] ;  /* 0x00081400011d7983 */ /* 0x002ee80000300800 */
[----:B----4-:R-:W-:Y:S04]  /*13740*/  STL [R1+0xac8], R28 ;  /* 0x000ac81c01007387 */ /* 0x010fe80000100800 */
[----:B--2---:R0:W-:Y:S02]  /*13750*/  STS.U16 [R3+0xb800], R5 ;  /* 0x00b8000503007388 */ /* 0x0041e40000000400 */
[----:B0-----:R-:W-:-:S02]  /*13760*/  IMAD.X R5, R28, 0x1, R0, P1 ;  /* 0x000000011c057824 */ /* 0x001fc400008e0600 */
[----:B------:R-:W2:Y:S04]  /*13770*/  LDL.LU R28, [R1+0x6bc] ;  /* 0x0006bc00011c7983 */ /* 0x000ea80000300800 */
[----:B------:R0:W4:Y:S04]  /*13780*/  @!P0 LDG.E.U16 R19, [R4.64] ;  /* 0x0000000604138981 */ /* 0x000128000c1e1500 */
[----:B0-----:R-:W2:Y:S04]  /*13790*/  LDL.LU R4, [R1+0x4] ;  /* 0x0000040001047983 */ /* 0x001ea80000300800 */
[----:B------:R-:W4:Y:S04]  /*137a0*/  LDL R5, [R1+0x8fc] ;  /* 0x0008fc0001057983 */ /* 0x000f280000100800 */
[----:B------:R0:W-:Y:S04]  /*137b0*/  STS.U16 [R3+0x9c00], R21 ;  /* 0x009c001503007388 */ /* 0x0001e80000000400 */
[----:B---3--:R-:W-:Y:S01]  /*137c0*/  STL [R1+0xacc], R29 ;  /* 0x000acc1d01007387 */ /* 0x008fe20000100800 */
[----:B0-----:R-:W-:-:S03]  /*137d0*/  PRMT R21, RZ, 0x7610, R21 ;  /* 0x00007610ff157816 */ /* 0x001fc60000000015 */
[----:B--2---:R4:W-:Y:S02]  /*137e0*/  STS.U16 [R3+0xbc00], R4 ;  /* 0x00bc000403007388 */ /* 0x0049e40000000400 */
[----:B----4-:R-:W-:-:S05]  /*137f0*/  IADD3 R4, P1, R5, R2, RZ ;  /* 0x0000000205047210 */ /* 0x010fca0007f3e0ff */
[----:B------:R-:W-:Y:S02]  /*13800*/  IMAD.X R5, R29, 0x1, R0, P1 ;  /* 0x000000011d057824 */ /* 0x000fe400008e0600 */
[----:B------:R-:W2:Y:S04]  /*13810*/  LDL.LU R29, [R1+0x808] ;  /* 0x00080800011d7983 */ /* 0x000ea80000300800 */
[----:B------:R0:W3:Y:S04]  /*13820*/  @!P0 LDG.E.U16 R21, [R4.64] ;  /* 0x0000000604158981 */ /* 0x0000e8000c1e1500 */
[----:B0-----:R-:W4:Y:S01]  /*13830*/  LDL.LU R5, [R1] ;  /* 0x0000000001057983 */ /* 0x001f220000300800 */
[----:B------:R-:W-:-:S03]  /*13840*/  IADD3 R4, P1, R28, R2, RZ ;  /* 0x000000021c047210 */ /* 0x000fc60007f3e0ff */
[----:B----4-:R0:W-:Y:S04]  /*13850*/  STS.U16 [R3+0xc000], R5 ;  /* 0x00c0000503007388 */ /* 0x0101e80000000400 */
[----:B0-----:R-:W4:Y:S04]  /*13860*/  LDL R5, [R1+0x5a8] ;  /* 0x0005a80001057983 */ /* 0x001f280000100800 */
[----:B------:R0:W-:Y:S04]  /*13870*/  STL [R1+0xad0], R28 ;  /* 0x000ad01c01007387 */ /* 0x0001e80000100800 */
[----:B0-----:R-:W3:Y:S04]  /*13880*/  LDL.LU R28, [R1+0x6b8] ;  /* 0x0006b800011c7983 */ /* 0x001ee80000300800 */
[----:B------:R0:W-:Y:S02]  /*13890*/  STS.U16 [R3+0xa400], R23 ;  /* 0x00a4001703007388 */ /* 0x0001e40000000400 */
[----:B0-----:R-:W-:-:S02]  /*138a0*/  PRMT R23, RZ, 0x7610, R23 ;  /* 0x00007610ff177816 */ /* 0x001fc40000000017 */
[----:B--2---:R0:W-:Y:S01]  /*138b0*/  STL [R1+0xad4], R29 ;  /* 0x000ad41d01007387 */ /* 0x0041e20000100800 */
[----:B------:R-:W-:Y:S01]  /*138c0*/  PRMT R26, RZ, 0x7610, R26 ;  /* 0x00007610ff1a7816 */ /* 0x000fe2000000001a */
[----:B----4-:R-:W-:-:S05]  /*138d0*/  IMAD.X R5, R5, 0x1, R0, P1 ;  /* 0x0000000105057824 */ /* 0x010fca00008e0600 */
[----:B------:R1:W2:Y:S02]  /*138e0*/  @!P0 LDG.E.U16 R23, [R4.64] ;  /* 0x0000000604178981 */ /* 0x0002a4000c1e1500 */
[----:B-1----:R-:W-:Y:S02]  /*138f0*/  IADD3 R4, P1, R29, R2, RZ ;  /* 0x000000021d047210 */ /* 0x002fe40007f3e0ff */
[----:B0-----:R-:W4:Y:S03]  /*13900*/  LDL.LU R29, [R1+0x8f4] ;  /* 0x0008f400011d7983 */ /* 0x001f260000300800 */
[----:B---3--:R-:W-:Y:S01]  /*13910*/  IMAD.X R5, R28, 0x1, R0, P1 ;  /* 0x000000011c057824 */ /* 0x008fe200008e0600 */
[----:B------:R0:W-:Y:S04]  /*13920*/  STL [R1+0xad8], R28 ;  /* 0x000ad81c01007387 */ /* 0x0001e80000100800 */
[----:B------:R4:W3:Y:S04]  /*13930*/  @!P0 LDG.E.U16 R26, [R4.64] ;  /* 0x00000006041a8981 */ /* 0x0008e8000c1e1500 */
[----:B0-----:R-:W2:Y:S04]  /*13940*/  LDL.LU R28, [R1+0x804] ;  /* 0x00080400011c7983 */ /* 0x001ea80000300800 */
[----:B------:R0:W-:Y:S02]  /*13950*/  STS.U16 [R3+0xc400], R27 ;  /* 0x00c4001b03007388 */ /* 0x0001e40000000400 */
[----:B0-----:R-:W-:-:S02]  /*13960*/  PRMT R27, RZ, 0x7610, R27 ;  /* 0x00007610ff1b7816 */ /* 0x001fc4000000001b */
[-C--:B----4-:R-:W-:Y:S01]  /*13970*/  IADD3 R4, P1, R29, R2.reuse, RZ ;  /* 0x000000021d047210 */ /* 0x090fe20007f3e0ff */
[----:B---3--:R0:W-:Y:S04]  /*13980*/  STL [R1+0x48], R26 ;  /* 0x0000481a01007387 */ /* 0x0081e80000100800 */
[----:B--2---:R-:W-:Y:S01]  /*13990*/  IMAD.X R5, R28, 0x1, R0, P1 ;  /* 0x000000011c057824 */ /* 0x004fe200008e0600 */
[----:B0-----:R-:W2:Y:S04]  /*139a0*/  LDL.LU R26, [R1+0x1ccc] ;  /* 0x001ccc00011a7983 */ /* 0x001ea80000300800 */
[----:B------:R0:W-:Y:S04]  /*139b0*/  STL [R1+0xadc], R29 ;  /* 0x000adc1d01007387 */ /* 0x0001e80000100800 */
[----:B------:R1:W3:Y:S04]  /*139c0*/  @!P0 LDG.E.U16 R27, [R4.64] ;  /* 0x00000006041b8981 */ /* 0x0002e8000c1e1500 */
[----:B0-----:R-:W4:Y:S04]  /*139d0*/  LDL.LU R29, [R1+0x7f8] ;  /* 0x0007f800011d7983 */ /* 0x001f280000300800 */
[----:B------:R0:W-:Y:S04]  /*139e0*/  STL [R1+0xae0], R28 ;  /* 0x000ae01c01007387 */ /* 0x0001e80000100800 */
[----:B0-----:R-:W2:Y:S04]  /*139f0*/  LDL.LU R28, [R1+0x6a8] ;  /* 0x0006a800011c7983 */ /* 0x001ea80000300800 */
[----:B-1----:R-:W2:Y:S02]  /*13a00*/  LDL R5, [R1+0x6ac] ;  /* 0x0006ac0001057983 */ /* 0x002ea40000100800 */
[----:B--2---:R-:W-:-:S02]  /*13a10*/  IADD3 R4, P1, R5, R2, RZ ;  /* 0x0000000205047210 */ /* 0x004fc40007f3e0ff */
[----:B------:R-:W2:Y:S01]  /*13a20*/  LDL R5, [R1+0x5a0] ;  /* 0x0005a00001057983 */ /* 0x000ea20000100800 */
[----:B------:R-:W-:Y:S02]  /*13a30*/  PRMT R24, RZ, 0x7610, R24 ;  /* 0x00007610ff187816 */ /* 0x000fe40000000018 */
[----:B--2---:R-:W-:-:S05]  /*13a40*/  IMAD.X R5, R5, 0x1, R0, P1 ;  /* 0x0000000105057824 */ /* 0x004fca00008e0600 */
[----:B------:R4:W2:Y:S02]  /*13a50*/  @!P0 LDG.E.U16 R24, [R4.64] ;  /* 0x0000000604188981 */ /* 0x0008a4000c1e1500 */
[----:B----4-:R-:W-:-:S05]  /*13a60*/  IADD3 R4, P1, R29, R2, RZ ;  /* 0x000000021d047210 */ /* 0x010fca0007f3e0ff */
[----:B------:R-:W-:Y:S01]  /*13a70*/  IMAD.X R5, R28, 0x1, R0, P1 ;  /* 0x000000011c057824 */ /* 0x000fe200008e0600 */
[----:B--2---:R0:W-:Y:S04]  /*13a80*/  STL [R1+0x44], R24 ;  /* 0x0000441801007387 */ /* 0x0041e80000100800 */
[----:B0-----:R-:W2:Y:S04]  /*13a90*/  LDL.LU R24, [R1+0x1cc8] ;  /* 0x001cc80001187983 */ /* 0x001ea80000300800 */
[----:B------:R0:W-:Y:S04]  /*13aa0*/  STL [R1+0xae4], R29 ;  /* 0x000ae41d01007387 */ /* 0x0001e80000100800 */
[----:B0-----:R-:W4:Y:S04]  /*13ab0*/  LDL.LU R29, [R1+0x8ec] ;  /* 0x0008ec00011d7983 */ /* 0x001f280000300800 */
[----:B------:R0:W-:Y:S04]  /*13ac0*/  STL [R1+0xae8], R28 ;  /* 0x000ae81c01007387 */ /* 0x0001e80000100800 */
[----:B0-----:R-:W2:Y:S01]  /*13ad0*/  LDL.LU R28, [R1+0x7f4] ;  /* 0x0007f400011c7983 */ /* 0x001ea20000300800 */
[----:B------:R-:W-:-:S06]  /*13ae0*/  PRMT R13, RZ, 0x7610, R13 ;  /* 0x00007610ff0d7816 */ /* 0x000fcc000000000d */
[----:B------:R4:W3:Y:S01]  /*13af0*/  @!P0 LDG.E.U16 R13, [R4.64] ;  /* 0x00000006040d8981 */ /* 0x0008e2000c1e1500 */
[----:B------:R-:W-:Y:S02]  /*13b00*/  PRMT R12, RZ, 0x7610, R12 ;  /* 0x00007610ff0c7816 */ /* 0x000fe4000000000c */
[----:B----4-:R-:W-:-:S05]  /*13b10*/  IADD3 R4, P1, R29, R2, RZ ;  /* 0x000000021d047210 */ /* 0x010fca0007f3e0ff */
[----:B--2---:R-:W-:-:S05]  /*13b20*/  IMAD.X R5, R28, 0x1, R0, P1 ;  /* 0x000000011c057824 */ /* 0x004fca00008e0600 */
[----:B------:R-:W2:Y:S04]  /*13b30*/  @!P0 LDG.E.U16 R12, [R4.64] ;  /* 0x00000006040c8981 */ /* 0x000ea8000c1e1500 */
[----:B---3--:R0:W-:Y:S04]  /*13b40*/  STL [R1+0x38], R13 ;  /* 0x0000380d01007387 */ /* 0x0081e80000100800 */
[----:B0-----:R-:W3:Y:S04]  /*13b50*/  LDL.LU R13, [R1+0x1cc4] ;  /* 0x001cc400010d7983 */ /* 0x001ee80000300800 */
[----:B------:R0:W-:Y:S04]  /*13b60*/  STL [R1+0xaec], R29 ;  /* 0x000aec1d01007387 */ /* 0x0001e80000100800 */
[----:B0-----:R-:W4:Y:S04]  /*13b70*/  LDL.LU R29, [R1+0x7e8] ;  /* 0x0007e800011d7983 */ /* 0x001f280000300800 */
[----:B------:R0:W-:Y:S04]  /*13b80*/  STL [R1+0xaf0], R28 ;  /* 0x000af01c01007387 */ /* 0x0001e80000100800 */
[----:B0-----:R-:W3:Y:S04]  /*13b90*/  LDL.LU R28, [R1+0x698] ;  /* 0x00069800011c7983 */ /* 0x001ee80000300800 */
[----:B--2---:R0:W-:Y:S04]  /*13ba0*/  STL [R1+0x34], R12 ;  /* 0x0000340c01007387 */ /* 0x0041e80000100800 */
[----:B0-----:R-:W2:Y:S04]  /*13bb0*/  LDL.LU R12, [R1+0x1cc0] ;  /* 0x001cc000010c7983 */ /* 0x001ea80000300800 */
[----:B------:R-:W2:Y:S02]  /*13bc0*/  LDL R5, [R1+0x69c] ;  /* 0x00069c0001057983 */ /* 0x000ea40000100800 */
[----:B--2---:R-:W-:-:S02]  /*13bd0*/  IADD3 R4, P1, R5, R2, RZ ;  /* 0x0000000205047210 */ /* 0x004fc40007f3e0ff */
[----:B------:R-:W2:Y:S01]  /*13be0*/  LDL R5, [R1+0x598] ;  /* 0x0005980001057983 */ /* 0x000ea20000100800 */
[----:B------:R-:W-:Y:S02]  /*13bf0*/  PRMT R11, RZ, 0x7610, R11 ;  /* 0x00007610ff0b7816 */ /* 0x000fe4000000000b */
        /* <DEDUP_REMOVED lines=24> */
[----:B------:R-:W2:Y:S02]  /*13d80*/  LDL R5, [R1+0x68c] ;  /* 0x00068c0001057983 */ /* 0x000ea40000100800 */
[----:B--2---:R-:W-:-:S02]  /*13d90*/  IADD3 R4, P1, R5, R2, RZ ;  /* 0x0000000205047210 */ /* 0x004fc40007f3e0ff */
[----:B------:R-:W2:Y:S04]  /*13da0*/  LDL R5, [R1+0x590] ;  /* 0x0005900001057983 */ /* 0x000ea80000100800 */
[----:B------:R0:W-:Y:S02]  /*13db0*/  STS.U16 [R3+0xd400], R13 ;  /* 0x00d4000d03007388 */ /* 0x0001e40000000400 */
[----:B0-----:R-:W-:Y:S01]  /*13dc0*/  PRMT R13, RZ, 0x7610, R13 ;  /* 0x00007610ff0d7816 */ /* 0x001fe2000000000d */
[----:B--2---:R-:W-:-:S05]  /*13dd0*/  IMAD.X R5, R5, 0x1, R0, P1 ;  /* 0x0000000105057824 */ /* 0x004fca00008e0600 */
[----:B------:R4:W2:Y:S02]  /*13de0*/  @!P0 LDG.E.U16 R13, [R4.64] ;  /* 0x00000006040d8981 */ /* 0x0008a4000c1e1500 */
[----:B----4-:R-:W-:-:S05]  /*13df0*/  IADD3 R4, P1, R29, R2, RZ ;  /* 0x000000021d047210 */ /* 0x010fca0007f3e0ff */
[----:B------:R-:W-:Y:S01]  /*13e00*/  IMAD.X R5, R28, 0x1, R0, P1 ;  /* 0x000000011c057824 */ /* 0x000fe200008e0600 */
[----:B--2---:R0:W-:Y:S04]  /*13e10*/  STL [R1+0x24], R13 ;  /* 0x0000240d01007387 */ /* 0x0041e80000100800 */
[----:B0-----:R-:W2:Y:S04]  /*13e20*/  LDL R13, [R1+0x588] ;  /* 0x00058800010d7983 */ /* 0x001ea80000100800 */
        /* <DEDUP_REMOVED lines=18> */
[----:B------:R-:W2:Y:S04]  /*13f50*/  LDL R5, [R1+0x67c] ;  /* 0x00067c0001057983 */ /* 0x000ea80000100800 */
[----:B------:R0:W-:Y:S02]  /*13f60*/  STS.U16 [R3+0xd800], R12 ;  /* 0x00d8000c03007388 */ /* 0x0001e40000000400 */
[----:B0-----:R-:W-:-:S02]  /*13f70*/  PRMT R12, RZ, 0x7610, R12 ;  /* 0x00007610ff0c7816 */ /* 0x001fc4000000000c */
[----:B------:R0:W-:Y:S02]  /*13f80*/  STS.U16 [R3+0x9000], R18 ;  /* 0x0090001203007388 */ /* 0x0001e40000000400 */
[----:B0-----:R-:W-:Y:S02]  /*13f90*/  PRMT R18, RZ, 0x7610, R18 ;  /* 0x00007610ff127816 */ /* 0x001fe40000000012 */
[----:B--2---:R-:W-:-:S05]  /*13fa0*/  IADD3 R4, P1, R5, R2, RZ ;  /* 0x0000000205047210 */ /* 0x004fca0007f3e0ff */
[----:B------:R-:W-:Y:S02]  /*13fb0*/  IMAD.X R5, R13, 0x1, R0, P1 ;  /* 0x000000010d057824 */ /* 0x000fe400008e0600 */
[----:B------:R-:W2:Y:S04]  /*13fc0*/  LDL R13, [R1+0x66c] ;  /* 0x00066c00010d7983 */ /* 0x000ea80000100800 */
[----:B------:R4:W2:Y:S02]  /*13fd0*/  @!P0 LDG.E.U16 R12, [R4.64] ;  /* 0x00000006040c8981 */ /* 0x0008a4000c1e1500 */
[----:B----4-:R-:W-:-:S05]  /*13fe0*/  IADD3 R4, P1, R29, R2, RZ ;  /* 0x000000021d047210 */ /* 0x010fca0007f3e0ff */
[----:B---3--:R-:W-:-:S05]  /*13ff0*/  IMAD.X R5, R28, 0x1, R0, P1 ;  /* 0x000000011c057824 */ /* 0x008fca00008e0600 */
        /* <DEDUP_REMOVED lines=9> */
[----:B------:R-:W2:Y:S01]  /*14090*/  LDL.LU R5, [R1+0x3c] ;  /* 0x00003c0001057983 */ /* 0x000ea20000300800 */
[----:B----4-:R-:W-:-:S02]  /*140a0*/  IADD3 R4, P1, R29, R2, RZ ;  /* 0x000000021d047210 */ /* 0x010fc40007f3e0ff */
[----:B---3--:R-:W-:Y:S01]  /*140b0*/  PRMT R18, RZ, 0x7610, R18 ;  /* 0x00007610ff127816 */ /* 0x008fe20000000012 */
[----:B--2---:R0:W-:Y:S02]  /*140c0*/  STS.U16 [R3+0xf800], R5 ;  /* 0x00f8000503007388 */ /* 0x0041e40000000400 */
        /* <DEDUP_REMOVED lines=9> */
[----:B------:R-:W-:Y:S04]  /*14160*/  STS.U16 [R3+0x9800], R20 ;  /* 0x0098001403007388 */ /* 0x000fe80000000400 */
        /* <DEDUP_REMOVED lines=11> */
[----:B------:R-:W-:Y:S04]  /*14220*/  STL [R1+0xb1c], R3 ;  /* 0x000b1c0301007387 */ /* 0x000fe80000100800 */
[----:B--2---:R0:W-:Y:S04]  /*14230*/  STS.U16 [R3+0xfc00], R5 ;  /* 0x00fc000503007388 */ /* 0x0041e80000000400 */
[----:B0-----:R-:W2:Y:S01]  /*14240*/  LDL.LU R3, [R1+0x580] ;  /* 0x0005800001037983 */ /* 0x001ea20000300800 */
[----:B------:R-:W-:-:S02]  /*14250*/  IADD3 R4, P1, R13, R2, RZ ;  /* 0x000000020d047210 */ /* 0x000fc40007f3e0ff */
[----:B------:R-:W-:Y:S01]  /*14260*/  PRMT R18, RZ, 0x7610, R18 ;  /* 0x00007610ff127816 */ /* 0x000fe20000000012 */
[----:B------:R-:W3:Y:S02]  /*14270*/  LDL.LU R13, [R1+0x80] ;  /* 0x00008000010d7983 */ /* 0x000ee40000300800 */
[----:B--2---:R-:W-:-:S05]  /*14280*/  IMAD.X R5, R3, 0x1, R0, P1 ;  /* 0x0000000103057824 */ /* 0x004fca00008e0600 */
[----:B------:R-:W2:Y:S04]  /*14290*/  @!P0 LDG.E.U16 R18, [R4.64] ;  /* 0x0000000604128981 */ /* 0x000ea8000c1e1500 */
[----:B------:R0:W-:Y:S04]  /*142a0*/  STL [R1+0xb28], R3 ;  /* 0x000b280301007387 */ /* 0x0001e80000100800 */
[----:B0-----:R-:W3:Y:S04]  /*142b0*/  LDL.LU R3, [R1+0x8cc] ;  /* 0x0008cc0001037983 */ /* 0x001ee80000300800 */
[----:B--2---:R0:W-:Y:S04]  /*142c0*/  STL [R1+0xc], R18 ;  /* 0x00000c1201007387 */ /* 0x0041e80000100800 */
[----:B0-----:R-:W2:Y:S04]  /*142d0*/  LDL.LU R18, [R1+0x1ca0] ;  /* 0x001ca00001127983 */ /* 0x001ea80000300800 */
[----:B------:R-:W3:Y:S04]  /*142e0*/  LDL R4, [R1+0x93c] ;  /* 0x00093c0001047983 */ /* 0x000ee80000100800 */
[----:B------:R-:W3:Y:S01]  /*142f0*/  LDL.LU R5, [R1+0x8c] ;  /* 0x00008c0001057983 */ /* 0x000ee20000300800 */
[----:B--2---:R-:W-:-:S03]  /*14300*/  PRMT R18, RZ, 0x7610, R18 ;  /* 0x00007610ff127816 */ /* 0x004fc60000000012 */
[----:B---3--:R0:W-:Y:S02]  /*14310*/  STS.U16 [R4+0x200], R5 ;  /* 0x0002000504007388 */ /* 0x0081e40000000400 */
[----:B0-----:R-:W-:-:S05]  /*14320*/  IADD3 R4, P1, R29, R2, RZ ;  /* 0x000000021d047210 */ /* 0x001fca0007f3e0ff */
        /* <DEDUP_REMOVED lines=8> */
[----:B------:R-:W3:Y:S01]  /*143b0*/  LDL R5, [R1+0x93c] ;  /* 0x00093c0001057983 */ /* 0x000ee20000100800 */
[----:B------:R-:W-:-:S02]  /*143c0*/  IADD3 R4, P1, R3, R2, RZ ;  /* 0x0000000203047210 */ /* 0x000fc40007f3e0ff */
[----:B--2---:R-:W-:Y:S01]  /*143d0*/  PRMT R18, RZ, 0x7610, R18 ;  /* 0x00007610ff127816 */ /* 0x004fe20000000012 */
[----:B---3--:R0:W-:Y:S02]  /*143e0*/  STS.U16 [R5+0x600], R12 ;  /* 0x0006000c05007388 */ /* 0x0081e40000000400 */
[----:B0-----:R-:W-:Y:S02]  /*143f0*/  IMAD.X R5, R29, 0x1, R0, P1 ;  /* 0x000000011d057824 */ /* 0x001fe400008e0600 */
[----:B------:R-:W2:Y:S04]  /*14400*/  LDL.LU R12, [R1+0x78] ;  /* 0x00007800010c7983 */ /* 0x000ea80000300800 */
[----:B------:R-:W3:Y:S04]  /*14410*/  @!P0 LDG.E.U16 R18, [R4.64] ;  /* 0x0000000604128981 */ /* 0x000ee8000c1e1500 */
[----:B------:R0:W-:Y:S04]  /*14420*/  STL [R1+0xb34], R3 ;  /* 0x000b340301007387 */ /* 0x0001e80000100800 */
[----:B0-----:R-:W2:Y:S04]  /*14430*/  LDL.LU R3, [R1+0x7a8] ;  /* 0x0007a80001037983 */ /* 0x001ea80000300800 */
[----:B------:R0:W-:Y:S04]  /*14440*/  STL [R1+0xb38], R29 ;  /* 0x000b381d01007387 */ /* 0x0001e80000100800 */
[----:B0-----:R-:W2:Y:S04]  /*14450*/  LDL.LU R29, [R1+0x658] ;  /* 0x00065800011d7983 */ /* 0x001ea80000300800 */
[----:B---3--:R0:W-:Y:S04]  /*14460*/  STL [R1+0x4], R18 ;  /* 0x0000041201007387 */ /* 0x0081e80000100800 */
[----:B0-----:R-:W3:Y:S04]  /*14470*/  LDL.LU R18, [R1+0x1c98] ;  /* 0x001c980001127983 */ /* 0x001ee80000300800 */
[----:B------:R-:W2:Y:S04]  /*14480*/  LDL R4, [R1+0x93c] ;  /* 0x00093c0001047983 */ /* 0x000ea80000100800 */
[----:B------:R-:W2:Y:S04]  /*14490*/  LDL.LU R5, [R1+0x84] ;  /* 0x0000840001057983 */ /* 0x000ea80000300800 */
[----:B--2---:R0:W-:Y:S04]  /*144a0*/  STS.U16 [R4+0xa00], R5 ;  /* 0x000a000504007388 */ /* 0x0041e80000000400 */
[----:B0-----:R-:W2:Y:S01]  /*144b0*/  LDL R5, [R1+0x578] ;  /* 0x0005780001057983 */ /* 0x001ea20000100800 */
[----:B----4-:R-:W-:-:S02]  /*144c0*/  IADD3 R4, P1, R28, R2, RZ ;  /* 0x000000021c047210 */ /* 0x010fc40007f3e0ff */
[----:B---3--:R-:W-:-:S03]  /*144d0*/  PRMT R18, RZ, 0x7610, R18 ;  /* 0x00007610ff127816 */ /* 0x008fc60000000012 */
[----:B--2---:R-:W-:-:S05]  /*144e0*/  IMAD.X R5, R5, 0x1, R0, P1 ;  /* 0x0000000105057824 */ /* 0x004fca00008e0600 */
[----:B------:R-:W2:Y:S04]  /*144f0*/  @!P0 LDG.E.U16 R18, [R4.64] ;  /* 0x0000000604128981 */ /* 0x000ea8000c1e1500 */
[----:B------:R0:W-:Y:S04]  /*14500*/  STL [R1+0xb3c], R28 ;  /* 0x000b3c1c01007387 */ /* 0x0001e80000100800 */
[----:B0-----:R-:W3:Y:S04]  /*14510*/  LDL.LU R28, [R1+0x8c4] ;  /* 0x0008c400011c7983 */ /* 0x001ee80000300800 */
[----:B--2---:R0:W-:Y:S04]  /*14520*/  STL [R1], R18 ;  /* 0x0000001201007387 */ /* 0x0041e80000100800 */
[----:B0-----:R-:W2:Y:S04]  /*14530*/  LDL.LU R18, [R1+0x1c94] ;  /* 0x001c940001127983 */ /* 0x001ea80000300800 */
[----:B------:R-:W4:Y:S01]  /*14540*/  LDL R5, [R1+0x93c] ;  /* 0x00093c0001057983 */ /* 0x000f220000100800 */
[----:B------:R-:W-:-:S02]  /*14550*/  IADD3 R4, P1, R3, R2, RZ ;  /* 0x0000000203047210 */ /* 0x000fc40007f3e0ff */
[----:B------:R-:W-:Y:S01]  /*14560*/  PRMT R26, RZ, 0x7610, R26 ;  /* 0x00007610ff1a7816 */ /* 0x000fe2000000001a */
[----:B----4-:R0:W-:Y:S02]  /*14570*/  STS.U16 [R5+0xe00], R13 ;  /* 0x000e000d05007388 */ /* 0x0101e40000000400 */
[----:B0-----:R-:W-:Y:S02]  /*14580*/  IMAD.X R5, R29, 0x1, R0, P1 ;  /* 0x000000011d057824 */ /* 0x001fe400008e0600 */
[----:B------:R-:W4:Y:S04]  /*14590*/  LDL.LU R13, [R1+0x70] ;  /* 0x00007000010d7983 */ /* 0x000f280000300800 */
[----:B------:R0:W2:Y:S04]  /*145a0*/  @!P0 LDG.E.U16 R26, [R4.64] ;  /* 0x00000006041a8981 */ /* 0x0000a8000c1e1500 */
[----:B------:R1:W-:Y:S04]  /*145b0*/  STL [R1+0xb40], R3 ;  /* 0x000b400301007387 */ /* 0x0003e80000100800 */
[----:B-1----:R-:W3:Y:S04]  /*145c0*/  LDL.LU R3, [R1+0x64c] ;  /* 0x00064c0001037983 */ /* 0x002ee80000300800 */
[----:B------:R1:W-:Y:S04]  /*145d0*/  STL [R1+0xb44], R29 ;  /* 0x000b441d01007387 */ /* 0x0003e80000100800 */
[----:B-1----:R-:W3:Y:S04]  /*145e0*/  LDL.LU R29, [R1+0x570] ;  /* 0x00057000011d7983 */ /* 0x002ee80000300800 */
[----:B0-----:R-:W3:Y:S04]  /*145f0*/  LDL R4, [R1+0x93c] ;  /* 0x00093c0001047983 */ /* 0x001ee80000100800 */
[----:B------:R-:W3:Y:S04]  /*14600*/  LDL.LU R5, [R1+0x7c] ;  /* 0x00007c0001057983 */ /* 0x000ee80000300800 */
[----:B--2---:R0:W-:Y:S04]  /*14610*/  STL [R1+0x1c68], R26 ;  /* 0x001c681a01007387 */ /* 0x0041e80000100800 */
[----:B0-----:R-:W2:Y:S01]  /*14620*/  LDL R26, [R1+0x7a4] ;  /* 0x0007a400011a7983 */ /* 0x001ea20000100800 */
[----:B------:R-:W-:-:S03]  /*14630*/  PRMT R24, RZ, 0x7610, R24 ;  /* 0x00007610ff187816 */ /* 0x000fc60000000018 */
[----:B---3--:R0:W-:Y:S02]  /*14640*/  STS.U16 [R4+0x1200], R5 ;  /* 0x0012000504007388 */ /* 0x0081e40000000400 */
[----:B0-----:R-:W-:-:S05]  /*14650*/  IADD3 R4, P1, R28, R2, RZ ;  /* 0x000000021c047210 */ /* 0x001fca0007f3e0ff */
[----:B--2---:R-:W-:-:S05]  /*14660*/  IMAD.X R5, R26, 0x1, R0, P1 ;  /* 0x000000011a057824 */ /* 0x004fca00008e0600 */
[----:B------:R0:W2:Y:S04]  /*14670*/  @!P0 LDG.E.U16 R24, [R4.64] ;  /* 0x0000000604188981 */ /* 0x0000a8000c1e1500 */
[----:B------:R1:W-:Y:S01]  /*14680*/  STL [R1+0xb48], R28 ;  /* 0x000b481c01007387 */ /* 0x0003e20000100800 */
[----:B------:R-:W-:Y:S02]  /*14690*/  PRMT R22, RZ, 0x7610, R22 ;  /* 0x00007610ff167816 */ /* 0x000fe40000000016 */
[----:B0-----:R-:W-:Y:S01]  /*146a0*/  IADD3 R4, P1, R3, R2, RZ ;  /* 0x0000000203047210 */ /* 0x001fe20007f3e0ff */
[----:B-1----:R-:W3:Y:S04]  /*146b0*/  LDL.LU R28, [R1+0x798] ;  /* 0x00079800011c7983 */ /* 0x002ee80000300800 */
[----:B------:R-:W-:-:S05]  /*146c0*/  IMAD.X R5, R29, 0x1, R0, P1 ;  /* 0x000000011d057824 */ /* 0x000fca00008e0600 */
[----:B------:R0:W3:Y:S04]  /*146d0*/  @!P0 LDG.E.U16 R22, [R4.64] ;  /* 0x0000000604168981 */ /* 0x0000e8000c1e1500 */
[----:B--2---:R1:W-:Y:S04]  /*146e0*/  STL [R1+0x1c6c], R24 ;  /* 0x001c6c1801007387 */ /* 0x0043e80000100800 */
[----:B-1----:R-:W2:Y:S04]  /*146f0*/  LDL R24, [R1+0x93c] ;  /* 0x00093c0001187983 */ /* 0x002ea80000100800 */
[----:B--2---:R1:W-:Y:S04]  /*14700*/  STS.U16 [R24+0x1600], R12 ;  /* 0x0016000c18007388 */ /* 0x0043e80000000400 */
[----:B-1----:R-:W2:Y:S04]  /*14710*/  LDL.LU R12, [R1+0x6c] ;  /* 0x00006c00010c7983 */ /* 0x002ea80000300800 */
[----:B------:R-:W2:Y:S04]  /*14720*/  LDL.LU R26, [R1+0x68] ;  /* 0x00006800011a7983 */ /* 0x000ea80000300800 */
[----:B------:R1:W-:Y:S04]  /*14730*/  STL [R1+0xb4c], R3 ;  /* 0x000b4c0301007387 */ /* 0x0003e80000100800 */
[----:B-1----:R-:W2:Y:S04]  /*14740*/  LDL.LU R3, [R1+0x8bc] ;  /* 0x0008bc0001037983 */ /* 0x002ea80000300800 */
[----:B------:R1:W-:Y:S04]  /*14750*/  STL [R1+0xb50], R29 ;  /* 0x000b501d01007387 */ /* 0x0003e80000100800 */
[----:B-1----:R-:W2:Y:S04]  /*14760*/  LDL.LU R29, [R1+0x794] ;  /* 0x00079400011d7983 */ /* 0x002ea80000300800 */
[----:B0-----:R-:W2:Y:S04]  /*14770*/  LDL.LU R5, [R1+0x74] ;  /* 0x0000740001057983 */ /* 0x001ea80000300800 */
[----:B---3--:R0:W-:Y:S04]  /*14780*/  STL [R1+0x1c70], R22 ;  /* 0x001c701601007387 */ /* 0x0081e80000100800 */
[----:B0-----:R-:W3:Y:S01]  /*14790*/  LDL R22, [R1+0x648] ;  /* 0x0006480001167983 */ /* 0x001ee20000100800 */
[----:B------:R-:W-:-:S02]  /*147a0*/  IADD3 R4, P1, R28, R2, RZ ;  /* 0x000000021c047210 */ /* 0x000fc40007f3e0ff */
[----:B------:R-:W-:Y:S01]  /*147b0*/  PRMT R20, RZ, 0x7610, R20 ;  /* 0x00007610ff147816 */ /* 0x000fe20000000014 */
[----:B--2---:R3:W-:Y:S02]  /*147c0*/  STS.U16 [R24+0x1a00], R5 ;  /* 0x001a000518007388 */ /* 0x0047e40000000400 */
[----:B---3--:R-:W-:-:S05]  /*147d0*/  IMAD.X R5, R22, 0x1, R0, P1 ;  /* 0x0000000116057824 */ /* 0x008fca00008e0600 */
[----:B------:R0:W2:Y:S01]  /*147e0*/  @!P0 LDG.E.U16 R20, [R4.64] ;  /* 0x0000000604148981 */ /* 0x0000a2000c1e1500 */
[----:B------:R-:W-:Y:S02]  /*147f0*/  PRMT R18, RZ, 0x7610, R18 ;  /* 0x00007610ff127816 */ /* 0x000fe40000000012 */
[----:B0-----:R-:W-:Y:S01]  /*14800*/  IADD3 R4, P1, R3, R2, RZ ;  /* 0x0000000203047210 */ /* 0x001fe20007f3e0ff */
[----:B------:R0:W-:Y:S04]  /*14810*/  STL [R1+0xb54], R28 ;  /* 0x000b541c01007387 */ /* 0x0001e80000100800 */
[----:B------:R-:W-:-:S05]  /*14820*/  IMAD.X R5, R29, 0x1, R0, P1 ;  /* 0x000000011d057824 */ /* 0x000fca00008e0600 */
[----:B------:R1:W3:Y:S04]  /*14830*/  @!P0 LDG.E.U16 R18, [R4.64] ;  /* 0x0000000604128981 */ /* 0x0002e8000c1e1500 */
[----:B0-----:R-:W1:Y:S04]  /*14840*/  LDL.LU R28, [R1+0x63c] ;  /* 0x00063c00011c7983 */ /* 0x001e680000300800 */
[----:B------:R-:W3:Y:S04]  /*14850*/  LDL R22, [R1+0x568] ;  /* 0x0005680001167983 */ /* 0x000ee80000100800 */
[----:B----4-:R0:W-:Y:S04]  /*14860*/  STS.U16 [R24+0x1e00], R13 ;  /* 0x001e000d18007388 */ /* 0x0101e80000000400 */
[----:B--2---:R-:W-:Y:S04]  /*14870*/  STL [R1+0x1c74], R20 ;  /* 0x001c741401007387 */ /* 0x004fe80000100800 */
[----:B0-----:R-:W2:Y:S04]  /*14880*/  LDL.LU R13, [R1+0x64] ;  /* 0x00006400010d7983 */ /* 0x001ea80000300800 */
[----:B------:R0:W-:Y:S04]  /*14890*/  STL [R1+0xb58], R3 ;  /* 0x000b580301007387 */ /* 0x0001e80000100800 */
[----:B0-----:R-:W4:Y:S04]  /*148a0*/  LDL.LU R3, [R1+0x788] ;  /* 0x0007880001037983 */ /* 0x001f280000300800 */
[----:B------:R0:W-:Y:S04]  /*148b0*/  STL [R1+0xb5c], R29 ;  /* 0x000b5c1d01007387 */ /* 0x0001e80000100800 */
[----:B0-----:R-:W2:Y:S01]  /*148c0*/  LDL.LU R29, [R1+0x638] ;  /* 0x00063800011d7983 */ /* 0x001ea20000300800 */
[----:B-1----:R-:W-:-:S03]  /*148d0*/  IADD3 R4, P1, R28, R2, RZ ;  /* 0x000000021c047210 */ /* 0x002fc60007f3e0ff */
[----:B---3--:R-:W-:Y:S01]  /*148e0*/  STL [R1+0x1c78], R18 ;  /* 0x001c781201007387 */ /* 0x008fe20000100800 */
[----:B------:R-:W-:-:S03]  /*148f0*/  PRMT R16, RZ, 0x7610, R16 ;  /* 0x00007610ff107816 */ /* 0x000fc60000000010 */
[----:B------:R0:W-:Y:S01]  /*14900*/  STS.U16 [R24+0x2200], R12 ;  /* 0x0022000c18007388 */ /* 0x0001e20000000400 */
[----:B------:R-:W-:-:S05]  /*14910*/  IMAD.X R5, R22, 0x1, R0, P1 ;  /* 0x0000000116057824 */ /* 0x000fca00008e0600 */
[----:B------:R4:W3:Y:S04]  /*14920*/  @!P0 LDG.E.U16 R16, [R4.64] ;  /* 0x0000000604108981 */ /* 0x0008e8000c1e1500 */
[----:B0-----:R-:W3:Y:S04]  /*14930*/  LDL R12, [R1+0x784] ;  /* 0x00078400010c7983 */ /* 0x001ee80000100800 */
[----:B------:R0:W-:Y:S04]  /*14940*/  STL [R1+0xb60], R28 ;  /* 0x000b601c01007387 */ /* 0x0001e80000100800 */
[----:B0-----:R-:W3:Y:S01]  /*14950*/  LDL.LU R28, [R1+0x8b4] ;  /* 0x0008b400011c7983 */ /* 0x001ee20000300800 */
[----:B------:R-:W-:-:S02]  /*14960*/  PRMT R11, RZ, 0x7610, R11 ;  /* 0x00007610ff0b7816 */ /* 0x000fc4000000000b */
[----:B----4-:R-:W-:-:S05]  /*14970*/  IADD3 R4, P1, R3, R2, RZ ;  /* 0x0000000203047210 */ /* 0x010fca0007f3e0ff */
[----:B--2---:R-:W-:-:S05]  /*14980*/  IMAD.X R5, R29, 0x1, R0, P1 ;  /* 0x000000011d057824 */ /* 0x004fca00008e0600 */
[----:B------:R0:W2:Y:S01]  /*14990*/  @!P0 LDG.E.U16 R11, [R4.64] ;  /* 0x00000006040b8981 */ /* 0x0000a2000c1e1500 */
[----:B------:R-:W-:-:S03]  /*149a0*/  PRMT R10, RZ, 0x7610, R10 ;  /* 0x00007610ff0a7816 */ /* 0x000fc6000000000a */
[----:B------:R-:W-:Y:S04]  /*149b0*/  STS.U16 [R24+0x2600], R26 ;  /* 0x0026001a18007388 */ /* 0x000fe80000000400 */
[----:B---3--:R1:W-:Y:S04]  /*149c0*/  STL [R1+0x1c7c], R16 ;  /* 0x001c7c1001007387 */ /* 0x0083e80000100800 */
[----:B------:R-:W3:Y:S04]  /*149d0*/  LDL.LU R22, [R1+0x60] ;  /* 0x0000600001167983 */ /* 0x000ee80000300800 */
[----:B-1----:R-:W4:Y:S04]  /*149e0*/  LDL R16, [R1+0x628] ;  /* 0x0006280001107983 */ /* 0x002f280000100800 */
[----:B------:R-:W3:Y:S01]  /*149f0*/  LDL.LU R26, [R1+0x5c] ;  /* 0x00005c00011a7983 */ /* 0x000ee20000300800 */
[----:B0-----:R-:W-:-:S03]  /*14a00*/  IADD3 R4, P1, R28, R2, RZ ;  /* 0x000000021c047210 */ /* 0x001fc60007f3e0ff */
[----:B------:R0:W-:Y:S02]  /*14a10*/  STL [R1+0xb64], R3 ;  /* 0x000b640301007387 */ /* 0x0001e40000100800 */
[----:B------:R-:W-:-:S05]  /*14a20*/  IMAD.X R5, R12, 0x1, R0, P1 ;  /* 0x000000010c057824 */ /* 0x000fca00008e0600 */
[----:B------:R-:W3:Y:S04]  /*14a30*/  @!P0 LDG.E.U16 R10, [R4.64] ;  /* 0x00000006040a8981 */ /* 0x000ee8000c1e1500 */
[----:B0-----:R-:W4:Y:S04]  /*14a40*/  LDL.LU R3, [R1+0x62c] ;  /* 0x00062c0001037983 */ /* 0x001f280000300800 */
[----:B------:R0:W-:Y:S04]  /*14a50*/  STL [R1+0xb68], R29 ;  /* 0x000b681d01007387 */ /* 0x0001e80000100800 */
[----:B0-----:R-:W4:Y:S04]  /*14a60*/  LDL.LU R29, [R1+0x560] ;  /* 0x00056000011d7983 */ /* 0x001f280000300800 */
[----:B--2---:R-:W-:Y:S04]  /*14a70*/  STL [R1+0x1c80], R11 ;  /* 0x001c800b01007387 */ /* 0x004fe80000100800 */
[----:B------:R0:W-:Y:S04]  /*14a80*/  STL [R1+0xb6c], R28 ;  /* 0x000b6c1c01007387 */ /* 0x0001e80000100800 */
[----:B0-----:R-:W2:Y:S04]  /*14a90*/  LDL.LU R28, [R1+0x778] ;  /* 0x00077800011c7983 */ /* 0x001ea80000300800 */
[----:B------:R-:W2:Y:S04]  /*14aa0*/  LDL.LU R12, [R1+0x58] ;  /* 0x00005800010c7983 */ /* 0x000ea80000300800 */
[----:B------:R0:W-:Y:S04]  /*14ab0*/  STS.U16 [R24+0x2a00], R13 ;  /* 0x002a000d18007388 */ /* 0x0001e80000000400 */
[----:B------:R-:W2:Y:S04]  /*14ac0*/  LDL R11, [R1+0x558] ;  /* 0x00055800010b7983 */ /* 0x000ea80000100800 */
[----:B0-----:R-:W2:Y:S04]  /*14ad0*/  LDL.LU R13, [R1+0x54] ;  /* 0x00005400010d7983 */ /* 0x001ea80000300800 */
[----:B---3--:R-:W-:Y:S01]  /*14ae0*/  STL [R1+0x1c84], R10 ;  /* 0x001c840a01007387 */ /* 0x008fe20000100800 */
[----:B----4-:R-:W-:-:S03]  /*14af0*/  IADD3 R4, P1, R3, R2, RZ ;  /* 0x0000000203047210 */ /* 0x010fc60007f3e0ff */
[----:B------:R0:W-:Y:S04]  /*14b00*/  STL [R1+0xb70], R3 ;  /* 0x000b700301007387 */ /* 0x0001e80000100800 */
[----:B------:R1:W-:Y:S04]  /*14b10*/  STS.U16 [R24+0x2e00], R9 ;  /* 0x002e000918007388 */ /* 0x0003e80000000400 */
[----:B0-----:R-:W3:Y:S01]  /*14b20*/  LDL.LU R3, [R1+0x8ac] ;  /* 0x0008ac0001037983 */ /* 0x001ee20000300800 */
[----:B------:R-:W-:Y:S01]  /*14b30*/  IMAD.X R5, R29, 0x1, R0, P1 ;  /* 0x000000011d057824 */ /* 0x000fe200008e0600 */
[----:B-1----:R-:W-:-:S02]  /*14b40*/  PRMT R9, RZ, 0x7610, R9 ;  /* 0x00007610ff097816 */ /* 0x002fc40000000009 */
[----:B------:R0:W-:Y:S04]  /*14b50*/  STL [R1+0xb74], R29 ;  /* 0x000b741d01007387 */ /* 0x0001e80000100800 */
[----:B------:R2:W4:Y:S04]  /*14b60*/  @!P0 LDG.E.U16 R9, [R4.64] ;  /* 0x0000000604098981 */ /* 0x000528000c1e1500 */
[----:B0-----:R-:W4:Y:S01]  /*14b70*/  LDL.LU R29, [R1+0x774] ;  /* 0x00077400011d7983 */ /* 0x001f220000300800 */
[----:B------:R-:W-:Y:S02]  /*14b80*/  PRMT R8, RZ, 0x7610, R8 ;  /* 0x00007610ff087816 */ /* 0x000fe40000000008 */
[----:B--2---:R-:W-:-:S05]  /*14b90*/  IADD3 R4, P1, R28, R2, RZ ;  /* 0x000000021c047210 */ /* 0x004fca0007f3e0ff */
[----:B------:R-:W-:-:S05]  /*14ba0*/  IMAD.X R5, R16, 0x1, R0, P1 ;  /* 0x0000000110057824 */ /* 0x000fca00008e0600 */
[----:B------:R3:W2:Y:S01]  /*14bb0*/  @!P0 LDG.E.U16 R8, [R4.64] ;  /* 0x0000000604088981 */ /* 0x0006a2000c1e1500 */
[----:B------:R-:W-:Y:S02]  /*14bc0*/  PRMT R7, RZ, 0x7610, R7 ;  /* 0x00007610ff077816 */ /* 0x000fe40000000007 */
[-C--:B---3--:R-:W-:Y:S01]  /*14bd0*/  IADD3 R4, P1, R3, R2.reuse, RZ ;  /* 0x0000000203047210 */ /* 0x088fe20007f3e0ff */
[----:B----4-:R-:W-:Y:S04]  /*14be0*/  STL [R1+0x1c88], R9 ;  /* 0x001c880901007387 */ /* 0x010fe80000100800 */
[----:B------:R-:W-:Y:S01]  /*14bf0*/  IMAD.X R5, R29, 0x1, R0, P1 ;  /* 0x000000011d057824 */ /* 0x000fe200008e0600 */
[----:B------:R0:W-:Y:S04]  /*14c00*/  STL [R1+0xb78], R28 ;  /* 0x000b781c01007387 */ /* 0x0001e80000100800 */
[----:B------:R-:W3:Y:S04]  /*14c10*/  @!P0 LDG.E.U16 R7, [R4.64] ;  /* 0x0000000604078981 */ /* 0x000ee8000c1e1500 */
[----:B0-----:R-:W4:Y:S04]  /*14c20*/  LDL.LU R28, [R1+0x61c] ;  /* 0x00061c00011c7983 */ /* 0x001f280000300800 */
[----:B--2---:R0:W-:Y:S04]  /*14c30*/  STL [R1+0x1c8c], R8 ;  /* 0x001c8c0801007387 */ /* 0x0041e80000100800 */
[----:B0-----:R-:W2:Y:S04]  /*14c40*/  LDL R8, [R1+0x764] ;  /* 0x0007640001087983 */ /* 0x001ea80000100800 */
[----:B------:R0:W-:Y:S04]  /*14c50*/  STL [R1+0xb7c], R3 ;  /* 0x000b7c0301007387 */ /* 0x0001e80000100800 */
[----:B0-----:R-:W2:Y:S04]  /*14c60*/  LDL.LU R3, [R1+0x768] ;  /* 0x0007680001037983 */ /* 0x001ea80000300800 */
[----:B------:R0:W-:Y:S04]  /*14c70*/  STL [R1+0xb80], R29 ;  /* 0x000b801d01007387 */ /* 0x0001e80000100800 */
[----:B0-----:R-:W2:Y:S04]  /*14c80*/  LDL.LU R29, [R1+0x618] ;  /* 0x00061800011d7983 */ /* 0x001ea80000300800 */
[----:B---3--:R-:W-:Y:S01]  /*14c90*/  STL [R1+0x1c90], R7 ;  /* 0x001c900701007387 */ /* 0x008fe20000100800 */
[----:B----4-:R-:W-:-:S03]  /*14ca0*/  IADD3 R4, P1, R28, R2, RZ ;  /* 0x000000021c047210 */ /* 0x010fc60007f3e0ff */
[----:B------:R0:W-:Y:S04]  /*14cb0*/  STL [R1+0xb84], R28 ;  /* 0x000b841c01007387 */ /* 0x0001e80000100800 */
[----:B------:R1:W-:Y:S04]  /*14cc0*/  STS.U16 [R24+0x3200], R22 ;  /* 0x0032001618007388 */ /* 0x0003e80000000400 */
[----:B0-----:R-:W3:Y:S01]  /*14cd0*/  LDL.LU R28, [R1+0x8a4] ;  /* 0x0008a400011c7983 */ /* 0x001ee20000300800 */
[----:B------:R-:W-:-:S03]  /*14ce0*/  IMAD.X R5, R11, 0x1, R0, P1 ;  /* 0x000000010b057824 */ /* 0x000fc600008e0600 */
[----:B-1----:R-:W4:Y:S04]  /*14cf0*/  LDL.LU R22, [R1+0x50] ;  /* 0x0000500001167983 */ /* 0x002f280000300800 */
[----:B------:R0:W-:Y:S04]  /*14d00*/  STS.U16 [R24+0x3600], R26 ;  /* 0x0036001a18007388 */ /* 0x0001e80000000400 */
[----:B------:R-:W4:Y:S04]  /*14d10*/  LDL R7, [R1+0x608] ;  /* 0x0006080001077983 */ /* 0x000f280000100800 */
[----:B------:R2:W-:Y:S04]  /*14d20*/  STS.U16 [R24+0x3a00], R12 ;  /* 0x003a000c18007388 */ /* 0x0005e80000000400 */
[----:B0-----:R-:W4:Y:S04]  /*14d30*/  LDL.LU R26, [R1+0x4c] ;  /* 0x00004c00011a7983 */ /* 0x001f280000300800 */
[----:B------:R-:W-:Y:S01]  /*14d40*/  STS.U16 [R24+0x3e00], R13 ;  /* 0x003e000d18007388 */ /* 0x000fe20000000400 */
[----:B--2---:R-:W-:-:S03]  /*14d50*/  IADD3 R12, P1, R3, R2, RZ ;  /* 0x00000002030c7210 */ /* 0x004fc60007f3e0ff */
[----:B------:R0:W-:Y:S04]  /*14d60*/  STL [R1+0xb88], R3 ;  /* 0x000b880301007387 */ /* 0x0001e80000100800 */
[----:B0-----:R-:W2:Y:S01]  /*14d70*/  LDL.LU R3, [R1+0x60c] ;  /* 0x00060c0001037983 */ /* 0x001ea20000300800 */
[----:B------:R-:W-:-:S03]  /*14d80*/  IMAD.X R13, R29, 0x1, R0, P1 ;  /* 0x000000011d0d7824 */ /* 0x000fc600008e0600 */
[----:B------:R0:W-:Y:S04]  /*14d90*/  STL [R1+0xb8c], R29 ;  /* 0x000b8c1d01007387 */ /* 0x0001e80000100800 */
[----:B0-----:R-:W4:Y:S01]  /*14da0*/  LDL.LU R29, [R1+0x54c] ;  /* 0x00054c00011d7983 */ /* 0x001f220000300800 */
[----:B------:R-:W-:-:S06]  /*14db0*/  PRMT R6, RZ, 0x7610, R6 ;  /* 0x00007610ff067816 */ /* 0x000fcc0000000006 */
[----:B------:R0:W4:Y:S02]  /*14dc0*/  @!P0 LDG.E.U16 R6, [R4.64] ;  /* 0x0000000604068981 */ /* 0x000124000c1e1500 */
[----:B0-----:R-:W-:Y:S02]  /*14dd0*/  PRMT R5, RZ, 0x7610, R5 ;  /* 0x00007610ff057816 */ /* 0x001fe40000000005 */
[----:B---3--:R0:W-:Y:S04]  /*14de0*/  STL [R1+0xb90], R28 ;  /* 0x000b901c01007387 */ /* 0x0081e80000100800 */
[----:B------:R1:W3:Y:S02]  /*14df0*/  @!P0 LDG.E.U16 R5, [R12.64] ;  /* 0x000000060c058981 */ /* 0x0002e4000c1e1500 */
[----:B-1----:R-:W-:-:S02]  /*14e00*/  IADD3 R12, P1, R28, R2, RZ ;  /* 0x000000021c0c7210 */ /* 0x002fc40007f3e0ff */
[----:B0-----:R-:W3:Y:S03]  /*14e10*/  LDL.LU R28, [R1+0x758] ;  /* 0x00075800011c7983 */ /* 0x001ee60000300800 */
[----:B------:R-:W-:Y:S01]  /*14e20*/  IMAD.X R13, R8, 0x1, R0, P1 ;  /* 0x00000001080d7824 */ /* 0x000fe200008e0600 */
[----:B------:R-:W-:Y:S04]  /*14e30*/  STS.U16 [R24+0x4200], R15 ;  /* 0x0042000f18007388 */ /* 0x000fe80000000400 */
[----:B------:R-:W3:Y:S04]  /*14e40*/  LDL R8, [R1+0x544] ;  /* 0x0005440001087983 */ /* 0x000ee80000100800 */
[----:B------:R2:W-:Y:S02]  /*14e50*/  STS.U16 [R24+0x4600], R14 ;  /* 0x0046000e18007388 */ /* 0x0005e40000000400 */
[----:B--2---:R-:W-:-:S02]  /*14e60*/  IADD3 R14, P1, R3, R2, RZ ;  /* 0x00000002030e7210 */ /* 0x004fc40007f3e0ff */
[----:B------:R0:W-:Y:S04]  /*14e70*/  STL [R1+0xb94], R3 ;  /* 0x000b940301007387 */ /* 0x0001e80000100800 */
[----:B0-----:R-:W2:Y:S01]  /*14e80*/  LDL.LU R3, [R1+0x89c] ;  /* 0x00089c0001037983 */ /* 0x001ea20000300800 */
[----:B----4-:R-:W-:-:S03]  /*14e90*/  IMAD.X R15, R29, 0x1, R0, P1 ;  /* 0x000000011d0f7824 */ /* 0x010fc600008e0600 */
[----:B------:R0:W-:Y:S04]  /*14ea0*/  STL [R1+0xb98], R29 ;  /* 0x000b981d01007387 */ /* 0x0001e80000100800 */
[----:B0-----:R-:W4:Y:S01]  /*14eb0*/  LDL.LU R29, [R1+0x754] ;  /* 0x00075400011d7983 */ /* 0x001f220000300800 */
[----:B------:R-:W-:-:S06]  /*14ec0*/  PRMT R4, RZ, 0x7610, R4 ;  /* 0x00007610ff047816 */ /* 0x000fcc0000000004 */
[----:B------:R0:W4:Y:S02]  /*14ed0*/  @!P0 LDG.E.U16 R4, [R12.64] ;  /* 0x000000060c048981 */ /* 0x000124000c1e1500 */
[----:B0-----:R-:W-:-:S06]  /*14ee0*/  PRMT R12, RZ, 0x7610, R12 ;  /* 0x00007610ff0c7816 */ /* 0x001fcc000000000c */
[----:B------:R0:W4:Y:S04]  /*14ef0*/  @!P0 LDG.E.U16 R12, [R14.64] ;  /* 0x000000060e0c8981 */ /* 0x000128000c1e1500 */
[----:B---3--:R1:W-:Y:S01]  /*14f00*/  STL [R1+0xb9c], R28 ;  /* 0x000b9c1c01007387 */ /* 0x0083e20000100800 */
[----:B------:R-:W-:Y:S02]  /*14f10*/  PRMT R13, RZ, 0x7610, R13 ;  /* 0x00007610ff0d7816 */ /* 0x000fe4000000000d */
[-C--:B0-----:R-:W-:Y:S02]  /*14f20*/  IADD3 R14, P1, R28, R2.reuse, RZ ;  /* 0x000000021c0e7210 */ /* 0x081fe40007f3e0ff */
[----:B-1----:R-:W3:Y:S03]  /*14f30*/  LDL.LU R28, [R1+0x5fc] ;  /* 0x0005fc00011c7983 */ /* 0x002ee60000300800 */
[----:B------:R-:W-:Y:S01]  /*14f40*/  IMAD.X R15, R7, 0x1, R0, P1 ;  /* 0x00000001070f7824 */ /* 0x000fe200008e0600 */
[----:B------:R-:W-:Y:S04]  /*14f50*/  STS.U16 [R24+0x4a00], R22 ;  /* 0x004a001618007388 */ /* 0x000fe80000000400 */
[----:B------:R-:W3:Y:S04]  /*14f60*/  LDL R7, [R1+0x744] ;  /* 0x0007440001077983 */ /* 0x000ee80000100800 */
[----:B------:R0:W-:Y:S04]  /*14f70*/  STS.U16 [R24+0x4e00], R26 ;  /* 0x004e001a18007388 */ /* 0x0001e80000000400 */
[----:B------:R2:W3:Y:S04]  /*14f80*/  @!P0 LDG.E.U16 R13, [R14.64] ;  /* 0x000000060e0d8981 */ /* 0x0004e8000c1e1500 */
[----:B0-----:R-:W3:Y:S01]  /*14f90*/  LDL.LU R26, [R1+0x48] ;  /* 0x00004800011a7983 */ /* 0x001ee20000300800 */
[----:B--2---:R-:W-:-:S03]  /*14fa0*/  IADD3 R14, P1, R3, R2, RZ ;  /* 0x00000002030e7210 */ /* 0x004fc60007f3e0ff */
[----:B------:R0:W-:Y:S04]  /*14fb0*/  STL [R1+0xba0], R3 ;  /* 0x000ba00301007387 */ /* 0x0001e80000100800 */
[----:B0-----:R-:W2:Y:S01]  /*14fc0*/  LDL.LU R3, [R1+0x748] ;  /* 0x0007480001037983 */ /* 0x001ea20000300800 */
[----:B----4-:R-:W-:-:S03]  /*14fd0*/  IMAD.X R15, R29, 0x1, R0, P1 ;  /* 0x000000011d0f7824 */ /* 0x010fc600008e0600 */
[----:B------:R0:W-:Y:S04]  /*14fe0*/  STL [R1+0xba4], R29 ;  /* 0x000ba41d01007387 */ /* 0x0001e80000100800 */
[----:B0-----:R-:W4:Y:S01]  /*14ff0*/  LDL.LU R29, [R1+0x5f8] ;  /* 0x0005f800011d7983 */ /* 0x001f220000300800 */
[----:B------:R-:W-:-:S06]  /*15000*/  PRMT R17, RZ, 0x7610, R17 ;  /* 0x00007610ff117816 */ /* 0x000fcc0000000011 */
[----:B------:R3:W4:Y:S04]  /*15010*/  @!P0 LDG.E.U16 R17, [R14.64] ;  /* 0x000000060e118981 */ /* 0x000728000c1e1500 */
[----:B------:R0:W-:Y:S02]  /*15020*/  STS.U16 [R24+0x5200], R19 ;  /* 0x0052001318007388 */ /* 0x0001e40000000400 */
[----:B0-----:R-:W-:Y:S02]  /*15030*/  PRMT R19, RZ, 0x7610, R19 ;  /* 0x00007610ff137816 */ /* 0x001fe40000000013 */
[----:B---3--:R-:W-:Y:S01]  /*15040*/  IADD3 R14, P1, R28, R2, RZ ;  /* 0x000000021c0e7210 */ /* 0x008fe20007f3e0ff */
[----:B------:R0:W-:Y:S04]  /*15050*/  STL [R1+0xba8], R28 ;  /* 0x000ba81c01007387 */ /* 0x0001e80000100800 */
[----:B------:R-:W-:-:S05]  /*15060*/  IMAD.X R15, R8, 0x1, R0, P1 ;  /* 0x00000001080f7824 */ /* 0x000fca00008e0600 */
[----:B------:R2:W3:Y:S04]  /*15070*/  @!P0 LDG.E.U16 R19, [R14.64] ;  /* 0x000000060e138981 */ /* 0x0004e8000c1e1500 */
[----:B0-----:R-:W3:Y:S01]  /*15080*/  LDL.LU R28, [R1+0x894] ;  /* 0x00089400011c7983 */ /* 0x001ee20000300800 */
[----:B--2---:R-:W-:-:S03]  /*15090*/  IADD3 R14, P1, R3, R2, RZ ;  /* 0x00000002030e7210 */ /* 0x004fc60007f3e0ff */
[----:B------:R0:W-:Y:S04]  /*150a0*/  STL [R1+0xbac], R3 ;  /* 0x000bac0301007387 */ /* 0x0001e80000100800 */
[----:B0-----:R-:W2:Y:S01]  /*150b0*/  LDL.LU R3, [R1+0x5ec] ;  /* 0x0005ec0001037983 */ /* 0x001ea20000300800 */
[----:B----4-:R-:W-:-:S03]  /*150c0*/  IMAD.X R15, R29, 0x1, R0, P1 ;  /* 0x000000011d0f7824 */ /* 0x010fc600008e0600 */
[----:B------:R0:W-:Y:S04]  /*150d0*/  STL [R1+0xbb0], R29 ;  /* 0x000bb01d01007387 */ /* 0x0001e80000100800 */
[----:B0-----:R-:W4:Y:S04]  /*150e0*/  LDL.LU R29, [R1+0x53c] ;  /* 0x00053c00011d7983 */ /* 0x001f280000300800 */
[----:B------:R0:W-:Y:S02]  /*150f0*/  STS.U16 [R24+0x5600], R21 ;  /* 0x0056001518007388 */ /* 0x0001e40000000400 */
[----:B0-----:R-:W-:-:S02]  /*15100*/  PRMT R21, RZ, 0x7610, R21 ;  /* 0x00007610ff157816 */ /* 0x001fc40000000015 */
[----:B------:R0:W-:Y:S04]  /*15110*/  STS.U16 [R24+0x5a00], R23 ;  /* 0x005a001718007388 */ /* 0x0001e80000000400 */
[----:B------:R3:W4:Y:S01]  /*15120*/  @!P0 LDG.E.U16 R21, [R14.64] ;  /* 0x000000060e158981 */ /* 0x000722000c1e1500 */
[----:B0-----:R-:W-:Y:S02]  /*15130*/  PRMT R23, RZ, 0x7610, R23 ;  /* 0x00007610ff177816 */ /* 0x001fe40000000017 */
[----:B---3--:R-:W-:Y:S01]  /*15140*/  IADD3 R14, P1, R28, R2, RZ ;  /* 0x000000021c0e7210 */ /* 0x008fe20007f3e0ff */
[----:B------:R0:W-:Y:S04]  /*15150*/  STL [R1+0xbb4], R28 ;  /* 0x000bb41c01007387 */ /* 0x0001e80000100800 */
[----:B------:R-:W-:Y:S01]  /*15160*/  IMAD.X R15, R7, 0x1, R0, P1 ;  /* 0x00000001070f7824 */ /* 0x000fe200008e0600 */
[----:B------:R1:W-:Y:S04]  /*15170*/  STS.U16 [R24+0x5e00], R26 ;  /* 0x005e001a18007388 */ /* 0x0003e80000000400 */
[----:B------:R2:W3:Y:S04]  /*15180*/  @!P0 LDG.E.U16 R23, [R14.64] ;  /* 0x000000060e178981 */ /* 0x0004e8000c1e1500 */
[----:B0-----:R-:W3:Y:S04]  /*15190*/  LDL.LU R28, [R1+0x738] ;  /* 0x00073800011c7983 */ /* 0x001ee80000300800 */
[----:B------:R-:W3:Y:S04]  /*151a0*/  LDL.LU R7, [R1+0xf0] ;  /* 0x0000f00001077983 */ /* 0x000ee80000300800 */
[----:B------:R-:W3:Y:S04]  /*151b0*/  LDL.LU R8, [R1+0x44] ;  /* 0x0000440001087983 */ /* 0x000ee80000300800 */
[----:B------:R-:W3:Y:S04]  /*151c0*/  LDL.LU R9, [R1+0x38] ;  /* 0x0000380001097983 */ /* 0x000ee80000300800 */
[----:B------:R-:W3:Y:S04]  /*151d0*/  LDL.LU R10, [R1+0x34] ;  /* 0x00003400010a7983 */ /* 0x000ee80000300800 */
[----:B------:R-:W3:Y:S04]  /*151e0*/  LDL.LU R11, [R1+0x30] ;  /* 0x00003000010b7983 */ /* 0x000ee80000300800 */
[----:B------:R-:W3:Y:S01]  /*151f0*/  LDL.LU R16, [R1+0x2c] ;  /* 0x00002c0001107983 */ /* 0x000ee20000300800 */
[----:B------:R-:W-:-:S03]  /*15200*/  PRMT R25, RZ, 0x7610, R25 ;  /* 0x00007610ff197816 */ /* 0x000fc60000000019 */
[----:B------:R-:W3:Y:S04]  /*15210*/  LDL.LU R18, [R1+0x28] ;  /* 0x0000280001127983 */ /* 0x000ee80000300800 */
[----:B------:R-:W3:Y:S04]  /*15220*/  LDL.LU R20, [R1+0x24] ;  /* 0x0000240001147983 */ /* 0x000ee80000300800 */
[----:B------:R-:W3:Y:S04]  /*15230*/  LDL.LU R22, [R1+0x20] ;  /* 0x0000200001167983 */ /* 0x000ee80000300800 */
[----:B-1----:R-:W3:Y:S04]  /*15240*/  LDL.LU R24, [R1+0x1c] ;  /* 0x00001c0001187983 */ /* 0x002ee80000300800 */
[----:B------:R-:W3:Y:S01]  /*15250*/  LDL.LU R26, [R1+0x18] ;  /* 0x00001800011a7983 */ /* 0x000ee20000300800 */
[----:B--2---:R-:W-:-:S03]  /*15260*/  IADD3 R14, P1, R3, R2, RZ ;  /* 0x00000002030e7210 */ /* 0x004fc60007f3e0ff */
[----:B------:R0:W-:Y:S04]  /*15270*/  STL [R1+0xbc4], R3 ;  /* 0x000bc40301007387 */ /* 0x0001e80000100800 */
[----:B0-----:R-:W2:Y:S01]  /*15280*/  LDL.LU R3, [R1] ;  /* 0x0000000001037983 */ /* 0x001ea20000300800 */
[----:B----4-:R-:W-:-:S03]  /*15290*/  IMAD.X R15, R29, 0x1, R0, P1 ;  /* 0x000000011d0f7824 */ /* 0x010fc600008e0600 */
[----:B------:R0:W-:Y:S04]  /*152a0*/  STL [R1+0xbc8], R29 ;  /* 0x000bc81d01007387 */ /* 0x0001e80000100800 */
[----:B------:R1:W4:Y:S04]  /*152b0*/  @!P0 LDG.E.U16 R25, [R14.64] ;  /* 0x000000060e198981 */ /* 0x000328000c1e1500 */
[----:B0-----:R-:W2:Y:S04]  /*152c0*/  LDL R29, [R1+0x93c] ;  /* 0x00093c00011d7983 */ /* 0x001ea80000100800 */
[----:B-1----:R-:W4:Y:S01]  /*152d0*/  LDL R15, [R1+0x5e8] ;  /* 0x0005e800010f7983 */ /* 0x002f220000100800 */
[----:B---3--:R-:W-:-:S03]  /*152e0*/  IADD3 R14, P1, R28, R2, RZ ;  /* 0x000000021c0e7210 */ /* 0x008fc60007f3e0ff */
[----:B------:R0:W-:Y:S04]  /*152f0*/  STL [R1+0xbd0], R28 ;  /* 0x000bd01c01007387 */ /* 0x0001e80000100800 */
[----:B0-----:R-:W3:Y:S04]  /*15300*/  LDL.LU R28, [R1+0x4] ;  /* 0x00000400011c7983 */ /* 0x001ee80000300800 */
[----:B------:R0:W-:Y:S04]  /*15310*/  STL [R1+0xbcc], R2 ;  /* 0x000bcc0201007387 */ /* 0x0001e80000100800 */
[----:B0-----:R-:W3:Y:S04]  /*15320*/  LDL.LU R2, [R1+0x8] ;  /* 0x0000080001027983 */ /* 0x001ee80000300800 */
[----:B------:R0:W-:Y:S04]  /*15330*/  STL [R1+0xc60], R0 ;  /* 0x000c600001007387 */ /* 0x0001e80000100800 */
[----:B--2---:R1:W-:Y:S01]  /*15340*/  STS.U16 [R29+0x6200], R27 ;  /* 0x0062001b1d007388 */ /* 0x0043e20000000400 */
[----:B----4-:R-:W-:-:S03]  /*15350*/  IMAD.X R15, R15, 0x1, R0, P1 ;  /* 0x000000010f0f7824 */ /* 0x010fc600008e0600 */
[----:B0-----:R-:W2:Y:S01]  /*15360*/  LDL.LU R0, [R1+0xc] ;  /* 0x00000c0001007983 */ /* 0x001ea20000300800 */
[----:B-1----:R-:W-:-:S06]  /*15370*/  PRMT R27, RZ, 0x7610, R27 ;  /* 0x00007610ff1b7816 */ /* 0x002fcc000000001b */
[----:B------:R0:W4:Y:S04]  /*15380*/  @!P0 LDG.E.U16 R27, [R14.64] ;  /* 0x000000060e1b8981 */ /* 0x000128000c1e1500 */
[----:B0-----:R-:W2:Y:S04]  /*15390*/  LDL.LU R14, [R1+0x14] ;  /* 0x00001400010e7983 */ /* 0x001ea80000300800 */
[----:B------:R-:W3:Y:S04]  /*153a0*/  LDL.LU R15, [R1+0x10] ;  /* 0x00001000010f7983 */ /* 0x000ee80000300800 */
[----:B------:R0:W-:Y:S04]  /*153b0*/  STS.U16 [R29+0xfe00], R7 ;  /* 0x00fe00071d007388 */ /* 0x0001e80000000400 */
[----:B------:R1:W-:Y:S04]  /*153c0*/  STS.U16 [R29+0x6600], R8 ;  /* 0x006600081d007388 */ /* 0x0003e80000000400 */
[----:B------:R1:W-:Y:S04]  /*153d0*/  STS.U16 [R29+0x6a00], R9 ;  /* 0x006a00091d007388 */ /* 0x0003e80000000400 */
[----:B0-----:R-:W4:Y:S04]  /*153e0*/  LDL.LU R7, [R1+0x1c90] ;  /* 0x001c900001077983 */ /* 0x001f280000300800 */
[----:B-1----:R-:W4:Y:S04]  /*153f0*/  LDL.LU R8, [R1+0x1c8c] ;  /* 0x001c8c0001087983 */ /* 0x002f280000300800 */
[----:B------:R-:W4:Y:S04]  /*15400*/  LDL.LU R9, [R1+0x1c88] ;  /* 0x001c880001097983 */ /* 0x000f280000300800 */
        /* <DEDUP_REMOVED lines=14> */
[----:B0-----:R-:W4:Y:S04]  /*154f0*/  LDL.LU R24, [R1+0x1c6c] ;  /* 0x001c6c0001187983 */ /* 0x001f280000300800 */
[----:B-1----:R-:W4:Y:S04]  /*15500*/  LDL.LU R26, [R1+0x1c68] ;  /* 0x001c6800011a7983 */ /* 0x002f280000300800 */
[----:B--2---:R-:W-:Y:S04]  /*15510*/  STS.U16 [R29+0x8e00], R14 ;  /* 0x008e000e1d007388 */ /* 0x004fe80000000400 */
[----:B---3--:R-:W-:Y:S04]  /*15520*/  STS.U16 [R29+0x9200], R15 ;  /* 0x0092000f1d007388 */ /* 0x008fe80000000400 */
[----:B------:R0:W-:Y:S04]  /*15530*/  STS.U16 [R29+0x9600], R0 ;  /* 0x009600001d007388 */ /* 0x0001e80000000400 */
[----:B0-----:R-:W2:Y:S04]  /*15540*/  LDL R0, [R1+0x530] ;  /* 0x0005300001007983 */ /* 0x001ea80000100800 */
[----:B------:R-:W-:Y:S04]  /*15550*/  STS.U16 [R29+0x9a00], R2 ;  /* 0x009a00021d007388 */ /* 0x000fe80000000400 */
[----:B------:R-:W-:Y:S04]  /*15560*/  STS.U16 [R29+0x9e00], R28 ;  /* 0x009e001c1d007388 */ /* 0x000fe80000000400 */
[----:B------:R0:W-:Y:S04]  /*15570*/  STS.U16 [R29+0xa200], R3 ;  /* 0x00a200031d007388 */ /* 0x0001e80000000400 */
[----:B0-----:R-:W3:Y:S04]  /*15580*/  LDL R3, [R1+0x45c] ;  /* 0x00045c0001037983 */ /* 0x001ee80000100800 */
[----:B----4-:R-:W-:Y:S04]  /*15590*/  STS.U16 [R29+0xa600], R26 ;  /* 0x00a6001a1d007388 */ /* 0x010fe80000000400 */
        /* <DEDUP_REMOVED lines=21> */
[----:B------:R-:W-:Y:S06]  /*156f0*/  BAR.SYNC.DEFER_BLOCKING 0x0 ;  /* 0x0000000000007b1d */ /* 0x000fec0000010000 */
[----:B--2---:R-:W0:Y:S04]  /*15700*/  LDSM.16.M88.4 R4, [R0] ;  /* 0x000000000004783b */ /* 0x004e280000000200 */
[----:B------:R-:W1:Y:S04]  /*15710*/  LDSM.16.M88.4 R12, [R0+0x4000] ;  /* 0x00400000000c783b */ /* 0x000e680000000200 */
[----:B------:R-:W2:Y:S04]  /*15720*/  LDSM.16.M88.4 R24, [R0+0x2000] ;  /* 0x002000000018783b */ /* 0x000ea80000000200 */
[----:B------:R-:W4:Y:S04]  /*15730*/  LDSM.16.M88.4 R8, [R0+0x6000] ;  /* 0x006000000008783b */ /* 0x000f280000000200 */
[----:B---3--:R-:W-:Y:S04]  /*15740*/  LDSM.16.MT88.4 R16, [R3+0x10000] ;  /* 0x010000000310783b */ /* 0x008fe80000004200 */
[----:B------:R-:W-:Y:S04]  /*15750*/  LDSM.16.MT88.4 R20, [R3+0x10080] ;  /* 0x010080000314783b */ /* 0x000fe80000004200 */
[----:B0-----:R-:W-:Y:S04]  /*15760*/  STL.64 [R1+0x40], R4 ;  /* 0x0000400401007387 */ /* 0x001fe80000100a00 */
[----:B------:R-:W-:Y:S04]  /*15770*/  STL.64 [R1+0x48], R6 ;  /* 0x0000480601007387 */ /* 0x000fe80000100a00 */
[----:B------:R-:W0:Y:S04]  /*15780*/  LDSM.16.M88.4 R4, [R0+0x8000] ;  /* 0x008000000004783b */ /* 0x000e280000000200 */
[----:B-1----:R-:W-:Y:S04]  /*15790*/  STL.64 [R1+0x20], R12 ;  /* 0x0000200c01007387 */ /* 0x002fe80000100a00 */
[----:B------:R-:W-:Y:S04]  /*157a0*/  STL.64 [R1+0x28], R14 ;  /* 0x0000280e01007387 */ /* 0x000fe80000100a00 */
[----:B--2---:R-:W-:Y:S04]  /*157b0*/  STL.64 [R1+0x38], R26 ;  /* 0x0000381a01007387 */ /* 0x004fe80000100a00 */
[----:B----4-:R-:W-:Y:S04]  /*157c0*/  STL.64 [R1+0x10], R8 ;  /* 0x0000100801007387 */ /* 0x010fe80000100a00 */
[----:B------:R-:W-:Y:S04]  /*157d0*/  STL.64 [R1+0x18], R10 ;  /* 0x0000180a01007387 */ /* 0x000fe80000100a00 */
[----:B------:R-:W1:Y:S04]  /*157e0*/  LDSM.16.M88.4 R12, [R0+0xa000] ;  /* 0x00a00000000c783b */ /* 0x000e680000000200 */
[----:B------:R-:W2:Y:S04]  /*157f0*/  LDSM.16.M88.4 R8, [R0+0xc000] ;  /* 0x00c000000008783b */ /* 0x000ea80000000200 */
[----:B0-----:R-:W-:Y:S04]  /*15800*/  STL.64 [R1], R4 ;  /* 0x0000000401007387 */ /* 0x001fe80000100a00 */
[----:B------:R-:W-:Y:S04]  /*15810*/  STL.64 [R1+0x8], R6 ;  /* 0x0000080601007387 */ /* 0x000fe80000100a00 */
[----:B------:R-:W0:Y:S04]  /*15820*/  LDSM.16.M88.4 R4, [R0+0xe000] ;  /* 0x00e000000004783b */ /* 0x000e280000000200 */
[----:B-1----:R-:W-:Y:S04]  /*15830*/  STL [R1+0x1840], R15 ;  /* 0x0018400f01007387 */ /* 0x002fe80000100800 */
[----:B--2---:R-:W-:Y:S04]  /*15840*/  STL [R1+0x182c], R10 ;  /* 0x00182c0a01007387 */ /* 0x004fe80000100800 */
[----:B------:R-:W-:Y:S04]  /*15850*/  STL [R1+0x1828], R11 ;  /* 0x0018280b01007387 */ /* 0x000fe80000100800 */
[----:B------:R1:W-:Y:S04]  /*15860*/  STL.64 [R1+0x1c38], R8 ;  /* 0x001c380801007387 */ /* 0x0003e80000100a00 */
[----:B-1----:R-:W2:Y:S04]  /*15870*/  LDL.LU.64 R8, [R1+0x360] ;  /* 0x0003600001087983 */ /* 0x002ea80000300a00 */
[----:B------:R-:W2:Y:S04]  /*15880*/  LDL.LU.64 R10, [R1+0x368] ;  /* 0x00036800010a7983 */ /* 0x000ea80000300a00 */
[----:B0-----:R-:W-:Y:S04]  /*15890*/  STL.64 [R1+0x1c08], R6 ;  /* 0x001c080601007387 */ /* 0x001fe80000100a00 */
[----:B------:R0:W-:Y:S04]  /*158a0*/  STL.64 [R1+0x1c00], R4 ;  /* 0x001c000401007387 */ /* 0x0001e80000100a00 */
[----:B0-----:R-:W3:Y:S04]  /*158b0*/  LDL.64 R4, [R1] ;  /* 0x0000000001047983 */ /* 0x001ee80000100a00 */
[----:B---3--:R0:W-:Y:S04]  /*158c0*/  STL.64 [R1+0x1c30], R4 ;  /* 0x001c300401007387 */ /* 0x0081e80000100a00 */
[----:B0-----:R-:W3:Y:S04]  /*158d0*/  LDL.64 R4, [R1+0x10] ;  /* 0x0000100001047983 */ /* 0x001ee80000100a00 */
[----:B---3--:R0:W-:Y:S04]  /*158e0*/  STL.64 [R1+0x1c40], R4 ;  /* 0x001c400401007387 */ /* 0x0081e80000100a00 */
[----:B0-----:R-:W2:Y:S04]  /*158f0*/  LDL.64 R4, [R1+0x40] ;  /* 0x0000400001047983 */ /* 0x001ea80000100a00 */
[----:B------:R-:W-:Y:S04]  /*15900*/  STL.64 [R1+0x1c18], R22 ;  /* 0x001c181601007387 */ /* 0x000fe80000100a00 */
[----:B------:R-:W-:Y:S04]  /*15910*/  STL.64 [R1+0x1c10], R20 ;  /* 0x001c101401007387 */ /* 0x000fe80000100a00 */
[----:B------:R-:W-:Y:S01]  /*15920*/  STL [R1+0x1938], R3 ;  /* 0x0019380301007387 */ /* 0x000fe20000100800 */
[----:B--2---:R-:W-:Y:S01]  /*15930*/  HMMA.16816.F32 R8, R16, R4, R8 ;  /* 0x000000041008723c */ /* 0x004fe20000001808 */
[----:B------:R-:W-:-:S02]  /*15940*/  IMAD.MOV.U32 R27, RZ, RZ, R4 ;  /* 0x000000ffff1b7224 */ /* 0x000fc400078e0004 */
[----:B------:R-:W-:Y:S11]  /*15950*/  IMAD.MOV.U32 R26, RZ, RZ, R5 ;  /* 0x000000ffff1a7224 */ /* 0x000ff600078e0005 */
[----:B------:R-:W-:Y:S09]  /*15960*/  @!UPT UIADD3 URZ, URZ, URZ, URZ ;  /* 0x0000003f3f3ff290 */ /* 0x000ff2000fffe03f */
[----:B------:R-:W-:Y:S04]  /*15970*/  STL.64 [R1+0x360], R8 ;  /* 0x0003600801007387 */ /* 0x000fe80000100a00 */
[----:B------:R-:W-:Y:S04]  /*15980*/  STL [R1+0x368], R10 ;  /* 0x0003680a01007387 */ /* 0x000fe80000100800 */
[----:B------:R-:W2:Y:S04]  /*15990*/  LDL.LU.64 R4, [R1+0x340] ;  /* 0x0003400001047983 */ /* 0x000ea80000300a00 */
[----:B------:R-:W3:Y:S01]  /*159a0*/  LDL.LU.64 R6, [R1+0x348] ;  /* 0x0003480001067983 */ /* 0x000ee20000300a00 */
[----:B------:R-:W-:-:S03]  /*159b0*/  IMAD.MOV.U32 R15, RZ, RZ, R11 ;  /* 0x000000ffff0f7224 */ /* 0x000fc600078e000b */
[----:B---3--:R-:W-:Y:S04]  /*159c0*/  STL.64 [R1+0x1c60], R6 ;  /* 0x001c600601007387 */ /* 0x008fe80000100a00 */
[----:B--2---:R0:W-:Y:S04]  /*159d0*/  STL.64 [R1+0x1c58], R4 ;  /* 0x001c580401007387 */ /* 0x0041e80000100a00 */
[----:B0-----:R-:W2:Y:S04]  /*159e0*/  LDL.LU.64 R4, [R1+0x350] ;  /* 0x0003500001047983 */ /* 0x001ea80000300a00 */
[----:B------:R-:W2:Y:S04]  /*159f0*/  LDL.LU.64 R6, [R1+0x358] ;  /* 0x0003580001067983 */ /* 0x000ea80000300a00 */
[----:B------:R-:W3:Y:S04]  /*15a00*/  LDL.LU.64 R8, [R1+0x330] ;  /* 0x0003300001087983 */ /* 0x000ee80000300a00 */
[----:B------:R-:W4:Y:S04]  /*15a10*/  LDL.LU.64 R10, [R1+0x338] ;  /* 0x00033800010a7983 */ /* 0x000f280000300a00 */
[----:B----4-:R-:W-:Y:S04]  /*15a20*/  STL.64 [R1+0x1c50], R10 ;  /* 0x001c500a01007387 */ /* 0x010fe80000100a00 */
[----:B---3--:R0:W-:Y:S04]  /*15a30*/  STL.64 [R1+0x1c48], R8 ;  /* 0x001c480801007387 */ /* 0x0081e80000100a00 */
[----:B0-----:R-:W3:Y:S04]  /*15a40*/  LDL.64 R8, [R1+0x20] ;  /* 0x0000200001087983 */ /* 0x001ee80000100a00 */
[----:B------:R-:W4:Y:S04]  /*15a50*/  LDL.LU.64 R20, [R1+0x310] ;  /* 0x0003100001147983 */ /* 0x000f280000300a00 */
[----:B------:R-:W3:Y:S01]  /*15a60*/  LDL.LU.64 R22, [R1+0x318] ;  /* 0x0003180001167983 */ /* 0x000ee20000300a00 */
[----:B--2---:R-:W-:Y:S03]  /*15a70*/  HMMA.16816.F32 R4, R16, R24, R4 ;  /* 0x000000181004723c */ /* 0x004fe60000001804 */
[----:B---3--:R-:W-:Y:S04]  /*15a80*/  STL.64 [R1+0x1c28], R22 ;  /* 0x001c281601007387 */ /* 0x008fe80000100a00 */
[----:B----4-:R0:W-:Y:S04]  /*15a90*/  STL.64 [R1+0x1c20], R20 ;  /* 0x001c201401007387 */ /* 0x0101e80000100a00 */
[----:B0-----:R-:W2:Y:S04]  /*15aa0*/  LDL.LU.64 R20, [R1+0x320] ;  /* 0x0003200001147983 */ /* 0x001ea80000300a00 */
[----:B------:R-:W2:Y:S04]  /*15ab0*/  LDL.LU.64 R22, [R1+0x328] ;  /* 0x0003280001167983 */ /* 0x000ea80000300a00 */
[----:B------:R-:W-:Y:S04]  /*15ac0*/  STL [R1+0x18b0], R15 ;  /* 0x0018b00f01007387 */ /* 0x000fe80000100800 */
[----:B------:R-:W-:Y:S04]  /*15ad0*/  STL.64 [R1+0x350], R4 ;  /* 0x0003500401007387 */ /* 0x000fe80000100a00 */
[----:B------:R0:W-:Y:S04]  /*15ae0*/  STL.64 [R1+0x358], R6 ;  /* 0x0003580601007387 */ /* 0x0001e80000100a00 */
[----:B0-----:R-:W3:Y:S04]  /*15af0*/  LDL.LU.64 R6, [R1+0x1c60] ;  /* 0x001c600001067983 */ /* 0x001ee80000300a00 */
[----:B------:R-:W3:Y:S01]  /*15b00*/  LDL.LU.64 R4, [R1+0x1c58] ;  /* 0x001c580001047983 */ /* 0x000ee20000300a00 */
[----:B------:R-:W-:-:S02]  /*15b10*/  IMAD.MOV.U32 R2, RZ, RZ, R8 ;  /* 0x000000ffff027224 */ /* 0x000fc400078e0008 */
[----:B------:R-:W-:Y:S01]  /*15b20*/  IMAD.MOV.U32 R0, RZ, RZ, R9 ;  /* 0x000000ffff007224 */ /* 0x000fe200078e0009 */
[----:B------:R-:W-:Y:S04]  /*15b30*/  STL.64 [R1+0x1bf0], R24 ;  /* 0x001bf01801007387 */ /* 0x000fe80000100a00 */
[----:B------:R-:W4:Y:S01]  /*15b40*/  LDL.LU.64 R10, [R1+0x1c50] ;  /* 0x001c5000010a7983 */ /* 0x000f220000300a00 */
[----:B---3--:R-:W-:Y:S03]  /*15b50*/  HMMA.16816.F32 R4, R16, R8, R4 ;  /* 0x000000081004723c */ /* 0x008fe60000001804 */
[----:B------:R-:W4:Y:S11]  /*15b60*/  LDL.LU.64 R8, [R1+0x1c48] ;  /* 0x001c480001087983 */ /* 0x000f360000300a00 */
[----:B------:R-:W-:Y:S09]  /*15b70*/  @!UPT UIADD3 URZ, URZ, URZ, URZ ;  /* 0x0000003f3f3ff290 */ /* 0x000ff2000fffe03f */
[----:B------:R0:W-:Y:S01]  /*15b80*/  STL [R1+0x340], R4 ;  /* 0x0003400401007387 */ /* 0x0001e20000100800 */
[----:B------:R-:W-:-:S03]  /*15b90*/  IMAD.MOV.U32 R15, RZ, RZ, R5 ;  /* 0x000000ffff0f7224 */ /* 0x000fc600078e0005 */
[----:B------:R-:W-:Y:S04]  /*15ba0*/  STL.64 [R1+0x348], R6 ;  /* 0x0003480601007387 */ /* 0x000fe80000100a00 */
[----:B0-----:R-:W4:Y:S04]  /*15bb0*/  LDL.LU.64 R4, [R1+0x1c40] ;  /* 0x001c400001047983 */ /* 0x001f280000300a00 */
[----:B------:R-:W-:Y:S01]  /*15bc0*/  STL [R1+0x18b4], R15 ;  /* 0x0018b40f01007387 */ /* 0x000fe20000100800 */
[----:B----4-:R-:W-:Y:S01]  /*15bd0*/  HMMA.16816.F32 R8, R16, R4, R8 ;  /* 0x000000041008723c */ /* 0x010fe20000001808 */
[----:B------:R-:W-:Y:S11]  /*15be0*/  IMAD.MOV.U32 R3, RZ, RZ, R5 ;  /* 0x000000ffff037224 */ /* 0x000ff600078e0005 */
[----:B------:R-:W-:Y:S11]  /*15bf0*/  @!UPT UIADD3 URZ, URZ, URZ, URZ ;  /* 0x0000003f3f3ff290 */ /* 0x000ff6000fffe03f */
[----:B------:R0:W-:Y:S04]  /*15c00*/  STL.64 [R1+0x330], R8 ;  /* 0x0003300801007387 */ /* 0x0001e80000100a00 */
[----:B------:R1:W-:Y:S04]  /*15c10*/  STL.64 [R1+0x338], R10 ;  /* 0x0003380a01007387 */ /* 0x0003e80000100a00 */
[----:B0-----:R-:W3:Y:S01]  /*15c20*/  LDL.LU.64 R8, [R1+0x1c38] ;  /* 0x001c380001087983 */ /* 0x001ee20000300a00 */
[----:B-1----:R-:W-:-:S03]  /*15c30*/  IMAD.MOV.U32 R10, RZ, RZ, R4 ;  /* 0x000000ffff0a7224 */ /* 0x002fc600078e0004 */
[----:B------:R-:W2:Y:S02]  /*15c40*/  LDL.LU.64 R4, [R1+0x1c30] ;  /* 0x001c300001047983 */ /* 0x000ea40000300a00 */
[----:B--2---:R-:W-:Y:S11]  /*15c50*/  HMMA.16816.F32 R20, R16, R4, R20 ;  /* 0x000000041014723c */ /* 0x004ff60000001814 */
[----:B------:R-:W-:Y:S11]  /*15c60*/  @!UPT UIADD3 URZ, URZ, URZ, URZ ;  /* 0x0000003f3f3ff290 */ /* 0x000ff6000fffe03f */
[----:B------:R-:W-:Y:S01]  /*15c70*/  @!UPT UIADD3 URZ, URZ, URZ, URZ ;  /* 0x0000003f3f3ff290 */ /* 0x000fe2000fffe03f */
[----:B------:R-:W-:Y:S04]  /*15c80*/  STL.64 [R1+0x320], R20 ;  /* 0x0003201401007387 */ /* 0x000fe80000100a00 */
[----:B------:R0:W-:Y:S04]  /*15c90*/  STL.64 [R1+0x328], R22 ;  /* 0x0003281601007387 */ /* 0x0001e80000100a00 */
[----:B0-----:R-:W2:Y:S04]  /*15ca0*/  LDL.LU.64 R22, [R1+0x1c28] ;  /* 0x001c280001167983 */ /* 0x001ea80000300a00 */
[----:B------:R-:W2:Y:S01]  /*15cb0*/  LDL.LU.64 R20, [R1+0x1c20] ;  /* 0x001c200001147983 */ /* 0x000ea20000300a00 */
[----:B------:R-:W-:-:S02]  /*15cc0*/  IMAD.MOV.U32 R15, RZ, RZ, R4 ;  /* 0x000000ffff0f7224 */ /* 0x000fc400078e0004 */
[----:B------:R-:W-:Y:S02]  /*15cd0*/  IMAD.MOV.U32 R11, RZ, RZ, R5 ;  /* 0x000000ffff0b7224 */ /* 0x000fe400078e0005 */
[----:B------:R-:W3:Y:S04]  /*15ce0*/  LDL.LU.64 R4, [R1+0x300] ;  /* 0x0003000001047983 */ /* 0x000ee80000300a00 */
[----:B------:R-:W3:Y:S01]  /*15cf0*/  LDL.LU.64 R6, [R1+0x308] ;  /* 0x0003080001067983 */ /* 0x000ee20000300a00 */
[C---:B--2---:R-:W-:Y:S08]  /*15d00*/  HMMA.16816.F32 R20, R16.reuse, R12, R20 ;  /* 0x0000000c1014723c */ /* 0x044ff00000001814 */
[----:B---3--:R-:W-:Y:S11]  /*15d10*/  HMMA.16816.F32 R4, R16, R8, R4 ;  /* 0x000000081004723c */ /* 0x008ff60000001804 */
[----:B------:R-:W-:Y:S04]  /*15d20*/  @!UPT UIADD3 URZ, URZ, URZ, URZ ;  /* 0x0000003f3f3ff290 */ /* 0x000fe8000fffe03f */
[----:B------:R-:W-:Y:S04]  /*15d30*/  STL.64 [R1+0x310], R20 ;  /* 0x0003101401007387 */ /* 0x000fe80000100a00 */
[----:B------:R0:W-:Y:S04]  /*15d40*/  STL.64 [R1+0x318], R22 ;  /* 0x0003181601007387 */ /* 0x0001e80000100a00 */
[----:B0-----:R-:W2:Y:S04]  /*15d50*/  LDL.LU.64 R22, [R1+0x1c18] ;  /* 0x001c180001167983 */ /* 0x001ea80000300a00 */
[----:B------:R-:W2:Y:S04]  /*15d60*/  LDL.LU.64 R20, [R1+0x1c10] ;  /* 0x001c100001147983 */ /* 0x000ea80000300a00 */
[----:B------:R-:W-:Y:S04]  /*15d70*/  STL [R1+0x1ba0], R14 ;  /* 0x001ba00e01007387 */ /* 0x000fe80000100800 */
[----:B------:R0:W-:Y:S02]  /*15d80*/  STL.64 [R1+0x1b98], R12 ;  /* 0x001b980c01007387 */ /* 0x0001e40000100a00 */
[----:B0-----:R-:W-:-:S02]  /*15d90*/  IMAD.MOV.U32 R12, RZ, RZ, R15 ;  /* 0x000000ffff0c7224 */ /* 0x001fc400078e000f */
[----:B------:R-:W-:-:S05]  /*15da0*/  IMAD.MOV.U32 R13, RZ, RZ, R11 ;  /* 0x000000ffff0d7224 */ /* 0x000fca00078e000b */
[----:B------:R0:W-:Y:S02]  /*15db0*/  STL.64 [R1+0x1bb8], R12 ;  /* 0x001bb80c01007387 */ /* 0x0001e40000100a00 */
[----:B0-----:R-:W-:Y:S02]  /*15dc0*/  IMAD.MOV.U32 R12, RZ, RZ, R10 ;  /* 0x000000ffff0c7224 */ /* 0x001fe400078e000a */
[----:B------:R-:W-:-:S05]  /*15dd0*/  IMAD.MOV.U32 R13, RZ, RZ, R3 ;  /* 0x000000ffff0d7224 */ /* 0x000fca00078e0003 */
[----:B------:R0:W-:Y:S02]  /*15de0*/  STL.64 [R1+0x1bd0], R12 ;  /* 0x001bd00c01007387 */ /* 0x0001e40000100a00 */
[----:B0-----:R-:W-:Y:S02]  /*15df0*/  IMAD.MOV.U32 R12, RZ, RZ, R2 ;  /* 0x000000ffff0c7224 */ /* 0x001fe400078e0002 */
[----:B------:R-:W-:-:S05]  /*15e00*/  IMAD.MOV.U32 R13, RZ, RZ, R0 ;  /* 0x000000ffff0d7224 */ /* 0x000fca00078e0000 */
[----:B------:R0:W-:Y:S04]  /*15e10*/  STL.64 [R1+0x1be8], R12 ;  /* 0x001be80c01007387 */ /* 0x0001e80000100a00 */
[----:B0-----:R-:W3:Y:S04]  /*15e20*/  LDL.LU.64 R12, [R1+0x1f0] ;  /* 0x0001f000010c7983 */ /* 0x001ee80000300a00 */
[----:B------:R-:W3:Y:S04]  /*15e30*/  LDL.LU.64 R14, [R1+0x1f8] ;  /* 0x0001f800010e7983 */ /* 0x000ee80000300a00 */
[----:B------:R-:W-:Y:S04]  /*15e40*/  STL.64 [R1+0x300], R4 ;  /* 0x0003000401007387 */ /* 0x000fe80000100a00 */
[----:B------:R0:W-:Y:S04]  /*15e50*/  STL.64 [R1+0x308], R6 ;  /* 0x0003080601007387 */ /* 0x0001e80000100a00 */
[----:B0-----:R-:W4:Y:S04]  /*15e60*/  LDL.LU.64 R6, [R1+0x1c08] ;  /* 0x001c080001067983 */ /* 0x001f280000300a00 */
[----:B------:R-:W3:Y:S04]  /*15e70*/  LDL.LU.64 R4, [R1+0x1c00] ;  /* 0x001c000001047983 */ /* 0x000ee80000300a00 */
[----:B------:R0:W-:Y:S04]  /*15e80*/  STL.64 [R1+0x1bf8], R8 ;  /* 0x001bf80801007387 */ /* 0x0001e80000100a00 */
[----:B0-----:R-:W2:Y:S04]  /*15e90*/  LDL.LU.64 R8, [R1+0x500] ;  /* 0x0005000001087983 */ /* 0x001ea80000300a00 */
[----:B------:R-:W2:Y:S01]  /*15ea0*/  LDL.LU.64 R10, [R1+0x508] ;  /* 0x00050800010a7983 */ /* 0x000ea20000300a00 */
[----:B---3--:R-:W-:Y:S11]  /*15eb0*/  HMMA.16816.F32 R12, R16, R4, R12 ;  /* 0x00000004100c723c */ /* 0x008ff6000000180c */
[----:B------:R-:W-:Y:S11]  /*15ec0*/  @!UPT UIADD3 URZ, URZ, URZ, URZ ;  /* 0x0000003f3f3ff290 */ /* 0x000ff6000fffe03f */
[----:B------:R-:W-:Y:S01]  /*15ed0*/  @!UPT UIADD3 URZ, URZ, URZ, URZ ;  /* 0x0000003f3f3ff290 */ /* 0x000fe2000fffe03f */
[----:B------:R0:W-:Y:S04]  /*15ee0*/  STL.64 [R1+0x1f0], R12 ;  /* 0x0001f00c01007387 */ /* 0x0001e80000100a00 */
[----:B------:R1:W-:Y:S04]  /*15ef0*/  STL.64 [R1+0x1f8], R14 ;  /* 0x0001f80e01007387 */ /* 0x0003e80000100a00 */
[----:B0-----:R-:W3:Y:S04]  /*15f00*/  LDL.LU.64 R12, [R1+0x4f0] ;  /* 0x0004f000010c7983 */ /* 0x001ee80000300a00 */
[----:B-1----:R-:W3:Y:S04]  /*15f10*/  LDL.LU.64 R14, [R1+0x4f8] ;  /* 0x0004f800010e7983 */ /* 0x002ee80000300a00 */
[----:B----4-:R-:W-:Y:S04]  /*15f20*/  STL.64 [R1+0x1b90], R6 ;  /* 0x001b900601007387 */ /* 0x010fe80000100a00 */
[----:B------:R0:W-:Y:S04]  /*15f30*/  STL.64 [R1+0x1b88], R4 ;  /* 0x001b880401007387 */ /* 0x0001e80000100a00 */
[----:B0-----:R-:W4:Y:S04]  /*15f40*/  LDL.LU.64 R4, [R1+0x4b0] ;  /* 0x0004b00001047983 */ /* 0x001f280000300a00 */
[----:B------:R-:W2:Y:S04]  /*15f50*/  LDL.LU.64 R6, [R1+0x4b8] ;  /* 0x0004b80001067983 */ /* 0x000ea80000300a00 */
[----:B--2---:R-:W-:Y:S04]  /*15f60*/  STL.64 [R1+0x1bb0], R6 ;  /* 0x001bb00601007387 */ /* 0x004fe80000100a00 */
[----:B----4-:R0:W-:Y:S04]  /*15f70*/  STL.64 [R1+0x1ba8], R4 ;  /* 0x001ba80401007387 */ /* 0x0101e80000100a00 */
[----:B0-----:R-:W2:Y:S04]  /*15f80*/  LDL.LU.64 R4, [R1+0x4c0] ;  /* 0x0004c00001047983 */ /* 0x001ea80000300a00 */
[----:B------:R-:W4:Y:S01]  /*15f90*/  LDL.LU.64 R6, [R1+0x4c8] ;  /* 0x0004c80001067983 */ /* 0x000f220000300a00 */
[----:B------:R-:W-:-:S02]  /*15fa0*/  IMAD.MOV.U32 R24, RZ, RZ, R27 ;  /* 0x000000ffff187224 */ /* 0x000fc400078e001b */
[----:B------:R-:W-:-:S07]  /*15fb0*/  IMAD.MOV.U32 R25, RZ, RZ, R26 ;  /* 0x000000ffff197224 */ /* 0x000fce00078e001a */
[C---:B------:R-:W-:Y:S01]  /*15fc0*/  HMMA.16816.F32 R24, R20.reuse, R24, R8 ;  /* 0x000000181418723c */ /* 0x040fe20000001808 */
[----:B----4-:R-:W-:Y:S04]  /*15fd0*/  STL.64 [R1+0x1bc8], R6 ;  /* 0x001bc80601007387 */ /* 0x010fe80000100a00 */
[----:B--2---:R0:W-:Y:S04]  /*15fe0*/  STL.64 [R1+0x1bc0], R4 ;  /* 0x001bc00401007387 */ /* 0x0041e80000100a00 */
[----:B0-----:R-:W2:Y:S04]  /*15ff0*/  LDL.LU.64 R4, [R1+0x4d0] ;  /* 0x0004d00001047983 */ /* 0x001ea80000300a00 */
[----:B------:R-:W4:Y:S04]  /*16000*/  LDL.LU.64 R6, [R1+0x4d8] ;  /* 0x0004d80001067983 */ /* 0x000f280000300a00 */
[----:B----4-:R-:W-:Y:S04]  /*16010*/  STL.64 [R1+0x1be0], R6 ;  /* 0x001be00601007387 */ /* 0x010fe80000100a00 */
[----:B--2---:R0:W-:Y:S04]  /*16020*/  STL.64 [R1+0x1bd8], R4 ;  /* 0x001bd80401007387 */ /* 0x0041e80000100a00 */
[----:B0-----:R-:W2:Y:S04]  /*16030*/  LDL.LU.64 R4, [R1+0x4e0] ;  /* 0x0004e00001047983 */ /* 0x001ea80000300a00 */
[----:B------:R-:W2:Y:S04]  /*16040*/  LDL.LU.64 R6, [R1+0x4e8] ;  /* 0x0004e80001067983 */ /* 0x000ea80000300a00 */
[----:B------:R-:W4:Y:S04]  /*16050*/  LDL.LU.64 R16, [R1+0x490] ;  /* 0x0004900001107983 */ /* 0x000f280000300a00 */
[----:B------:R-:W4:Y:S04]  /*16060*/  LDL.LU.64 R18, [R1+0x498] ;  /* 0x0004980001127983 */ /* 0x000f280000300a00 */
[----:B------:R-:W2:Y:S04]  /*16070*/  LDL.LU.64 R8, [R1+0x1bf8] ;  /* 0x001bf80001087983 */ /* 0x000ea80000300a00 */
[----:B------:R0:W-:Y:S04]  /*16080*/  STL.64 [R1+0x160], R24 ;  /* 0x0001601801007387 */ /* 0x0001e80000100a00 */
[----:B------:R-:W-:Y:S04]  /*16090*/  STL.64 [R1+0x168], R26 ;  /* 0x0001681a01007387 */ /* 0x000fe80000100a00 */
[----:B0-----:R-:W3:Y:S02]  /*160a0*/  LDL.LU.64 R24, [R1+0x1bf0] ;  /* 0x001bf00001187983 */ /* 0x001ee40000300a00 */
[C---:B---3--:R-:W-:Y:S11]  /*160b0*/  HMMA.16816.F32 R12, R20.reuse, R24, R12 ;  /* 0x00000018140c723c */ /* 0x048ff6000000180c */
[----:B------:R-:W-:Y:S11]  /*160c0*/  @!UPT UIADD3 URZ, URZ, URZ, URZ ;  /* 0x0000003f3f3ff290 */ /* 0x000ff6000fffe03f */
[----:B------:R-:W-:Y:S01]  /*160d0*/  @!UPT UIADD3 URZ, URZ, URZ, URZ ;  /* 0x0000003f3f3ff290 */ /* 0x000fe2000fffe03f */
[----:B------:R0:W-:Y:S04]  /*160e0*/  STL.64 [R1+0x150], R12 ;  /* 0x0001500c01007387 */ /* 0x0001e80000100a00 */
[----:B0-----:R-:W2:Y:S01]  /*160f0*/  LDL.LU.64 R12, [R1+0x1be8] ;  /* 0x001be800010c7983 */ /* 0x001ea20000300a00 */
[----:B------:R-:W-:Y:S02]  /*16100*/  IMAD.MOV.U32 R10, RZ, RZ, R14 ;  /* 0x000000ffff0a7224 */ /* 0x000fe400078e000e */
[----:B------:R-:W-:Y:S01]  /*16110*/  IMAD.MOV.U32 R11, RZ, RZ, R15 ;  /* 0x000000ffff0b7224 */ /* 0x000fe200078e000f */
[----:B------:R0:W-:Y:S04]  /*16120*/  STL.64 [R1+0x1b78], R24 ;  /* 0x001b781801007387 */ /* 0x0001e80000100a00 */
[----:B0-----:R-:W3:Y:S04]  /*16130*/  LDL.LU.64 R24, [R1+0x4a0] ;  /* 0x0004a00001187983 */ /* 0x001ee80000300a00 */
[----:B------:R-:W3:Y:S04]  /*16140*/  LDL.LU.64 R26, [R1+0x4a8] ;  /* 0x0004a800011a7983 */ /* 0x000ee80000300a00 */
[----:B------:R-:W-:Y:S04]  /*16150*/  STL [R1+0x1834], R11 ;  /* 0x0018340b01007387 */ /* 0x000fe80000100800 */
[----:B------:R-:W-:Y:S01]  /*16160*/  STL [R1+0x1830], R10 ;  /* 0x0018300a01007387 */ /* 0x000fe20000100800 */
[C---:B--2---:R-:W-:Y:S03]  /*16170*/  HMMA.16816.F32 R12, R20.reuse, R12, R4 ;  /* 0x0000000c140c723c */ /* 0x044fe60000001804 */
[----:B------:R-:W2:Y:S04]  /*16180*/  LDL.LU.64 R6, [R1+0x1be0] ;  /* 0x001be00001067983 */ /* 0x000ea80000300a00 */
[----:B------:R-:W2:Y:S11]  /*16190*/  LDL.LU.64 R4, [R1+0x1bd8] ;  /* 0x001bd80001047983 */ /* 0x000eb60000300a00 */
[----:B------:R-:W-:Y:S05]  /*161a0*/  @!UPT UIADD3 URZ, URZ, URZ, URZ ;  /* 0x0000003f3f3ff290 */ /* 0x000fea000fffe03f */
[----:B------:R0:W-:Y:S04]  /*161b0*/  STL.64 [R1+0x140], R12 ;  /* 0x0001400c01007387 */ /* 0x0001e80000100a00 */
[----:B------:R2:W-:Y:S04]  /*161c0*/  STL.64 [R1+0x148], R14 ;  /* 0x0001480e01007387 */ /* 0x0005e80000100a00 */
[----:B0-----:R-:W2:Y:S02]  /*161d0*/  LDL.LU.64 R12, [R1+0x1bd0] ;  /* 0x001bd000010c7983 */ /* 0x001ea40000300a00 */
[----:B--2---:R-:W-:Y:S02]  /*161e0*/  HMMA.16816.F32 R12, R20, R12, R4 ;  /* 0x0000000c140c723c */ /* 0x004fe40000001804 */
[----:B------:R-:W2:Y:S04]  /*161f0*/  LDL.LU.64 R6, [R1+0x1bc8] ;  /* 0x001bc80001067983 */ /* 0x000ea80000300a00 */
[----:B------:R-:W2:Y:S11]  /*16200*/  LDL.LU.64 R4, [R1+0x1bc0] ;  /* 0x001bc00001047983 */ /* 0x000eb60000300a00 */
[----:B------:R-:W-:Y:S06]  /*16210*/  @!UPT UIADD3 URZ, URZ, URZ, URZ ;  /* 0x0000003f3f3ff290 */ /* 0x000fec000fffe03f */
[----:B------:R0:W-:Y:S04]  /*16220*/  STL.64 [R1+0x130], R12 ;  /* 0x0001300c01007387 */ /* 0x0001e80000100a00 */
[----:B0-----:R-:W2:Y:S01]  /*16230*/  LDL.LU.64 R12, [R1+0x1bb8] ;  /* 0x001bb800010c7983 */ /* 0x001ea20000300a00 */
[----:B------:R-:W-:Y:S02]  /*16240*/  IMAD.MOV.U32 R11, RZ, RZ, R14 ;  /* 0x000000ffff0b7224 */ /* 0x000fe400078e000e */
[----:B------:R-:W-:-:S05]  /*16250*/  IMAD.MOV.U32 R10, RZ, RZ, R15 ;  /* 0x000000ffff0a7224 */ /* 0x000fca00078e000f */
[----:B------:R-:W-:Y:S04]  /*16260*/  STL [R1+0x183c], R10 ;  /* 0x00183c0a01007387 */ /* 0x000fe80000100800 */
[----:B------:R-:W-:Y:S01]  /*16270*/  STL [R1+0x1838], R11 ;  /* 0x0018380b01007387 */ /* 0x000fe20000100800 */
[C---:B--2---:R-:W-:Y:S03]  /*16280*/  HMMA.16816.F32 R12, R20.reuse, R12, R4 ;  /* 0x0000000c140c723c */ /* 0x044fe60000001804 */
[----:B------:R-:W2:Y:S04]  /*16290*/  LDL.LU.64 R6, [R1+0x1bb0] ;  /* 0x001bb00001067983 */ /* 0x000ea80000300a00 */
[----:B------:R-:W2:Y:S11]  /*162a0*/  LDL.LU.64 R4, [R1+0x1ba8] ;  /* 0x001ba80001047983 */ /* 0x000eb60000300a00 */
[----:B------:R-:W-:Y:S05]  /*162b0*/  @!UPT UIADD3 URZ, URZ, URZ, URZ ;  /* 0x0000003f3f3ff290 */ /* 0x000fea000fffe03f */
[----:B------:R-:W-:Y:S04]  /*162c0*/  STL.64 [R1+0x120], R12 ;  /* 0x0001200c01007387 */ /* 0x000fe80000100a00 */
[----:B------:R0:W-:Y:S04]  /*162d0*/  STL.64 [R1+0x128], R14 ;  /* 0x0001280e01007387 */ /* 0x0001e80000100a00 */
[----:B0-----:R-:W2:Y:S04]  /*162e0*/  LDL.LU R14, [R1+0x1ba0] ;  /* 0x001ba000010e7983 */ /* 0x001ea80000300800 */
[----:B------:R-:W2:Y:S02]  /*162f0*/  LDL.LU.64 R12, [R1+0x1b98] ;  /* 0x001b9800010c7983 */ /* 0x000ea40000300a00 */
[C---:B--2---:R-:W-:Y:S11]  /*16300*/  HMMA.16816.F32 R4, R20.reuse, R12, R4 ;  /* 0x0000000c1404723c */ /* 0x044ff60000001804 */
[----:B------:R-:W-:Y:S11]  /*16310*/  @!UPT UIADD3 URZ, URZ, URZ, URZ ;  /* 0x0000003f3f3ff290 */ /* 0x000ff6000fffe03f */
[----:B------:R-:W-:Y:S01]  /*16320*/  @!UPT UIADD3 URZ, URZ, URZ, URZ ;  /* 0x0000003f3f3ff290 */ /* 0x000fe2000fffe03f */
[----:B------:R-:W-:Y:S04]  /*16330*/  STL.64 [R1+0x110], R4 ;  /* 0x0001100401007387 */ /* 0x000fe80000100a00 */
[----:B------:R0:W-:Y:S04]  /*16340*/  STL.64 [R1+0x118], R6 ;  /* 0x0001180601007387 */ /* 0x0001e80000100a00 */
[----:B0-----:R-:W2:Y:S04]  /*16350*/  LDL.LU.64 R6, [R1+0x1b90] ;  /* 0x001b900001067983 */ /* 0x001ea80000300a00 */
[----:B------:R-:W4:Y:S01]  /*16360*/  LDL.LU.64 R4, [R1+0x1b88] ;  /* 0x001b880001047983 */ /* 0x000f220000300a00 */
[C---:B---3--:R-:W-:Y:S11]  /*16370*/  HMMA.16816.F32 R24, R20.reuse, R8, R24 ;  /* 0x000000081418723c */ /* 0x048ff60000001818 */
[----:B------:R-:W-:Y:S11]  /*16380*/  @!UPT UIADD3 URZ, URZ, URZ, URZ ;  /* 0x0000003f3f3ff290 */ /* 0x000ff6000fffe03f */
[----:B------:R-:W-:Y:S01]  /*16390*/  @!UPT UIADD3 URZ, URZ, URZ, URZ ;  /* 0x0000003f3f3ff290 */ /* 0x000fe2000fffe03f */
[----:B------:R0:W-:Y:S04]  /*163a0*/  STL.64 [R1+0x100], R24 ;  /* 0x0001001801007387 */ /* 0x0001e80000100a00 */
[----:B------:R-:W-:Y:S01]  /*163b0*/  STL.64 [R1+0x108], R26 ;  /* 0x0001081a01007387 */ /* 0x000fe20000100a00 */
[----:B----4-:R-:W-:Y:S11]  /*163c0*/  HMMA.16816.F32 R16, R20, R4, R16 ;  /* 0x000000041410723c */ /* 0x010ff60000001810 */
[----:B------:R-:W-:Y:S11]  /*163d0*/  @!UPT UIADD3 URZ, URZ, URZ, URZ ;  /* 0x0000003f3f3ff290 */ /* 0x000ff6000fffe03f */
[----:B------:R-:W-:Y:S02]  /*163e0*/  @!UPT UIADD3 URZ, URZ, URZ, URZ ;  /* 0x0000003f3f3ff290 */ /* 0x000fe4000fffe03f */
[----:B------:R-:W-:Y:S01]  /*163f0*/  IMAD.MOV.U32 R15, RZ, RZ, R17 ;  /* 0x000000ffff0f7224 */ /* 0x000fe200078e0011 */
[----:B------:R-:W-:Y:S04]  /*16400*/  STL [R1+0x60], R16 ;  /* 0x0000601001007387 */ /* 0x000fe80000100800 */
[----:B------:R-:W3:Y:S04]  /*16410*/  LDL R0, [R1+0x52c] ;  /* 0x00052c0001007983 */ /* 0x000ee80000100800 */
[----:B0-----:R-:W4:Y:S04]  /*16420*/  LDL.64 R24, [R1+0x40] ;  /* 0x0000400001187983 */ /* 0x001f280000100a00 */
[----:B------:R-:W-:Y:S04]  /*16430*/  STL.64 [R1+0x1b30], R14 ;  /* 0x001b300e01007387 */ /* 0x000fe80000100a00 */
[----:B------:R0:W-:Y:S04]  /*16440*/  STL.64 [R1+0x1b28], R12 ;  /* 0x001b280c01007387 */ /* 0x0001e80000100a00 */
[----:B0-----:R-:W2:Y:S01]  /*16450*/  LDL.64 R12, [R1] ;  /* 0x00000000010c7983 */ /* 0x001ea20000100a00 */
[----:B------:R-:W-:-:S02]  /*16460*/  IMAD.MOV.U32 R11, RZ, RZ, R18 ;  /* 0x000000ffff0b7224 */ /* 0x000fc400078e0012 */
[----:B------:R-:W-:Y:S02]  /*16470*/  IMAD.MOV.U32 R10, RZ, RZ, R19 ;  /* 0x000000ffff0a7224 */ /* 0x000fe400078e0013 */
[----:B---3--:R-:W4:Y:S04]  /*16480*/  LDSM.16.MT88.4 R16, [R0+0x10000] ;  /* 0x010000000010783b */ /* 0x008f280000004200 */
[----:B------:R-:W0:Y:S04]  /*16490*/  LDSM.16.MT88.4 R20, [R0+0x10080] ;  /* 0x010080000014783b */ /* 0x000e280000004200 */
[----:B--2---:R1:W-:Y:S04]  /*164a0*/  STL.64 [R1+0x1b48], R12 ;  /* 0x001b480c01007387 */ /* 0x0043e80000100a00 */
[----:B-1----:R-:W2:Y:S04]  /*164b0*/  LDL.64 R12, [R1+0x10] ;  /* 0x00001000010c7983 */ /* 0x002ea80000100a00 */
[----:B--2---:R1:W-:Y:S04]  /*164c0*/  STL.64 [R1+0x1b60], R12 ;  /* 0x001b600c01007387 */ /* 0x0043e80000100a00 */
[----:B-1----:R-:W2:Y:S04]  /*164d0*/  LDL.64 R12, [R1+0x20] ;  /* 0x00002000010c7983 */ /* 0x002ea80000100a00 */
[----:B--2---:R1:W-:Y:S04]  /*164e0*/  STL.64 [R1+0x1b80], R12 ;  /* 0x001b800c01007387 */ /* 0x0043e80000100a00 */
[----:B-1----:R-:W4:Y:S04]  /*164f0*/  LDL.LU.64 R12, [R1+0x440] ;  /* 0x00044000010c7983 */ /* 0x002f280000300a00 */
[----:B------:R-:W4:Y:S04]  /*16500*/  LDL.LU.64 R14, [R1+0x448] ;  /* 0x00044800010e7983 */ /* 0x000f280000300a00 */
[----:B------:R-:W-:Y:S04]  /*16510*/  STL.64 [R1+0x1b20], R6 ;  /* 0x001b200601007387 */ /* 0x000fe80000100a00 */
[----:B------:R-:W-:Y:S04]  /*16520*/  STL.64 [R1+0x1b18], R4 ;  /* 0x001b180401007387 */ /* 0x000fe80000100a00 */
[----:B------:R-:W-:Y:S04]  /*16530*/  STL [R1+0x193c], R11 ;  /* 0x00193c0b01007387 */ /* 0x000fe80000100800 */
[----:B------:R-:W-:Y:S04]  /*16540*/  STL [R1+0x1b58], R10 ;  /* 0x001b580a01007387 */ /* 0x000fe80000100800 */
[----:B------:R1:W-:Y:S04]  /*16550*/  STL.64 [R1+0x1b50], R8 ;  /* 0x001b500801007387 */ /* 0x0003e80000100a00 */
[----:B-1----:R-:W2:Y:S04]  /*16560*/  LDL.LU.64 R8, [R1+0x410] ;  /* 0x0004100001087983 */ /* 0x002ea80000300a00 */
[----:B------:R-:W3:Y:S04]  /*16570*/  LDL.LU.64 R10, [R1+0x418] ;  /* 0x00041800010a7983 */ /* 0x000ee80000300a00 */
[----:B---3--:R-:W-:Y:S04]  /*16580*/  STL.64 [R1+0x1b70], R10 ;  /* 0x001b700a01007387 */ /* 0x008fe80000100a00 */
[----:B--2---:R1:W-:Y:S04]  /*16590*/  STL.64 [R1+0x1b68], R8 ;  /* 0x001b680801007387 */ /* 0x0043e80000100a00 */
[----:B-1----:R-:W2:Y:S04]  /*165a0*/  LDL.LU.64 R8, [R1+0x420] ;  /* 0x0004200001087983 */ /* 0x002ea80000300a00 */
[----:B------:R-:W2:Y:S04]  /*165b0*/  LDL.LU.64 R10, [R1+0x428] ;  /* 0x00042800010a7983 */ /* 0x000ea80000300a00 */
[----:B------:R-:W3:Y:S04]  /*165c0*/  LDL.LU.64 R4, [R1+0x3f0] ;  /* 0x0003f00001047983 */ /* 0x000ee80000300a00 */
[----:B------:R-:W2:Y:S01]  /*165d0*/  LDL.LU.64 R6, [R1+0x3f8] ;  /* 0x0003f80001067983 */ /* 0x000ea20000300a00 */
[----:B----4-:R-:W-:Y:S01]  /*165e0*/  HMMA.16816.F32 R12, R16, R24, R12 ;  /* 0x00000018100c723c */ /* 0x010fe2000000180c */
[----:B------:R-:W-:-:S02]  /*165f0*/  IMAD.MOV.U32 R2, RZ, RZ, R24 ;  /* 0x000000ffff027224 */ /* 0x000fc400078e0018 */
[----:B------:R-:W-:Y:S01]  /*16600*/  IMAD.MOV.U32 R0, RZ, RZ, R25 ;  /* 0x000000ffff007224 */ /* 0x000fe200078e0019 */
[----:B--2---:R-:W-:Y:S04]  /*16610*/  STL.64 [R1+0x1b40], R6 ;  /* 0x001b400601007387 */ /* 0x004fe80000100a00 */
[----:B---3--:R1:W-:Y:S04]  /*16620*/  STL.64 [R1+0x1b38], R4 ;  /* 0x001b380401007387 */ /* 0x0083e80000100a00 */
[----:B-1----:R-:W2:Y:S04]  /*16630*/  LDL.LU.64 R4, [R1+0x400] ;  /* 0x0004000001047983 */ /* 0x002ea80000300a00 */
[----:B------:R-:W2:Y:S04]  /*16640*/  LDL.LU.64 R6, [R1+0x408] ;  /* 0x0004080001067983 */ /* 0x000ea80000300a00 */
[----:B0-----:R-:W-:Y:S04]  /*16650*/  STL.64 [R1+0x1b10], R22 ;  /* 0x001b101601007387 */ /* 0x001fe80000100a00 */
[----:B------:R0:W-:Y:S04]  /*16660*/  STL.64 [R1+0x1b08], R20 ;  /* 0x001b081401007387 */ /* 0x0001e80000100a00 */
[----:B0-----:R-:W3:Y:S04]  /*16670*/  LDL.LU.64 R20, [R1+0x430] ;  /* 0x0004300001147983 */ /* 0x001ee80000300a00 */
[----:B------:R-:W3:Y:S04]  /*16680*/  LDL.LU.64 R22, [R1+0x438] ;  /* 0x0004380001167983 */ /* 0x000ee80000300a00 */
[----:B------:R0:W-:Y:S04]  /*16690*/  STL.64 [R1+0x440], R12 ;  /* 0x0004400c01007387 */ /* 0x0001e80000100a00 */
[----:B------:R-:W-:Y:S04]  /*166a0*/  STL.64 [R1+0x448], R14 ;  /* 0x0004480e01007387 */ /* 0x000fe80000100a00 */
[----:B0-----:R-:W4:Y:S04]  /*166b0*/  LDL.LU.64 R12, [R1+0x1b80] ;  /* 0x001b8000010c7983 */ /* 0x001f280000300a00 */
[----:B------:R-:W3:Y:S02]  /*166c0*/  LDL.LU.64 R24, [R1+0x1b78] ;  /* 0x001b780001187983 */ /* 0x000ee40000300a00 */
[C---:B---3--:R-:W-:Y:S08]  /*166d0*/  HMMA.16816.F32 R20, R16.reuse, R24, R20 ;  /* 0x000000181014723c */ /* 0x048ff00000001814 */
[----:B----4-:R-:W-:Y:S11]  /*166e0*/  HMMA.16816.F32 R8, R16, R12, R8 ;  /* 0x0000000c1008723c */ /* 0x010ff60000001808 */
[----:B------:R-:W-:Y:S04]  /*166f0*/  @!UPT UIADD3 URZ, URZ, URZ, URZ ;  /* 0x0000003f3f3ff290 */ /* 0x000fe8000fffe03f */
[----:B------:R0:W-:Y:S04]  /*16700*/  STL.64 [R1+0x430], R20 ;  /* 0x0004301401007387 */ /* 0x0001e80000100a00 */
[----:B------:R1:W-:Y:S04]  /*16710*/  STL.64 [R1+0x438], R22 ;  /* 0x0004381601007387 */ /* 0x0003e80000100a00 */
[----:B0-----:R-:W3:Y:S04]  /*16720*/  LDL.LU.64 R20, [R1+0x3e0] ;  /* 0x0003e00001147983 */ /* 0x001ee80000300a00 */
[----:B-1----:R-:W3:Y:S04]  /*16730*/  LDL.LU.64 R22, [R1+0x3e8] ;  /* 0x0003e80001167983 */ /* 0x002ee80000300a00 */
[----:B------:R0:W-:Y:S04]  /*16740*/  STL.64 [R1+0x1af0], R24 ;  /* 0x001af01801007387 */ /* 0x0001e80000100a00 */
[----:B------:R-:W-:Y:S04]  /*16750*/  STL.64 [R1+0x420], R8 ;  /* 0x0004200801007387 */ /* 0x000fe80000100a00 */
[----:B------:R1:W-:Y:S01]  /*16760*/  STL.64 [R1+0x428], R10 ;  /* 0x0004280a01007387 */ /* 0x0003e20000100a00 */
[----:B0-----:R-:W-:-:S02]  /*16770*/  IMAD.MOV.U32 R24, RZ, RZ, R2 ;  /* 0x000000ffff187224 */ /* 0x001fc400078e0002 */
[----:B------:R-:W-:Y:S02]  /*16780*/  IMAD.MOV.U32 R25, RZ, RZ, R0 ;  /* 0x000000ffff197224 */ /* 0x000fe400078e0000 */
[----:B------:R-:W-:Y:S02]  /*16790*/  IMAD.MOV.U32 R2, RZ, RZ, R12 ;  /* 0x000000ffff027224 */ /* 0x000fe400078e000c */
[----:B------:R-:W-:Y:S01]  /*167a0*/  IMAD.MOV.U32 R0, RZ, RZ, R13 ;  /* 0x000000ffff007224 */ /* 0x000fe200078e000d */
[----:B-1----:R-:W4:Y:S04]  /*167b0*/  LDL.LU.64 R10, [R1+0x1b70] ;  /* 0x001b7000010a7983 */ /* 0x002f280000300a00 */
[----:B------:R-:W4:Y:S04]  /*167c0*/  LDL.LU.64 R8, [R1+0x1b68] ;  /* 0x001b680001087983 */ /* 0x000f280000300a00 */
[----:B------:R-:W4:Y:S02]  /*167d0*/  LDL.LU.64 R12, [R1+0x1b60] ;  /* 0x001b6000010c7983 */ /* 0x000f240000300a00 */
[----:B----4-:R-:W-:Y:S01]  /*167e0*/  HMMA.16816.F32 R8, R16, R12, R8 ;  /* 0x0000000c1008723c */ /* 0x010fe20000001808 */
[----:B------:R-:W-:Y:S11]  /*167f0*/  IMAD.MOV.U32 R3, RZ, RZ, R13 ;  /* 0x000000ffff037224 */ /* 0x000ff600078e000d */
[----:B------:R-:W-:Y:S11]  /*16800*/  @!UPT UIADD3 URZ, URZ, URZ, URZ ;  /* 0x0000003f3f3ff290 */ /* 0x000ff6000fffe03f */
[----:B------:R-:W-:Y:S04]  /*16810*/  STL.64 [R1+0x410], R8 ;  /* 0x0004100801007387 */ /* 0x000fe80000100a00 */
[----:B------:R0:W-:Y:S04]  /*16820*/  STL.64 [R1+0x418], R10 ;  /* 0x0004180a01007387 */ /* 0x0001e80000100a00 */
[----:B0-----:R-:W4:Y:S01]  /*16830*/  LDL.LU R10, [R1+0x1b58] ;  /* 0x001b5800010a7983 */ /* 0x001f220000300800 */
[----:B------:R-:W-:-:S03]  /*16840*/  IMAD.MOV.U32 R11, RZ, RZ, R12 ;  /* 0x000000ffff0b7224 */ /* 0x000fc600078e000c */
[----:B------:R-:W3:Y:S04]  /*16850*/  LDL.LU.64 R8, [R1+0x1b50] ;  /* 0x001b500001087983 */ /* 0x000ee80000300a00 */
[----:B------:R-:W2:Y:S02]  /*16860*/  LDL.LU.64 R12, [R1+0x1b48] ;  /* 0x001b4800010c7983 */ /* 0x000ea40000300a00 */
[C---:B--2---:R-:W-:Y:S01]  /*16870*/  HMMA.16816.F32 R4, R16.reuse, R12, R4 ;  /* 0x0000000c1004723c */ /* 0x044fe20000001804 */
[----:B------:R-:W-:Y:S02]  /*16880*/  IMAD.MOV.U32 R27, RZ, RZ, R12 ;  /* 0x000000ffff1b7224 */ /* 0x000fe400078e000c */
[----:B------:R-:W-:Y:S11]  /*16890*/  IMAD.MOV.U32 R26, RZ, RZ, R13 ;  /* 0x000000ffff1a7224 */ /* 0x000ff600078e000d */
[----:B------:R-:W-:Y:S09]  /*168a0*/  @!UPT UIADD3 URZ, URZ, URZ, URZ ;  /* 0x0000003f3f3ff290 */ /* 0x000ff2000fffe03f */
[----:B------:R-:W-:Y:S04]  /*168b0*/  STL.64 [R1+0x400], R4 ;  /* 0x0004000401007387 */ /* 0x000fe80000100a00 */
[----:B------:R0:W-:Y:S04]  /*168c0*/  STL.64 [R1+0x408], R6 ;  /* 0x0004080601007387 */ /* 0x0001e80000100a00 */
[----:B0-----:R-:W2:Y:S04]  /*168d0*/  LDL.LU.64 R6, [R1+0x1b40] ;  /* 0x001b400001067983 */ /* 0x001ea80000300a00 */
[----:B------:R-:W2:Y:S04]  /*168e0*/  LDL.LU.64 R4, [R1+0x1b38] ;  /* 0x001b380001047983 */ /* 0x000ea80000300a00 */
[----:B------:R-:W2:Y:S04]  /*168f0*/  LDL.LU.64 R14, [R1+0x1b30] ;  /* 0x001b3000010e7983 */ /* 0x000ea80000300a00 */
[----:B------:R-:W2:Y:S02]  /*16900*/  LDL.LU.64 R12, [R1+0x1b28] ;  /* 0x001b2800010c7983 */ /* 0x000ea40000300a00 */
[----:B--2---:R-:W-:Y:S11]  /*16910*/  HMMA.16816.F32 R4, R16, R12, R4 ;  /* 0x0000000c1004723c */ /* 0x004ff60000001804 */
[----:B------:R-:W-:Y:S11]  /*16920*/  @!UPT UIADD3 URZ, URZ, URZ, URZ ;  /* 0x0000003f3f3ff290 */ /* 0x000ff6000fffe03f */
[----:B------:R-:W-:Y:S01]  /*16930*/  @!UPT UIADD3 URZ, URZ, URZ, URZ ;  /* 0x0000003f3f3ff290 */ /* 0x000fe2000fffe03f */
[----:B------:R-:W-:Y:S04]  /*16940*/  STL.64 [R1+0x3f0], R4 ;  /* 0x0003f00401007387 */ /* 0x000fe80000100a00 */
[----:B------:R0:W-:Y:S04]  /*16950*/  STL.64 [R1+0x3f8], R6 ;  /* 0x0003f80601007387 */ /* 0x0001e80000100a00 */
[----:B0-----:R-:W2:Y:S04]  /*16960*/  LDL.LU.64 R6, [R1+0x1b20] ;  /* 0x001b200001067983 */ /* 0x001ea80000300a00 */
[----:B------:R-:W2:Y:S04]  /*16970*/  LDL.LU.64 R4, [R1+0x1b18] ;  /* 0x001b180001047983 */ /* 0x000ea80000300a00 */
[----:B------:R-:W-:Y:S04]  /*16980*/  STL.64 [R1+0x1ab8], R14 ;  /* 0x001ab80e01007387 */ /* 0x000fe80000100a00 */
[----:B------:R0:W-:Y:S02]  /*16990*/  STL.64 [R1+0x1ab0], R12 ;  /* 0x001ab00c01007387 */ /* 0x0001e40000100a00 */
[----:B0-----:R-:W-:-:S02]  /*169a0*/  IMAD.MOV.U32 R12, RZ, RZ, R27 ;  /* 0x000000ffff0c7224 */ /* 0x001fc400078e001b */
[----:B------:R-:W-:-:S05]  /*169b0*/  IMAD.MOV.U32 R13, RZ, RZ, R26 ;  /* 0x000000ffff0d7224 */ /* 0x000fca00078e001a */
[----:B------:R0:W-:Y:S02]  /*169c0*/  STL.64 [R1+0x1ad0], R12 ;  /* 0x001ad00c01007387 */ /* 0x0001e40000100a00 */
[----:B0-----:R-:W-:Y:S02]  /*169d0*/  IMAD.MOV.U32 R12, RZ, RZ, R11 ;  /* 0x000000ffff0c7224 */ /* 0x001fe400078e000b */
[----:B------:R-:W-:-:S05]  /*169e0*/  IMAD.MOV.U32 R13, RZ, RZ, R3 ;  /* 0x000000ffff0d7224 */ /* 0x000fca00078e0003 */
[----:B------:R3:W-:Y:S02]  /*169f0*/  STL.64 [R1+0x1ae8], R12 ;  /* 0x001ae80c01007387 */ /* 0x0007e40000100a00 */
[C---:B---3--:R-:W-:Y:S02]  /*16a00*/  HMMA.16816.F32 R12, R16.reuse, R8, R20 ;  /* 0x00000008100c723c */ /* 0x048fe40000001814 */
[----:B------:R-:W2:Y:S04]  /*16a10*/  LDL.LU.64 R20, [R1+0x2f0] ;  /* 0x0002f00001147983 */ /* 0x000ea80000300a00 */
[----:B------:R-:W2:Y:S11]  /*16a20*/  LDL.LU.64 R22, [R1+0x2f8] ;  /* 0x0002f80001167983 */ /* 0x000eb60000300a00 */
[----:B------:R-:W-:Y:S06]  /*16a30*/  @!UPT UIADD3 URZ, URZ, URZ, URZ ;  /* 0x0000003f3f3ff290 */ /* 0x000fec000fffe03f */
[----:B------:R0:W-:Y:S04]  /*16a40*/  STL.64 [R1+0x3e0], R12 ;  /* 0x0003e00c01007387 */ /* 0x0001e80000100a00 */
[----:B------:R1:W-:Y:S04]  /*16a50*/  STL.64 [R1+0x3e8], R14 ;  /* 0x0003e80e01007387 */ /* 0x0003e80000100a00 */
[----:B0-----:R-:W3:Y:S04]  /*16a60*/  LDL.LU.64 R12, [R1+0x250] ;  /* 0x00025000010c7983 */ /* 0x001ee80000300a00 */
[----:B-1----:R-:W2:Y:S04]  /*16a70*/  LDL.LU.64 R14, [R1+0x258] ;  /* 0x00025800010e7983 */ /* 0x002ea80000300a00 */
[----:B--2---:R-:W-:Y:S04]  /*16a80*/  STL.64 [R1+0x1b00], R14 ;  /* 0x001b000e01007387 */ /* 0x004fe80000100a00 */
[----:B---3--:R0:W-:Y:S04]  /*16a90*/  STL.64 [R1+0x1af8], R12 ;  /* 0x001af80c01007387 */ /* 0x0081e80000100a00 */
[----:B0-----:R-:W2:Y:S04]  /*16aa0*/  LDL.LU.64 R12, [R1+0x270] ;  /* 0x00027000010c7983 */ /* 0x001ea80000300a00 */
[----:B------:R-:W2:Y:S04]  /*16ab0*/  LDL.LU.64 R14, [R1+0x278] ;  /* 0x00027800010e7983 */ /* 0x000ea80000300a00 */
[----:B----4-:R-:W-:Y:S04]  /*16ac0*/  STL [R1+0x1aa8], R10 ;  /* 0x001aa80a01007387 */ /* 0x010fe80000100800 */
[----:B------:R0:W-:Y:S04]  /*16ad0*/  STL.64 [R1+0x1aa0], R8 ;  /* 0x001aa00801007387 */ /* 0x0001e80000100a00 */
[----:B0-----:R-:W3:Y:S04]  /*16ae0*/  LDL.LU.64 R8, [R1+0x220] ;  /* 0x0002200001087983 */ /* 0x001ee80000300a00 */
[----:B------:R-:W4:Y:S04]  /*16af0*/  LDL.LU.64 R10, [R1+0x228] ;  /* 0x00022800010a7983 */ /* 0x000f280000300a00 */
[----:B----4-:R-:W-:Y:S04]  /*16b00*/  STL.64 [R1+0x1ac8], R10 ;  /* 0x001ac80a01007387 */ /* 0x010fe80000100a00 */
[----:B---3--:R0:W-:Y:S04]  /*16b10*/  STL.64 [R1+0x1ac0], R8 ;  /* 0x001ac00801007387 */ /* 0x0081e80000100a00 */
[----:B0-----:R-:W3:Y:S04]  /*16b20*/  LDL.LU.64 R8, [R1+0x230] ;  /* 0x0002300001087983 */ /* 0x001ee80000300a00 */
[----:B------:R-:W4:Y:S01]  /*16b30*/  LDL.LU.64 R10, [R1+0x238] ;  /* 0x00023800010a7983 */ /* 0x000f220000300a00 */
[----:B------:R-:W-:Y:S03]  /*16b40*/  HMMA.16816.F32 R16, R16, R4, R20 ;  /* 0x000000041010723c */ /* 0x000fe60000001814 */
[----:B----4-:R-:W-:Y:S04]  /*16b50*/  STL.64 [R1+0x1ae0], R10 ;  /* 0x001ae00a01007387 */ /* 0x010fe80000100a00 */
[----:B---3--:R0:W-:Y:S04]  /*16b60*/  STL.64 [R1+0x1ad8], R8 ;  /* 0x001ad80801007387 */ /* 0x0081e80000100a00 */
[----:B0-----:R-:W3:Y:S04]  /*16b70*/  LDL.LU.64 R8, [R1+0x240] ;  /* 0x0002400001087983 */ /* 0x001ee80000300a00 */
[----:B------:R-:W3:Y:S04]  /*16b80*/  LDL.LU.64 R10, [R1+0x248] ;  /* 0x00024800010a7983 */ /* 0x000ee80000300a00 */
[----:B------:R-:W2:Y:S04]  /*16b90*/  LDL.LU.64 R22, [R1+0x1b10] ;  /* 0x001b100001167983 */ /* 0x000ea80000300a00 */
[----:B------:R-:W2:Y:S04]  /*16ba0*/  LDL.LU.64 R20, [R1+0x1b08] ;  /* 0x001b080001147983 */ /* 0x000ea80000300a00 */
[----:B------:R0:W-:Y:S04]  /*16bb0*/  STL.64 [R1+0x2f0], R16 ;  /* 0x0002f01001007387 */ /* 0x0001e80000100a00 */
[----:B------:R1:W-:Y:S04]  /*16bc0*/  STL.64 [R1+0x2f8], R18 ;  /* 0x0002f81201007387 */ /* 0x0003e80000100a00 */
[----:B0-----:R-:W4:Y:S04]  /*16bd0*/  LDL.LU.64 R16, [R1+0x260] ;  /* 0x0002600001107983 */ /* 0x001f280000300a00 */
[----:B-1----:R-:W4:Y:S01]  /*16be0*/  LDL.LU.64 R18, [R1+0x268] ;  /* 0x0002680001127983 */ /* 0x002f220000300a00 */
[C---:B--2---:R-:W-:Y:S03]  /*16bf0*/  HMMA.16816.F32 R24, R20.reuse, R24, R12 ;  /* 0x000000181418723c */ /* 0x044fe6000000180c */
[----:B------:R-:W2:Y:S04]  /*16c00*/  LDL.LU.64 R14, [R1+0x1b00] ;  /* 0x001b0000010e7983 */ /* 0x000ea80000300a00 */
[----:B------:R-:W2:Y:S11]  /*16c10*/  LDL.LU.64 R12, [R1+0x1af8] ;  /* 0x001af800010c7983 */ /* 0x000eb60000300a00 */
[----:B------:R-:W-:Y:S05]  /*16c20*/  @!UPT UIADD3 URZ, URZ, URZ, URZ ;  /* 0x0000003f3f3ff290 */ /* 0x000fea000fffe03f */
[----:B------:R0:W-:Y:S04]  /*16c30*/  STL.64 [R1+0x270], R24 ;  /* 0x0002701801007387 */ /* 0x0001e80000100a00 */
[----:B------:R-:W-:Y:S04]  /*16c40*/  STL.64 [R1+0x278], R26 ;  /* 0x0002781a01007387 */ /* 0x000fe80000100a00 */
[----:B0-----:R-:W4:Y:S02]  /*16c50*/  LDL.LU.64 R24, [R1+0x1af0] ;  /* 0x001af00001187983 */ /* 0x001f240000300a00 */
[----:B----4-:R-:W-:Y:S11]  /*16c60*/  HMMA.16816.F32 R16, R20, R24, R16 ;  /* 0x000000181410723c */ /* 0x010ff60000001810 */
[----:B------:R-:W-:Y:S11]  /*16c70*/  @!UPT UIADD3 URZ, URZ, URZ, URZ ;  /* 0x0000003f3f3ff290 */ /* 0x000ff6000fffe03f */
[----:B------:R-:W-:Y:S01]  /*16c80*/  @!UPT UIADD3 URZ, URZ, URZ, URZ ;  /* 0x0000003f3f3ff290 */ /* 0x000fe2000fffe03f */
[----:B------:R0:W-:Y:S04]  /*16c90*/  STL.64 [R1+0x260], R16 ;  /* 0x0002601001007387 */ /* 0x0001e80000100a00 */
[----:B------:R1:W-:Y:S04]  /*16ca0*/  STL.64 [R1+0x268], R18 ;  /* 0x0002681201007387 */ /* 0x0003e80000100a00 */
[----:B0-----:R-:W4:Y:S04]  /*16cb0*/  LDL.LU.64 R16, [R1+0x480] ;  /* 0x0004800001107983 */ /* 0x001f280000300a00 */
[----:B-1----:R-:W4:Y:S04]  /*16cc0*/  LDL.LU.64 R18, [R1+0x488] ;  /* 0x0004880001127983 */ /* 0x002f280000300a00 */
[----:B------:R0:W-:Y:S02]  /*16cd0*/  STL.64 [R1+0x1a88], R24 ;  /* 0x001a881801007387 */ /* 0x0001e40000100a00 */
[----:B0-----:R-:W-:-:S02]  /*16ce0*/  IMAD.MOV.U32 R24, RZ, RZ, R2 ;  /* 0x000000ffff187224 */ /* 0x001fc400078e0002 */
[----:B------:R-:W-:-:S07]  /*16cf0*/  IMAD.MOV.U32 R25, RZ, RZ, R0 ;  /* 0x000000ffff197224 */ /* 0x000fce00078e0000 */
[C---:B--2---:R-:W-:Y:S01]  /*16d00*/  HMMA.16816.F32 R24, R20.reuse, R24, R12 ;  /* 0x000000181418723c */ /* 0x044fe2000000180c */
[----:B------:R-:W3:Y:S11]  /*16d10*/  LDL.LU.64 R12, [R1+0x1ae8] ;  /* 0x001ae800010c7983 */ /* 0x000ef60000300a00 */
[----:B------:R-:W-:Y:S11]  /*16d20*/  @!UPT UIADD3 URZ, URZ, URZ, URZ ;  /* 0x0000003f3f3ff290 */ /* 0x000ff6000fffe03f */
[----:B------:R0:W-:Y:S04]  /*16d30*/  STL.64 [R1+0x250], R24 ;  /* 0x0002501801007387 */ /* 0x0001e80000100a00 */
[----:B------:R-:W-:Y:S04]  /*16d40*/  STL.64 [R1+0x258], R26 ;  /* 0x0002581a01007387 */ /* 0x000fe80000100a00 */
[----:B0-----:R-:W2:Y:S01]  /*16d50*/  LDL.64 R24, [R1+0x40] ;  /* 0x0000400001187983 */ /* 0x001ea20000100a00 */
[C---:B---3--:R-:W-:Y:S03]  /*16d60*/  HMMA.16816.F32 R12, R20.reuse, R12, R8 ;  /* 0x0000000c140c723c */ /* 0x048fe60000001808 */
[----:B------:R-:W3:Y:S04]  /*16d70*/  LDL.LU.64 R10, [R1+0x1ae0] ;  /* 0x001ae000010a7983 */ /* 0x000ee80000300a00 */
[----:B------:R-:W3:Y:S11]  /*16d80*/  LDL.LU.64 R8, [R1+0x1ad8] ;  /* 0x001ad80001087983 */ /* 0x000ef60000300a00 */
[----:B------:R-:W-:Y:S05]  /*16d90*/  @!UPT UIADD3 URZ, URZ, URZ, URZ ;  /* 0x0000003f3f3ff290 */ /* 0x000fea000fffe03f */
[----:B------:R0:W-:Y:S04]  /*16da0*/  STL.64 [R1+0x240], R12 ;  /* 0x0002400c01007387 */ /* 0x0001e80000100a00 */
[----:B------:R3:W-:Y:S04]  /*16db0*/  STL.64 [R1+0x248], R14 ;  /* 0x0002480e01007387 */ /* 0x0007e80000100a00 */
[----:B0-----:R-:W3:Y:S02]  /*16dc0*/  LDL.LU.64 R12, [R1+0x1ad0] ;  /* 0x001ad000010c7983 */ /* 0x001ee40000300a00 */
[C---:B---3--:R-:W-:Y:S02]  /*16dd0*/  HMMA.16816.F32 R12, R20.reuse, R12, R8 ;  /* 0x0000000c140c723c */ /* 0x048fe40000001808 */
[----:B------:R-:W3:Y:S04]  /*16de0*/  LDL.LU.64 R10, [R1+0x1ac8] ;  /* 0x001ac800010a7983 */ /* 0x000ee80000300a00 */
[----:B------:R-:W3:Y:S11]  /*16df0*/  LDL.LU.64 R8, [R1+0x1ac0] ;  /* 0x001ac00001087983 */ /* 0x000ef60000300a00 */
[----:B------:R-:W-:Y:S06]  /*16e00*/  @!UPT UIADD3 URZ, URZ, URZ, URZ ;  /* 0x0000003f3f3ff290 */ /* 0x000fec000fffe03f */
[----:B------:R-:W-:Y:S04]  /*16e10*/  STL.64 [R1+0x230], R12 ;  /* 0x0002300c01007387 */ /* 0x000fe80000100a00 */
[----:B------:R0:W-:Y:S04]  /*16e20*/  STL.64 [R1+0x238], R14 ;  /* 0x0002380e01007387 */ /* 0x0001e80000100a00 */
[----:B0-----:R-:W2:Y:S04]  /*16e30*/  LDL.LU.64 R14, [R1+0x1ab8] ;  /* 0x001ab800010e7983 */ /* 0x001ea80000300a00 */
[----:B------:R-:W3:Y:S02]  /*16e40*/  LDL.LU.64 R12, [R1+0x1ab0] ;  /* 0x001ab000010c7983 */ /* 0x000ee40000300a00 */
[C---:B---3--:R-:W-:Y:S11]  /*16e50*/  HMMA.16816.F32 R8, R20.reuse, R12, R8 ;  /* 0x0000000c1408723c */ /* 0x048ff60000001808 */
[----:B------:R-:W-:Y:S11]  /*16e60*/  @!UPT UIADD3 URZ, URZ, URZ, URZ ;  /* 0x0000003f3f3ff290 */ /* 0x000ff6000fffe03f */
[----:B------:R-:W-:Y:S01]  /*16e70*/  @!UPT UIADD3 URZ, URZ, URZ, URZ ;  /* 0x0000003f3f3ff290 */ /* 0x000fe2000fffe03f */
[----:B------:R-:W-:Y:S04]  /*16e80*/  STL.64 [R1+0x220], R8 ;  /* 0x0002200801007387 */ /* 0x000fe80000100a00 */
[----:B------:R0:W-:Y:S04]  /*16e90*/  STL.64 [R1+0x228], R10 ;  /* 0x0002280a01007387 */ /* 0x0001e80000100a00 */
[----:B0-----:R-:W3:Y:S04]  /*16ea0*/  LDL.LU R10, [R1+0x1aa8] ;  /* 0x001aa800010a7983 */ /* 0x001ee80000300800 */
[----:B------:R-:W3:Y:S04]  /*16eb0*/  LDL.LU.64 R8, [R1+0x1aa0] ;  /* 0x001aa00001087983 */ /* 0x000ee80000300a00 */
[----:B--2---:R-:W-:Y:S04]  /*16ec0*/  STL.64 [R1+0x1a50], R14 ;  /* 0x001a500e01007387 */ /* 0x004fe80000100a00 */
[----:B------:R0:W-:Y:S04]  /*16ed0*/  STL.64 [R1+0x1a48], R12 ;  /* 0x001a480c01007387 */ /* 0x0001e80000100a00 */
[----:B0-----:R-:W2:Y:S04]  /*16ee0*/  LDL.64 R12, [R1] ;  /* 0x00000000010c7983 */ /* 0x001ea80000100a00 */
[----:B--2---:R0:W-:Y:S04]  /*16ef0*/  STL.64 [R1+0x1a58], R12 ;  /* 0x001a580c01007387 */ /* 0x0041e80000100a00 */
[----:B0-----:R-:W2:Y:S04]  /*16f00*/  LDL.64 R12, [R1+0x10] ;  /* 0x00001000010c7983 */ /* 0x001ea80000100a00 */
[----:B--2---:R0:W-:Y:S04]  /*16f10*/  STL.64 [R1+0x1a70], R12 ;  /* 0x001a700c01007387 */ /* 0x0041e80000100a00 */
[----:B0-----:R-:W2:Y:S04]  /*16f20*/  LDL.LU.64 R12, [R1+0x210] ;  /* 0x00021000010c7983 */ /* 0x001ea80000300a00 */
[----:B------:R-:W2:Y:S04]  /*16f30*/  LDL.LU.64 R14, [R1+0x218] ;  /* 0x00021800010e7983 */ /* 0x000ea80000300a00 */
[----:B------:R-:W4:Y:S04]  /*16f40*/  LDL R0, [R1+0x528] ;  /* 0x0005280001007983 */ /* 0x000f280000100800 */
[----:B---3--:R-:W-:Y:S01]  /*16f50*/  STL [R1+0x1a68], R10 ;  /* 0x001a680a01007387 */ /* 0x008fe20000100800 */
[C---:B--2---:R-:W-:Y:S11]  /*16f60*/  HMMA.16816.F32 R12, R20.reuse, R8, R12 ;  /* 0x00000008140c723c */ /* 0x044ff6000000180c */
[----:B------:R-:W-:Y:S11]  /*16f70*/  @!UPT UIADD3 URZ, URZ, URZ, URZ ;  /* 0x0000003f3f3ff290 */ /* 0x000ff6000fffe03f */
[----:B------:R-:W-:Y:S01]  /*16f80*/  @!UPT UIADD3 URZ, URZ, URZ, URZ ;  /* 0x0000003f3f3ff290 */ /* 0x000fe2000fffe03f */
[----:B------:R0:W-:Y:S04]  /*16f90*/  STL.64 [R1+0x210], R12 ;  /* 0x0002100c01007387 */ /* 0x0001e80000100a00 */
[----:B------:R1:W-:Y:S04]  /*16fa0*/  STL.64 [R1+0x218], R14 ;  /* 0x0002180e01007387 */ /* 0x0003e80000100a00 */
[----:B------:R4:W-:Y:S04]  /*16fb0*/  STL.64 [R1+0x1a60], R8 ;  /* 0x001a600801007387 */ /* 0x0009e80000100a00 */
[----:B0-----:R-:W2:Y:S04]  /*16fc0*/  LDL.LU.64 R12, [R1+0x1c0] ;  /* 0x0001c000010c7983 */ /* 0x001ea80000300a00 */
[----:B-1----:R-:W3:Y:S01]  /*16fd0*/  LDL.LU.64 R14, [R1+0x1c8] ;  /* 0x0001c800010e7983 */ /* 0x002ee20000300a00 */
[----:B----4-:R-:W-:Y:S03]  /*16fe0*/  HMMA.16816.F32 R8, R20, R4, R16 ;  /* 0x000000041408723c */ /* 0x010fe60000001810 */
[----:B------:R-:W-:Y:S04]  /*16ff0*/  LDSM.16.MT88.4 R16, [R0+0x10000] ;  /* 0x010000000010783b */ /* 0x000fe80000004200 */
[----:B------:R-:W0:Y:S11]  /*17000*/  LDSM.16.MT88.4 R20, [R0+0x10080] ;  /* 0x010080000014783b */ /* 0x000e360000004200 */
[----:B------:R-:W-:Y:S05]  /*17010*/  @!UPT UIADD3 URZ, URZ, URZ, URZ ;  /* 0x0000003f3f3ff290 */ /* 0x000fea000fffe03f */
[----:B------:R-:W-:Y:S04]  /*17020*/  STL.64 [R1+0xf0], R8 ;  /* 0x0000f00801007387 */ /* 0x000fe80000100a00 */
[----:B------:R-:W-:Y:S04]  /*17030*/  STL.64 [R1+0xf8], R10 ;  /* 0x0000f80a01007387 */ /* 0x000fe80000100a00 */
[----:B---3--:R-:W-:Y:S04]  /*17040*/  STL.64 [R1+0x1a80], R14 ;  /* 0x001a800e01007387 */ /* 0x008fe80000100a00 */
[----:B--2---:R1:W-:Y:S04]  /*17050*/  STL.64 [R1+0x1a78], R12 ;  /* 0x001a780c01007387 */ /* 0x0043e80000100a00 */
[----:B-1----:R-:W2:Y:S04]  /*17060*/  LDL.LU.64 R12, [R1+0x1d0] ;  /* 0x0001d000010c7983 */ /* 0x002ea80000300a00 */
[----:B------:R-:W3:Y:S04]  /*17070*/  LDL.LU.64 R14, [R1+0x1d8] ;  /* 0x0001d800010e7983 */ /* 0x000ee80000300a00 */
[----:B---3--:R-:W-:Y:S04]  /*17080*/  STL.64 [R1+0x1a98], R14 ;  /* 0x001a980e01007387 */ /* 0x008fe80000100a00 */
[----:B--2---:R1:W-:Y:S04]  /*17090*/  STL.64 [R1+0x1a90], R12 ;  /* 0x001a900c01007387 */ /* 0x0043e80000100a00 */
[----:B-1----:R-:W2:Y:S04]  /*170a0*/  LDL.LU.64 R12, [R1+0x1e0] ;  /* 0x0001e000010c7983 */ /* 0x002ea80000300a00 */
[----:B------:R-:W2:Y:S04]  /*170b0*/  LDL.LU.64 R14, [R1+0x1e8] ;  /* 0x0001e800010e7983 */ /* 0x000ea80000300a00 */
[----:B------:R-:W-:Y:S04]  /*170c0*/  STL.64 [R1+0x1a40], R6 ;  /* 0x001a400601007387 */ /* 0x000fe80000100a00 */
[----:B------:R1:W-:Y:S04]  /*170d0*/  STL.64 [R1+0x1a38], R4 ;  /* 0x001a380401007387 */ /* 0x0003e80000100a00 */
[----:B------:R-:W3:Y:S04]  /*170e0*/  LDL.LU.64 R8, [R1+0x1b0] ;  /* 0x0001b00001087983 */ /* 0x000ee80000300a00 */
[----:B------:R-:W3:Y:S04]  /*170f0*/  LDL.LU.64 R10, [R1+0x1b8] ;  /* 0x0001b800010a7983 */ /* 0x000ee80000300a00 */
[----:B-1----:R-:W4:Y:S04]  /*17100*/  LDL.LU.64 R4, [R1+0x190] ;  /* 0x0001900001047983 */ /* 0x002f280000300a00 */
[----:B------:R-:W4:Y:S04]  /*17110*/  LDL.LU.64 R6, [R1+0x198] ;  /* 0x0001980001067983 */ /* 0x000f280000300a00 */
[----:B0-----:R-:W-:Y:S04]  /*17120*/  STL.64 [R1+0x1a30], R22 ;  /* 0x001a301601007387 */ /* 0x001fe80000100a00 */
[----:B------:R0:W-:Y:S01]  /*17130*/  STL.64 [R1+0x1a28], R20 ;  /* 0x001a281401007387 */ /* 0x0001e20000100a00 */
[----:B------:R-:W-:-:S02]  /*17140*/  IMAD.MOV.U32 R29, RZ, RZ, R24 ;  /* 0x000000ffff1d7224 */ /* 0x000fc400078e0018 */
[----:B------:R-:W-:Y:S01]  /*17150*/  IMAD.MOV.U32 R28, RZ, RZ, R25 ;  /* 0x000000ffff1c7224 */ /* 0x000fe200078e0019 */
[----:B0-----:R-:W3:Y:S01]  /*17160*/  LDL.64 R20, [R1+0x20] ;  /* 0x0000200001147983 */ /* 0x001ee20000100a00 */
[C---:B--2---:R-:W-:Y:S11]  /*17170*/  HMMA.16816.F32 R12, R16.reuse, R24, R12 ;  /* 0x00000018100c723c */ /* 0x044ff6000000180c */
[----:B------:R-:W-:Y:S11]  /*17180*/  @!UPT UIADD3 URZ, URZ, URZ, URZ ;  /* 0x0000003f3f3ff290 */ /* 0x000ff6000fffe03f */
[----:B------:R-:W-:Y:S01]  /*17190*/  @!UPT UIADD3 URZ, URZ, URZ, URZ ;  /* 0x0000003f3f3ff290 */ /* 0x000fe2000fffe03f */
[----:B------:R-:W-:Y:S04]  /*171a0*/  STL.64 [R1+0x1e0], R12 ;  /* 0x0001e00c01007387 */ /* 0x000fe80000100a00 */
[----:B------:R0:W-:Y:S04]  /*171b0*/  STL.64 [R1+0x1e8], R14 ;  /* 0x0001e80e01007387 */ /* 0x0001e80000100a00 */
[----:B0-----:R-:W2:Y:S04]  /*171c0*/  LDL.LU.64 R14, [R1+0x1a98] ;  /* 0x001a9800010e7983 */ /* 0x001ea80000300a00 */
[----:B------:R-:W2:Y:S04]  /*171d0*/  LDL.LU.64 R12, [R1+0x1a90] ;  /* 0x001a9000010c7983 */ /* 0x000ea80000300a00 */
[----:B------:R-:W2:Y:S02]  /*171e0*/  LDL.LU.64 R24, [R1+0x1a88] ;  /* 0x001a880001187983 */ /* 0x000ea40000300a00 */
[C---:B--2---:R-:W-:Y:S11]  /*171f0*/  HMMA.16816.F32 R12, R16.reuse, R24, R12 ;  /* 0x00000018100c723c */ /* 0x044ff6000000180c */
[----:B------:R-:W-:Y:S11]  /*17200*/  @!UPT UIADD3 URZ, URZ, URZ, URZ ;  /* 0x0000003f3f3ff290 */ /* 0x000ff6000fffe03f */
[----:B------:R-:W-:Y:S01]  /*17210*/  @!UPT UIADD3 URZ, URZ, URZ, URZ ;  /* 0x0000003f3f3ff290 */ /* 0x000fe2000fffe03f */
[----:B------:R-:W-:Y:S04]  /*17220*/  STL.64 [R1+0x1d0], R12 ;  /* 0x0001d00c01007387 */ /* 0x000fe80000100a00 */
[----:B------:R0:W-:Y:S04]  /*17230*/  STL.64 [R1+0x1d8], R14 ;  /* 0x0001d80e01007387 */ /* 0x0001e80000100a00 */
[----:B0-----:R-:W3:Y:S04]  /*17240*/  LDL.LU.64 R14, [R1+0x1a80] ;  /* 0x001a8000010e7983 */ /* 0x001ee80000300a00 */
        /* <DEDUP_REMOVED lines=8> */
[----:B------:R-:W-:Y:S04]  /*172d0*/  STL.64 [R1+0x1c8], R14 ;  /* 0x0001c80e01007387 */ /* 0x000fe80000100a00 */
[----:B0-----:R-:W3:Y:S01]  /*172e0*/  LDL.LU.64 R12, [R1+0x1a70] ;  /* 0x001a7000010c7983 */ /* 0x001ee20000300a00 */
[----:B------:R-:W-:Y:S02]  /*172f0*/  IMAD.MOV.U32 R2, RZ, RZ, R20 ;  /* 0x000000ffff027224 */ /* 0x000fe400078e0014 */
[----:B------:R-:W-:-:S02]  /*17300*/  IMAD.MOV.U32 R0, RZ, RZ, R21 ;  /* 0x000000ffff007224 */ /* 0x000fc400078e0015 */
[----:B------:R-:W2:Y:S04]  /*17310*/  LDL.LU.64 R20, [R1+0x180] ;  /* 0x0001800001147983 */ /* 0x000ea80000300a00 */
[----:B------:R-:W2:Y:S01]  /*17320*/  LDL.LU.64 R22, [R1+0x188] ;  /* 0x0001880001167983 */ /* 0x000ea20000300a00 */
[----:B---3--:R-:W-:Y:S01]  /*17330*/  HMMA.16816.F32 R8, R16, R12, R8 ;  /* 0x0000000c1008723c */ /* 0x008fe20000001808 */
[----:B------:R-:W-:Y:S11]  /*17340*/  IMAD.MOV.U32 R3, RZ, RZ, R13 ;  /* 0x000000ffff037224 */ /* 0x000ff600078e000d */
[----:B------:R-:W-:Y:S11]  /*17350*/  @!UPT UIADD3 URZ, URZ, URZ, URZ ;  /* 0x0000003f3f3ff290 */ /* 0x000ff6000fffe03f */
[----:B------:R-:W-:Y:S04]  /*17360*/  STL.64 [R1+0x1b0], R8 ;  /* 0x0001b00801007387 */ /* 0x000fe80000100a00 */
[----:B------:R0:W-:Y:S04]  /*17370*/  STL.64 [R1+0x1b8], R10 ;  /* 0x0001b80a01007387 */ /* 0x0001e80000100a00 */
[----:B0-----:R-:W3:Y:S01]  /*17380*/  LDL.LU R10, [R1+0x1a68] ;  /* 0x001a6800010a7983 */ /* 0x001ee20000300800 */
[----:B------:R-:W-:-:S03]  /*17390*/  IMAD.MOV.U32 R11, RZ, RZ, R12 ;  /* 0x000000ffff0b7224 */ /* 0x000fc600078e000c */
[----:B------:R-:W2:Y:S04]  /*173a0*/  LDL.LU.64 R8, [R1+0x1a60] ;  /* 0x001a600001087983 */ /* 0x000ea80000300a00 */
[----:B------:R-:W2:Y:S02]  /*173b0*/  LDL.LU.64 R12, [R1+0x1a58] ;  /* 0x001a5800010c7983 */ /* 0x000ea40000300a00 */
[----:B--2---:R-:W-:Y:S11]  /*173c0*/  HMMA.16816.F32 R24, R16, R12, R24 ;  /* 0x0000000c1018723c */ /* 0x004ff60000001818 */
[----:B------:R-:W-:Y:S11]  /*173d0*/  @!UPT UIADD3 URZ, URZ, URZ, URZ ;  /* 0x0000003f3f3ff290 */ /* 0x000ff6000fffe03f */
[----:B------:R-:W-:Y:S01]  /*173e0*/  @!UPT UIADD3 URZ, URZ, URZ, URZ ;  /* 0x0000003f3f3ff290 */ /* 0x000fe2000fffe03f */
[----:B------:R-:W-:Y:S04]  /*173f0*/  STL.64 [R1+0x1a0], R24 ;  /* 0x0001a01801007387 */ /* 0x000fe80000100a00 */
[----:B------:R0:W-:Y:S04]  /*17400*/  STL.64 [R1+0x1a8], R26 ;  /* 0x0001a81a01007387 */ /* 0x0001e80000100a00 */
[----:B------:R-:W2:Y:S01]  /*17410*/  LDL.LU.64 R14, [R1+0x1a50] ;  /* 0x001a5000010e7983 */ /* 0x000ea20000300a00 */
[----:B0-----:R-:W-:Y:S02]  /*17420*/  IMAD.MOV.U32 R27, RZ, RZ, R12 ;  /* 0x000000ffff1b7224 */ /* 0x001fe400078e000c */
[----:B------:R-:W-:-:S02]  /*17430*/  IMAD.MOV.U32 R26, RZ, RZ, R13 ;  /* 0x000000ffff1a7224 */ /* 0x000fc400078e000d */
[----:B------:R-:W4:Y:S02]  /*17440*/  LDL.LU.64 R12, [R1+0x1a48] ;  /* 0x001a4800010c7983 */ /* 0x000f240000300a00 */
[----:B----4-:R-:W-:Y:S11]  /*17450*/  HMMA.16816.F32 R4, R16, R12, R4 ;  /* 0x0000000c1004723c */ /* 0x010ff60000001804 */
[----:B------:R-:W-:Y:S11]  /*17460*/  @!UPT UIADD3 URZ, URZ, URZ, URZ ;  /* 0x0000003f3f3ff290 */ /* 0x000ff6000fffe03f */
[----:B------:R-:W-:Y:S01]  /*17470*/  @!UPT UIADD3 URZ, URZ, URZ, URZ ;  /* 0x0000003f3f3ff290 */ /* 0x000fe2000fffe03f */
[----:B------:R-:W-:Y:S04]  /*17480*/  STL.64 [R1+0x190], R4 ;  /* 0x0001900401007387 */ /* 0x000fe80000100a00 */
[----:B------:R0:W-:Y:S04]  /*17490*/  STL.64 [R1+0x198], R6 ;  /* 0x0001980601007387 */ /* 0x0001e80000100a00 */
[----:B0-----:R-:W4:Y:S04]  /*174a0*/  LDL.LU.64 R6, [R1+0x1a40] ;  /* 0x001a400001067983 */ /* 0x001f280000300a00 */
[----:B------:R-:W3:Y:S04]  /*174b0*/  LDL.LU.64 R4, [R1+0x1a38] ;  /* 0x001a380001047983 */ /* 0x000ee80000300a00 */
[----:B--2---:R-:W-:Y:S04]  /*174c0*/  STL.64 [R1+0x19c0], R14 ;  /* 0x0019c00e01007387 */ /* 0x004fe80000100a00 */
        /* <DEDUP_REMOVED lines=9> */
[----:B------:R0:W-:Y:S02]  /*17560*/  STL.64 [R1+0x1a08], R12 ;  /* 0x001a080c01007387 */ /* 0x0001e40000100a00 */
[C---:B0-----:R-:W-:Y:S02]  /*17570*/  HMMA.16816.F32 R12, R16.reuse, R8, R20 ;  /* 0x00000008100c723c */ /* 0x041fe40000001814 */
[----:B------:R-:W2:Y:S04]  /*17580*/  LDL.LU.64 R20, [R1+0x510] ;  /* 0x0005100001147983 */ /* 0x000ea80000300a00 */
[----:B------:R-:W2:Y:S11]  /*17590*/  LDL.LU.64 R22, [R1+0x518] ;  /* 0x0005180001167983 */ /* 0x000eb60000300a00 */
[----:B------:R-:W-:Y:S06]  /*175a0*/  @!UPT UIADD3 URZ, URZ, URZ, URZ ;  /* 0x0000003f3f3ff290 */ /* 0x000fec000fffe03f */
[----:B------:R0:W-:Y:S04]  /*175b0*/  STL.64 [R1+0x180], R12 ;  /* 0x0001800c01007387 */ /* 0x0001e80000100a00 */
[----:B------:R1:W-:Y:S04]  /*175c0*/  STL.64 [R1+0x188], R14 ;  /* 0x0001880e01007387 */ /* 0x0003e80000100a00 */
[----:B0-----:R-:W2:Y:S04]  /*175d0*/  LDL.LU.64 R12, [R1+0x3c0] ;  /* 0x0003c000010c7983 */ /* 0x001ea80000300a00 */
[----:B-1----:R-:W2:Y:S04]  /*175e0*/  LDL.LU.64 R14, [R1+0x3c8] ;  /* 0x0003c800010e7983 */ /* 0x002ea80000300a00 */
[----:B--2---:R-:W-:Y:S04]  /*175f0*/  STL.64 [R1+0x1a20], R14 ;  /* 0x001a200e01007387 */ /* 0x004fe80000100a00 */
[----:B------:R0:W-:Y:S04]  /*17600*/  STL.64 [R1+0x1a18], R12 ;  /* 0x001a180c01007387 */ /* 0x0001e80000100a00 */
[----:B0-----:R-:W2:Y:S04]  /*17610*/  LDL.LU.64 R12, [R1+0x3d0] ;  /* 0x0003d000010c7983 */ /* 0x001ea80000300a00 */
[----:B------:R-:W2:Y:S04]  /*17620*/  LDL.LU.64 R14, [R1+0x3d8] ;  /* 0x0003d800010e7983 */ /* 0x000ea80000300a00 */
[----:B---3--:R-:W-:Y:S04]  /*17630*/  STL [R1+0x19b0], R10 ;  /* 0x0019b00a01007387 */ /* 0x008fe80000100800 */
[----:B------:R0:W-:Y:S04]  /*17640*/  STL.64 [R1+0x19a8], R8 ;  /* 0x0019a80801007387 */ /* 0x0001e80000100a00 */
[----:B0-----:R-:W3:Y:S04]  /*17650*/  LDL.LU.64 R8, [R1+0x380] ;  /* 0x0003800001087983 */ /* 0x001ee80000300a00 */
[----:B------:R-:W2:Y:S04]  /*17660*/  LDL.LU.64 R10, [R1+0x388] ;  /* 0x00038800010a7983 */ /* 0x000ea80000300a00 */
[----:B--2---:R-:W-:Y:S04]  /*17670*/  STL.64 [R1+0x19d0], R10 ;  /* 0x0019d00a01007387 */ /* 0x004fe80000100a00 */
[----:B---3--:R0:W-:Y:S04]  /*17680*/  STL.64 [R1+0x19c8], R8 ;  /* 0x0019c80801007387 */ /* 0x0081e80000100a00 */
[----:B0-----:R-:W2:Y:S04]  /*17690*/  LDL.LU.64 R8, [R1+0x390] ;  /* 0x0003900001087983 */ /* 0x001ea80000300a00 */
[----:B------:R-:W3:Y:S04]  /*176a0*/  LDL.LU.64 R10, [R1+0x398] ;  /* 0x00039800010a7983 */ /* 0x000ee80000300a00 */
[----:B---3--:R-:W-:Y:S04]  /*176b0*/  STL.64 [R1+0x19e8], R10 ;  /* 0x0019e80a01007387 */ /* 0x008fe80000100a00 */
[----:B--2---:R0:W-:Y:S04]  /*176c0*/  STL.64 [R1+0x19e0], R8 ;  /* 0x0019e00801007387 */ /* 0x0041e80000100a00 */
[----:B0-----:R-:W2:Y:S04]  /*176d0*/  LDL.LU.64 R8, [R1+0x3a0] ;  /* 0x0003a00001087983 */ /* 0x001ea80000300a00 */
[----:B------:R-:W3:Y:S01]  /*176e0*/  LDL.LU.64 R10, [R1+0x3a8] ;  /* 0x0003a800010a7983 */ /* 0x000ee20000300a00 */
[----:B------:R-:W-:Y:S01]  /*176f0*/  HMMA.16816.F32 R16, R16, R4, R20 ;  /* 0x000000041010723c */ /* 0x000fe20000001814 */
[----:B------:R-:W-:-:S02]  /*17700*/  IMAD.MOV.U32 R24, RZ, RZ, R29 ;  /* 0x000000ffff187224 */ /* 0x000fc400078e001d */
[----:B---3--:R-:W-:Y:S04]  /*17710*/  STL.64 [R1+0x1a00], R10 ;  /* 0x001a000a01007387 */ /* 0x008fe80000100a00 */
[----:B--2---:R0:W-:Y:S04]  /*17720*/  STL.64 [R1+0x19f8], R8 ;  /* 0x0019f80801007387 */ /* 0x0041e80000100a00 */
[----:B0-----:R-:W2:Y:S04]  /*17730*/  LDL.LU.64 R8, [R1+0x3b0] ;  /* 0x0003b00001087983 */ /* 0x001ea80000300a00 */
[----:B------:R-:W2:Y:S04]  /*17740*/  LDL.LU.64 R10, [R1+0x3b8] ;  /* 0x0003b800010a7983 */ /* 0x000ea80000300a00 */
[----:B------:R-:W3:Y:S04]  /*17750*/  LDL.LU.64 R22, [R1+0x1a30] ;  /* 0x001a300001167983 */ /* 0x000ee80000300a00 */
[----:B------:R-:W3:Y:S01]  /*17760*/  LDL.LU.64 R20, [R1+0x1a28] ;  /* 0x001a280001147983 */ /* 0x000ee20000300a00 */
[----:B------:R-:W-:-:S03]  /*17770*/  IMAD.MOV.U32 R25, RZ, RZ, R28 ;  /* 0x000000ffff197224 */ /* 0x000fc600078e001c */
[----:B------:R0:W-:Y:S04]  /*17780*/  STL.64 [R1+0x70], R16 ;  /* 0x0000701001007387 */ /* 0x0001e80000100a00 */
[----:B------:R1:W-:Y:S04]  /*17790*/  STL.64 [R1+0x78], R18 ;  /* 0x0000781201007387 */ /* 0x0003e80000100a00 */
[----:B0-----:R-:W2:Y:S04]  /*177a0*/  LDL.LU.64 R16, [R1+0x200] ;  /* 0x0002000001107983 */ /* 0x001ea80000300a00 */
[----:B-1----:R-:W2:Y:S01]  /*177b0*/  LDL.LU.64 R18, [R1+0x208] ;  /* 0x0002080001127983 */ /* 0x002ea20000300a00 */
[C---:B---3--:R-:W-:Y:S03]  /*177c0*/  HMMA.16816.F32 R24, R20.reuse, R24, R12 ;  /* 0x000000181418723c */ /* 0x048fe6000000180c */
[----:B------:R-:W3:Y:S04]  /*177d0*/  LDL.LU.64 R14, [R1+0x1a20] ;  /* 0x001a2000010e7983 */ /* 0x000ee80000300a00 */
[----:B------:R-:W3:Y:S11]  /*177e0*/  LDL.LU.64 R12, [R1+0x1a18] ;  /* 0x001a1800010c7983 */ /* 0x000ef60000300a00 */
[----:B------:R-:W-:Y:S05]  /*177f0*/  @!UPT UIADD3 URZ, URZ, URZ, URZ ;  /* 0x0000003f3f3ff290 */ /* 0x000fea000fffe03f */
[----:B------:R0:W-:Y:S04]  /*17800*/  STL.64 [R1+0x3d0], R24 ;  /* 0x0003d01801007387 */ /* 0x0001e80000100a00 */
[----:B------:R-:W-:Y:S04]  /*17810*/  STL.64 [R1+0x3d8], R26 ;  /* 0x0003d81a01007387 */ /* 0x000fe80000100a00 */
[----:B0-----:R-:W3:Y:S02]  /*17820*/  LDL.LU.64 R24, [R1+0x1a10] ;  /* 0x001a100001187983 */ /* 0x001ee40000300a00 */
[C---:B---3--:R-:W-:Y:S11]  /*17830*/  HMMA.16816.F32 R12, R20.reuse, R24, R12 ;  /* 0x00000018140c723c */ /* 0x048ff6000000180c */
[----:B------:R-:W-:Y:S11]  /*17840*/  @!UPT UIADD3 URZ, URZ, URZ, URZ ;  /* 0x0000003f3f3ff290 */ /* 0x000ff6000fffe03f */
[----:B------:R-:W-:Y:S01]  /*17850*/  @!UPT UIADD3 URZ, URZ, URZ, URZ ;  /* 0x0000003f3f3ff290 */ /* 0x000fe2000fffe03f */
[----:B------:R0:W-:Y:S04]  /*17860*/  STL.64 [R1+0x3c0], R12 ;  /* 0x0003c00c01007387 */ /* 0x0001e80000100a00 */
[----:B------:R-:W-:Y:S04]  /*17870*/  STL.64 [R1+0x3c8], R14 ;  /* 0x0003c80e01007387 */ /* 0x000fe80000100a00 */
[----:B0-----:R-:W2:Y:S04]  /*17880*/  LDL.LU.64 R12, [R1+0x1a08] ;  /* 0x001a0800010c7983 */ /* 0x001ea80000300a00 */
[----:B------:R0:W-:Y:S04]  /*17890*/  STL.64 [R1+0x19a0], R24 ;  /* 0x0019a01801007387 */ /* 0x0001e80000100a00 */
[----:B0-----:R-:W3:Y:S04]  /*178a0*/  LDL.LU.64 R24, [R1+0x370] ;  /* 0x0003700001187983 */ /* 0x001ee80000300a00 */
[----:B------:R-:W3:Y:S01]  /*178b0*/  LDL.LU.64 R26, [R1+0x378] ;  /* 0x00037800011a7983 */ /* 0x000ee20000300a00 */
[C---:B--2---:R-:W-:Y:S03]  /*178c0*/  HMMA.16816.F32 R12, R20.reuse, R12, R8 ;  /* 0x0000000c140c723c */ /* 0x044fe60000001808 */
[----:B------:R-:W2:Y:S04]  /*178d0*/  LDL.LU.64 R10, [R1+0x1a00] ;  /* 0x001a0000010a7983 */ /* 0x000ea80000300a00 */
[----:B------:R-:W2:Y:S11]  /*178e0*/  LDL.LU.64 R8, [R1+0x19f8] ;  /* 0x0019f80001087983 */ /* 0x000eb60000300a00 */
[----:B------:R-:W-:Y:S05]  /*178f0*/  @!UPT UIADD3 URZ, URZ, URZ, URZ ;  /* 0x0000003f3f3ff290 */ /* 0x000fea000fffe03f */
[----:B------:R0:W-:Y:S04]  /*17900*/  STL.64 [R1+0x3b0], R12 ;  /* 0x0003b00c01007387 */ /* 0x0001e80000100a00 */
[----:B------:R2:W-:Y:S04]  /*17910*/  STL.64 [R1+0x3b8], R14 ;  /* 0x0003b80e01007387 */ /* 0x0005e80000100a00 */
[----:B0-----:R-:W2:Y:S02]  /*17920*/  LDL.LU.64 R12, [R1+0x19f0] ;  /* 0x0019f000010c7983 */ /* 0x001ea40000300a00 */
[C---:B--2---:R-:W-:Y:S02]  /*17930*/  HMMA.16816.F32 R12, R20.reuse, R12, R8 ;  /* 0x0000000c140c723c */ /* 0x044fe40000001808 */
[----:B------:R-:W2:Y:S04]  /*17940*/  LDL.LU.64 R10, [R1+0x19e8] ;  /* 0x0019e800010a7983 */ /* 0x000ea80000300a00 */
[----:B------:R-:W2:Y:S11]  /*17950*/  LDL.LU.64 R8, [R1+0x19e0] ;  /* 0x0019e00001087983 */ /* 0x000eb60000300a00 */
[----:B------:R-:W-:Y:S06]  /*17960*/  @!UPT UIADD3 URZ, URZ, URZ, URZ ;  /* 0x0000003f3f3ff290 */ /* 0x000fec000fffe03f */
[----:B------:R0:W-:Y:S04]  /*17970*/  STL.64 [R1+0x3a0], R12 ;  /* 0x0003a00c01007387 */ /* 0x0001e80000100a00 */
[----:B------:R2:W-:Y:S04]  /*17980*/  STL.64 [R1+0x3a8], R14 ;  /* 0x0003a80e01007387 */ /* 0x0005e80000100a00 */
[----:B0-----:R-:W2:Y:S02]  /*17990*/  LDL.LU.64 R12, [R1+0x19d8] ;  /* 0x0019d800010c7983 */ /* 0x001ea40000300a00 */
[C---:B--2---:R-:W-:Y:S02]  /*179a0*/  HMMA.16816.F32 R12, R20.reuse, R12, R8 ;  /* 0x0000000c140c723c */ /* 0x044fe40000001808 */
[----:B------:R-:W2:Y:S04]  /*179b0*/  LDL.LU.64 R10, [R1+0x19d0] ;  /* 0x0019d000010a7983 */ /* 0x000ea80000300a00 */
[----:B------:R-:W2:Y:S11]  /*179c0*/  LDL.LU.64 R8, [R1+0x19c8] ;  /* 0x0019c80001087983 */ /* 0x000eb60000300a00 */
[----:B------:R-:W-:Y:S06]  /*179d0*/  @!UPT UIADD3 URZ, URZ, URZ, URZ ;  /* 0x0000003f3f3ff290 */ /* 0x000fec000fffe03f */
[----:B------:R-:W-:Y:S04]  /*179e0*/  STL.64 [R1+0x390], R12 ;  /* 0x0003900c01007387 */ /* 0x000fe80000100a00 */
[----:B------:R0:W-:Y:S04]  /*179f0*/  STL.64 [R1+0x398], R14 ;  /* 0x0003980e01007387 */ /* 0x0001e80000100a00 */
[----:B0-----:R-:W2:Y:S04]  /*17a00*/  LDL.LU.64 R14, [R1+0x19c0] ;  /* 0x0019c000010e7983 */ /* 0x001ea80000300a00 */
[----:B------:R-:W2:Y:S02]  /*17a10*/  LDL.LU.64 R12, [R1+0x19b8] ;  /* 0x0019b800010c7983 */ /* 0x000ea40000300a00 */
[C---:B--2---:R-:W-:Y:S11]  /*17a20*/  HMMA.16816.F32 R8, R20.reuse, R12, R8 ;  /* 0x0000000c1408723c */ /* 0x044ff60000001808 */
[----:B------:R-:W-:Y:S11]  /*17a30*/  @!UPT UIADD3 URZ, URZ, URZ, URZ ;  /* 0x0000003f3f3ff290 */ /* 0x000ff6000fffe03f */
[----:B------:R-:W-:Y:S01]  /*17a40*/  @!UPT UIADD3 URZ, URZ, URZ, URZ ;  /* 0x0000003f3f3ff290 */ /* 0x000fe2000fffe03f */
[----:B------:R-:W-:Y:S04]  /*17a50*/  STL.64 [R1+0x380], R8 ;  /* 0x0003800801007387 */ /* 0x000fe80000100a00 */
[----:B------:R0:W-:Y:S04]  /*17a60*/  STL.64 [R1+0x388], R10 ;  /* 0x0003880a01007387 */ /* 0x0001e80000100a00 */
[----:B0-----:R-:W2:Y:S04]  /*17a70*/  LDL.LU R10, [R1+0x19b0] ;  /* 0x0019b000010a7983 */ /* 0x001ea80000300800 */
[----:B------:R-:W3:Y:S04]  /*17a80*/  LDL.LU.64 R8, [R1+0x19a8] ;  /* 0x0019a80001087983 */ /* 0x000ee80000300a00 */
[----:B------:R-:W-:Y:S04]  /*17a90*/  STL.64 [R1+0x1958], R14 ;  /* 0x0019580e01007387 */ /* 0x000fe80000100a00 */
[----:B------:R3:W-:Y:S04]  /*17aa0*/  STL.64 [R1+0x1950], R12 ;  /* 0x0019500c01007387 */ /* 0x0007e80000100a00 */
[----:B------:R-:W4:Y:S01]  /*17ab0*/  LDL R0, [R1+0x524] ;  /* 0x0005240001007983 */ /* 0x000f220000100800 */
[C---:B---3--:R-:W-:Y:S03]  /*17ac0*/  HMMA.16816.F32 R12, R20.reuse, R8, R24 ;  /* 0x00000008140c723c */ /* 0x048fe60000001818 */
[----:B--2---:R-:W-:Y:S11]  /*17ad0*/  STL [R1+0x1968], R10 ;  /* 0x0019680a01007387 */ /* 0x004ff60000100800 */
[----:B------:R-:W-:Y:S09]  /*17ae0*/  @!UPT UIADD3 URZ, URZ, URZ, URZ ;  /* 0x0000003f3f3ff290 */ /* 0x000ff2000fffe03f */
[----:B------:R-:W-:Y:S04]  /*17af0*/  STL.64 [R1+0x370], R12 ;  /* 0x0003700c01007387 */ /* 0x000fe80000100a00 */
[----:B------:R-:W-:Y:S04]  /*17b00*/  STL.64 [R1+0x378], R14 ;  /* 0x0003780e01007387 */ /* 0x000fe80000100a00 */
[----:B------:R0:W-:Y:S04]  /*17b10*/  STL.64 [R1+0x1960], R8 ;  /* 0x0019600801007387 */ /* 0x0001e80000100a00 */
[----:B0-----:R-:W2:Y:S04]  /*17b20*/  LDL.LU.64 R8, [R1+0x10] ;  /* 0x0000100001087983 */ /* 0x001ea80000300a00 */
[----:B--2---:R0:W-:Y:S04]  /*17b30*/  STL.64 [R1+0x1980], R8 ;  /* 0x0019800801007387 */ /* 0x0041e80000100a00 */
[----:B------:R-:W2:Y:S04]  /*17b40*/  LDL.LU.64 R24, [R1+0x2e0] ;  /* 0x0002e00001187983 */ /* 0x000ea80000300a00 */
[----:B------:R-:W2:Y:S01]  /*17b50*/  LDL.LU.64 R26, [R1+0x2e8] ;  /* 0x0002e800011a7983 */ /* 0x000ea20000300a00 */
[----:B0-----:R-:W-:Y:S03]  /*17b60*/  HMMA.16816.F32 R8, R20, R4, R16 ;  /* 0x000000041408723c */ /* 0x001fe60000001810 */
[----:B----4-:R-:W2:Y:S04]  /*17b70*/  LDSM.16.MT88.4 R20, [R0+0x10000] ;  /* 0x010000000014783b */ /* 0x010ea80000004200 */
[----:B------:R-:W0:Y:S11]  /*17b80*/  LDSM.16.MT88.4 R16, [R0+0x10080] ;  /* 0x010080000010783b */ /* 0x000e360000004200 */
[----:B------:R-:W-:Y:S05]  /*17b90*/  @!UPT UIADD3 URZ, URZ, URZ, URZ ;  /* 0x0000003f3f3ff290 */ /* 0x000fea000fffe03f */
[----:B------:R-:W-:Y:S04]  /*17ba0*/  STL.64 [R1+0x200], R8 ;  /* 0x0002000801007387 */ /* 0x000fe80000100a00 */
[----:B------:R-:W-:Y:S04]  /*17bb0*/  STL.64 [R1+0x208], R10 ;  /* 0x0002080a01007387 */ /* 0x000fe80000100a00 */
[----:B------:R-:W-:Y:S04]  /*17bc0*/  STL.64 [R1+0x1930], R6 ;  /* 0x0019300601007387 */ /* 0x000fe80000100a00 */
[----:B------:R1:W-:Y:S04]  /*17bd0*/  STL.64 [R1+0x1928], R4 ;  /* 0x0019280401007387 */ /* 0x0003e80000100a00 */
[----:B-1----:R-:W3:Y:S04]  /*17be0*/  LDL.LU.64 R4, [R1+0x20] ;  /* 0x0000200001047983 */ /* 0x002ee80000300a00 */
[----:B---3--:R1:W-:Y:S04]  /*17bf0*/  STL.64 [R1+0x1988], R4 ;  /* 0x0019880401007387 */ /* 0x0083e80000100a00 */
[----:B-1----:R-:W3:Y:S04]  /*17c00*/  LDL.LU.64 R4, [R1+0x2d0] ;  /* 0x0002d00001047983 */ /* 0x002ee80000300a00 */
[----:B------:R-:W4:Y:S04]  /*17c10*/  LDL.LU.64 R6, [R1+0x2d8] ;  /* 0x0002d80001067983 */ /* 0x000f280000300a00 */
[----:B----4-:R-:W-:Y:S04]  /*17c20*/  STL.64 [R1+0x1998], R6 ;  /* 0x0019980601007387 */ /* 0x010fe80000100a00 */
[----:B---3--:R1:W-:Y:S04]  /*17c30*/  STL.64 [R1+0x1990], R4 ;  /* 0x0019900401007387 */ /* 0x0083e80000100a00 */
[----:B-1----:R-:W2:Y:S04]  /*17c40*/  LDL.LU.64 R4, [R1+0x40] ;  /* 0x0000400001047983 */ /* 0x002ea80000300a00 */
[----:B------:R-:W3:Y:S04]  /*17c50*/  LDL.LU.64 R8, [R1+0x2c0] ;  /* 0x0002c00001087983 */ /* 0x000ee80000300a00 */
[----:B------:R-:W3:Y:S04]  /*17c60*/  LDL.LU.64 R10, [R1+0x2c8] ;  /* 0x0002c800010a7983 */ /* 0x000ee80000300a00 */
[----:B------:R-:W4:Y:S04]  /*17c70*/  LDL.LU.64 R12, [R1+0x2a0] ;  /* 0x0002a000010c7983 */ /* 0x000f280000300a00 */
[----:B------:R-:W3:Y:S01]  /*17c80*/  LDL.LU.64 R14, [R1+0x2a8] ;  /* 0x0002a800010e7983 */ /* 0x000ee20000300a00 */
[----:B--2---:R-:W-:Y:S03]  /*17c90*/  HMMA.16816.F32 R24, R20, R4, R24 ;  /* 0x000000041418723c */ /* 0x004fe60000001818 */
[----:B---3--:R-:W-:Y:S04]  /*17ca0*/  STL.64 [R1+0x1978], R14 ;  /* 0x0019780e01007387 */ /* 0x008fe80000100a00 */
[----:B----4-:R1:W-:Y:S04]  /*17cb0*/  STL.64 [R1+0x1970], R12 ;  /* 0x0019700c01007387 */ /* 0x0103e80000100a00 */
[----:B-1----:R-:W2:Y:S04]  /*17cc0*/  LDL.LU.64 R12, [R1+0x2b0] ;  /* 0x0002b000010c7983 */ /* 0x002ea80000300a00 */
[----:B------:R-:W2:Y:S04]  /*17cd0*/  LDL.LU.64 R14, [R1+0x2b8] ;  /* 0x0002b800010e7983 */ /* 0x000ea80000300a00 */
[----:B0-----:R-:W-:Y:S04]  /*17ce0*/  STL.64 [R1+0x1920], R18 ;  /* 0x0019201201007387 */ /* 0x001fe80000100a00 */
[----:B------:R0:W-:Y:S04]  /*17cf0*/  STL.64 [R1+0x1918], R16 ;  /* 0x0019181001007387 */ /* 0x0001e80000100a00 */
[----:B0-----:R-:W3:Y:S04]  /*17d00*/  LDL.LU.64 R16, [R1] ;  /* 0x0000000001107983 */ /* 0x001ee80000300a00 */
[----:B------:R0:W-:Y:S04]  /*17d10*/  STL.64 [R1+0x2e0], R24 ;  /* 0x0002e01801007387 */ /* 0x0001e80000100a00 */
[----:B------:R1:W-:Y:S04]  /*17d20*/  STL.64 [R1+0x2e8], R26 ;  /* 0x0002e81a01007387 */ /* 0x0003e80000100a00 */
[----:B0-----:R-:W4:Y:S01]  /*17d30*/  LDL.LU.64 R24, [R1+0x19a0] ;  /* 0x0019a00001187983 */ /* 0x001f220000300a00 */
[----:B-1----:R-:W-:-:S03]  /*17d40*/  IMAD.MOV.U32 R27, RZ, RZ, R4 ;  /* 0x000000ffff1b7224 */ /* 0x002fc600078e0004 */
[----:B------:R-:W4:Y:S01]  /*17d50*/  LDL.LU.64 R6, [R1+0x1998] ;  /* 0x0019980001067983 */ /* 0x000f220000300a00 */
[----:B------:R-:W-:-:S03]  /*17d60*/  IMAD.MOV.U32 R26, RZ, RZ, R5 ;  /* 0x000000ffff1a7224 */ /* 0x000fc600078e0005 */
[----:B------:R-:W4:Y:S02]  /*17d70*/  LDL.LU.64 R4, [R1+0x1990] ;  /* 0x0019900001047983 */ /* 0x000f240000300a00 */
[C---:B----4-:R-:W-:Y:S11]  /*17d80*/  HMMA.16816.F32 R4, R20.reuse, R24, R4 ;  /* 0x000000181404723c */ /* 0x050ff60000001804 */
[----:B------:R-:W-:Y:S11]  /*17d90*/  @!UPT UIADD3 URZ, URZ, URZ, URZ ;  /* 0x0000003f3f3ff290 */ /* 0x000ff6000fffe03f */
[----:B------:R-:W-:Y:S01]  /*17da0*/  @!UPT UIADD3 URZ, URZ, URZ, URZ ;  /* 0x0000003f3f3ff290 */ /* 0x000fe2000fffe03f */
[----:B------:R0:W-:Y:S04]  /*17db0*/  STL.64 [R1+0x2d0], R4 ;  /* 0x0002d00401007387 */ /* 0x0001e80000100a00 */
[----:B------:R-:W-:Y:S04]  /*17dc0*/  STL.64 [R1+0x2d8], R6 ;  /* 0x0002d80601007387 */ /* 0x000fe80000100a00 */
[----:B0-----:R-:W4:Y:S04]  /*17dd0*/  LDL.LU.64 R4, [R1+0x1988] ;  /* 0x0019880001047983 */ /* 0x001f280000300a00 */
[----:B------:R-:W-:Y:S04]  /*17de0*/  STL.64 [R1+0x1948], R26 ;  /* 0x0019481a01007387 */ /* 0x000fe80000100a00 */
[----:B------:R0:W-:Y:S04]  /*17df0*/  STL.64 [R1+0x1940], R24 ;  /* 0x0019401801007387 */ /* 0x0001e80000100a00 */
[----:B0-----:R-:W2:Y:S04]  /*17e00*/  LDL.LU.64 R24, [R1+0x290] ;  /* 0x0002900001187983 */ /* 0x001ea80000300a00 */
[----:B------:R-:W2:Y:S01]  /*17e10*/  LDL.LU.64 R26, [R1+0x298] ;  /* 0x00029800011a7983 */ /* 0x000ea20000300a00 */
[C---:B----4-:R-:W-:Y:S11]  /*17e20*/  HMMA.16816.F32 R8, R20.reuse, R4, R8 ;  /* 0x000000041408723c */ /* 0x050ff60000001808 */
[----:B------:R-:W-:Y:S11]  /*17e30*/  @!UPT UIADD3 URZ, URZ, URZ, URZ ;  /* 0x0000003f3f3ff290 */ /* 0x000ff6000fffe03f */
[----:B------:R-:W-:Y:S01]  /*17e40*/  @!UPT UIADD3 URZ, URZ, URZ, URZ ;  /* 0x0000003f3f3ff290 */ /* 0x000fe2000fffe03f */
[----:B------:R0:W-:Y:S01]  /*17e50*/  STL.64 [R1+0x2c0], R8 ;  /* 0x0002c00801007387 */ /* 0x0001e20000100a00 */
[----:B------:R-:W-:Y:S03]  /*17e60*/  STL.64 [R1+0x2c8], R10 ;  /* 0x0002c80a01007387 */ /* 0x000fe60000100a00 */
[----:B0-----:R-:W2:Y:S01]  /*17e70*/  LDL.LU.64 R8, [R1+0x1980] ;  /* 0x0019800001087983 */ /* 0x001ea20000300a00 */
[----:B------:R-:W-:Y:S02]  /*17e80*/  IMAD.MOV.U32 R2, RZ, RZ, R4 ;  /* 0x000000ffff027224 */ /* 0x000fe400078e0004 */
[----:B------:R-:W-:Y:S02]  /*17e90*/  IMAD.MOV.U32 R0, RZ, RZ, R5 ;  /* 0x000000ffff007224 */ /* 0x000fe400078e0005 */
[----:B------:R-:W4:Y:S01]  /*17ea0*/  LDL.LU.64 R4, [R1+0x280] ;  /* 0x0002800001047983 */ /* 0x000f220000300a00 */
[----:B------:R-:W4:Y:S01]  /*17eb0*/  LDL.LU.64 R6, [R1+0x288] ;  /* 0x0002880001067983 */ /* 0x000f220000300a00 */
[C---:B--2---:R-:W-:Y:S11]  /*17ec0*/  HMMA.16816.F32 R12, R20.reuse, R8, R12 ;  /* 0x00000008140c723c */ /* 0x044ff6000000180c */
[----:B------:R-:W-:Y:S11]  /*17ed0*/  @!UPT UIADD3 URZ, URZ, URZ, URZ ;  /* 0x0000003f3f3ff290 */ /* 0x000ff6000fffe03f */
[----:B------:R-:W-:Y:S01]  /*17ee0*/  @!UPT UIADD3 URZ, URZ, URZ, URZ ;  /* 0x0000003f3f3ff290 */ /* 0x000fe2000fffe03f */
[----:B------:R-:W-:Y:S01]  /*17ef0*/  STL.64 [R1+0x2b0], R12 ;  /* 0x0002b00c01007387 */ /* 0x000fe20000100a00 */
[----:B------:R0:W-:Y:S03]  /*17f00*/  STL.64 [R1+0x2b8], R14 ;  /* 0x0002b80e01007387 */ /* 0x0001e60000100a00 */
[----:B0-----:R-:W3:Y:S01]  /*17f10*/  LDL.LU.64 R14, [R1+0x1978] ;  /* 0x00197800010e7983 */ /* 0x001ee20000300a00 */
[----:B------:R-:W3:Y:S02]  /*17f20*/  LDL.LU.64 R12, [R1+0x1970] ;  /* 0x00197000010c7983 */ /* 0x000ee40000300a00 */
[----:B------:R-:W-:Y:S02]  /*17f30*/  IMAD.MOV.U32 R29, RZ, RZ, R8 ;  /* 0x000000ffff1d7224 */ /* 0x000fe400078e0008 */
[----:B------:R-:W-:Y:S01]  /*17f40*/  IMAD.MOV.U32 R28, RZ, RZ, R9 ;  /* 0x000000ffff1c7224 */ /* 0x000fe200078e0009 */
[----:B------:R-:W2:Y:S01]  /*17f50*/  LDL.LU R10, [R1+0x1968] ;  /* 0x00196800010a7983 */ /* 0x000ea20000300800 */
[----:B------:R-:W4:Y:S01]  /*17f60*/  LDL.LU.64 R8, [R1+0x1960] ;  /* 0x0019600001087983 */ /* 0x000f220000300a00 */
[C---:B---3--:R-:W-:Y:S11]  /*17f70*/  HMMA.16816.F32 R12, R20.reuse, R16, R12 ;  /* 0x00000010140c723c */ /* 0x048ff6000000180c */
[----:B------:R-:W-:Y:S11]  /*17f80*/  @!UPT UIADD3 URZ, URZ, URZ, URZ ;  /* 0x0000003f3f3ff290 */ /* 0x000ff6000fffe03f */
[----:B------:R-:W-:Y:S01]  /*17f90*/  @!UPT UIADD3 URZ, URZ, URZ, URZ ;  /* 0x0000003f3f3ff290 */ /* 0x000fe2000fffe03f */
[----:B------:R-:W-:Y:S01]  /*17fa0*/  STL.64 [R1+0x2a0], R12 ;  /* 0x0002a00c01007387 */ /* 0x000fe20000100a00 */
[----:B------:R0:W-:Y:S03]  /*17fb0*/  STL.64 [R1+0x2a8], R14 ;  /* 0x0002a80e01007387 */ /* 0x0001e60000100a00 */
[----:B0-----:R-:W3:Y:S01]  /*17fc0*/  LDL.LU.64 R14, [R1+0x1958] ;  /* 0x00195800010e7983 */ /* 0x001ee20000300a00 */
[----:B------:R-:W2:Y:S01]  /*17fd0*/  LDL.LU.64 R12, [R1+0x1950] ;  /* 0x00195000010c7983 */ /* 0x000ea20000300a00 */
[C---:B----4-:R-:W-:Y:S01]  /*17fe0*/  HMMA.16816.F32 R4, R20.reuse, R8, R4 ;  /* 0x000000081404723c */ /* 0x050fe20000001804 */
[----:B------:R-:W-:Y:S02]  /*17ff0*/  IMAD.MOV.U32 R11, RZ, RZ, R16 ;  /* 0x000000ffff0b7224 */ /* 0x000fe400078e0010 */
[----:B------:R-:W-:Y:S02]  /*18000*/  IMAD.MOV.U32 R3, RZ, RZ, R17 ;  /* 0x000000ffff037224 */ /* 0x000fe400078e0011 */
[----:B------:R-:W4:Y:S01]  /*18010*/  LDL.LU.64 R16, [R1+0x170] ;  /* 0x0001700001107983 */ /* 0x000f220000300a00 */
[----:B------:R-:W4:Y:S02]  /*18020*/  LDL.LU.64 R18, [R1+0x178] ;  /* 0x0001780001127983 */ /* 0x000f240000300a00 */
[----:B--2---:R-:W-:Y:S11]  /*18030*/  HMMA.16816.F32 R24, R20, R12, R24 ;  /* 0x0000000c1418723c */ /* 0x004ff60000001818 */
[----:B------:R-:W-:Y:S11]  /*18040*/  @!UPT UIADD3 URZ, URZ, URZ, URZ ;  /* 0x0000003f3f3ff290 */ /* 0x000ff6000fffe03f */
[----:B------:R-:W-:Y:S01]  /*18050*/  @!UPT UIADD3 URZ, URZ, URZ, URZ ;  /* 0x0000003f3f3ff290 */ /* 0x000fe2000fffe03f */
[----:B------:R-:W-:Y:S01]  /*18060*/  STL.64 [R1+0x290], R24 ;  /* 0x0002901801007387 */ /* 0x000fe20000100a00 */
[----:B------:R0:W-:Y:S03]  /*18070*/  STL.64 [R1+0x298], R26 ;  /* 0x0002981a01007387 */ /* 0x0001e60000100a00 */
[----:B0-----:R-:W2:Y:S01]  /*18080*/  LDL.LU.64 R26, [R1+0x1948] ;  /* 0x00194800011a7983 */ /* 0x001ea20000300a00 */
[----:B------:R-:W2:Y:S02]  /*18090*/  LDL.LU.64 R24, [R1+0x1940] ;  /* 0x0019400001187983 */ /* 0x000ea40000300a00 */
[----:B---3--:R-:W-:Y:S02]  /*180a0*/  STL.64 [R1+0x18e0], R14 ;  /* 0x0018e00e01007387 */ /* 0x008fe40000100a00 */
[----:B------:R0:W-:Y:S02]  /*180b0*/  STL.64 [R1+0x18d8], R12 ;  /* 0x0018d80c01007387 */ /* 0x0001e40000100a00 */
[----:B0-----:R-:W-:-:S02]  /*180c0*/  IMAD.MOV.U32 R12, RZ, RZ, R11 ;  /* 0x000000ffff0c7224 */ /* 0x001fc400078e000b */
[----:B------:R-:W-:Y:S01]  /*180d0*/  IMAD.MOV.U32 R13, RZ, RZ, R3 ;  /* 0x000000ffff0d7224 */ /* 0x000fe200078e0003 */
[----:B------:R-:W3:Y:S01]  /*180e0*/  LDL.LU R11, [R1+0x193c] ;  /* 0x00193c00010b7983 */ /* 0x000ee20000300800 */
[----:B------:R-:W2:Y:S03]  /*180f0*/  LDL.LU R3, [R1+0x1938] ;  /* 0x0019380001037983 */ /* 0x000ea60000300800 */
[----:B------:R0:W-:Y:S02]  /*18100*/  STL.64 [R1+0x18f8], R12 ;  /* 0x0018f80c01007387 */ /* 0x0001e40000100a00 */
[----:B0-----:R-:W-:Y:S02]  /*18110*/  IMAD.MOV.U32 R12, RZ, RZ, R29 ;  /* 0x000000ffff0c7224 */ /* 0x001fe400078e001d */
[----:B------:R-:W-:-:S05]  /*18120*/  IMAD.MOV.U32 R13, RZ, RZ, R28 ;  /* 0x000000ffff0d7224 */ /* 0x000fca00078e001c */
[----:B------:R-:W-:Y:S01]  /*18130*/  STL.64 [R1+0x1910], R12 ;  /* 0x0019100c01007387 */ /* 0x000fe20000100a00 */
[----:B------:R-:W-:Y:S02]  /*18140*/  STL.64 [R1+0x280], R4 ;  /* 0x0002800401007387 */ /* 0x000fe40000100a00 */
[----:B------:R0:W-:Y:S02]  /*18150*/  STL.64 [R1+0x288], R6 ;  /* 0x0002880601007387 */ /* 0x0001e40000100a00 */
[----:B0-----:R-:W2:Y:S01]  /*18160*/  LDL.LU.64 R6, [R1+0x1930] ;  /* 0x0019300001067983 */ /* 0x001ea20000300a00 */
[----:B------:R-:W4:Y:S03]  /*18170*/  LDL.LU.64 R4, [R1+0x1928] ;  /* 0x0019280001047983 */ /* 0x000f260000300a00 */
[----:B---3--:R-:W-:Y:S01]  /*18180*/  STL.64 [R1+0x18d0], R10 ;  /* 0x0018d00a01007387 */ /* 0x008fe20000100a00 */
[----:B------:R0:W-:Y:S03]  /*18190*/  STL.64 [R1+0x18c8], R8 ;  /* 0x0018c80801007387 */ /* 0x0001e60000100a00 */
[----:B0-----:R-:W3:Y:S01]  /*181a0*/  LDL.LU.64 R8, [R1+0xe0] ;  /* 0x0000e00001087983 */ /* 0x001ee20000300a00 */
[----:B------:R-:W3:Y:S01]  /*181b0*/  LDL.LU.64 R10, [R1+0xe8] ;  /* 0x0000e800010a7983 */ /* 0x000ee20000300a00 */
[----:B----4-:R-:W-:Y:S02]  /*181c0*/  HMMA.16816.F32 R20, R20, R4, R16 ;  /* 0x000000041414723c */ /* 0x010fe40000001810 */
[----:B------:R-:W3:Y:S01]  /*181d0*/  LDL.LU.64 R18, [R1+0x1920] ;  /* 0x0019200001127983 */ /* 0x000ee20000300a00 */
[----:B------:R-:W3:Y:S02]  /*181e0*/  LDL.LU.64 R16, [R1+0x1918] ;  /* 0x0019180001107983 */ /* 0x000ee40000300a00 */
[----:B--2---:R-:W-:-:S02]  /*181f0*/  IMAD.MOV.U32 R12, RZ, RZ, R27 ;  /* 0x000000ffff0c7224 */ /* 0x004fc400078e001b */
[----:B------:R-:W-:Y:S11]  /*18200*/  IMAD.MOV.U32 R13, RZ, RZ, R26 ;  /* 0x000000ffff0d7224 */ /* 0x000ff600078e001a */
[----:B------:R-:W-:Y:S05]  /*18210*/  @!UPT UIADD3 URZ, URZ, URZ, URZ ;  /* 0x0000003f3f3ff290 */ /* 0x000fea000fffe03f */
[----:B------:R0:W-:Y:S01]  /*18220*/  STL.64 [R1+0x170], R20 ;  /* 0x0001701401007387 */ /* 0x0001e20000100a00 */
[----:B------:R1:W-:Y:S03]  /*18230*/  STL.64 [R1+0x178], R22 ;  /* 0x0001781601007387 */ /* 0x0003e60000100a00 */
[----:B0-----:R-:W2:Y:S01]  /*18240*/  LDL.LU.64 R20, [R1+0xd0] ;  /* 0x0000d00001147983 */ /* 0x001ea20000300a00 */
[----:B-1----:R-:W2:Y:S02]  /*18250*/  LDL.LU.64 R22, [R1+0xd8] ;  /* 0x0000d80001167983 */ /* 0x002ea40000300a00 */
[----:B------:R-:W-:Y:S02]  /*18260*/  STL.64 [R1+0x18c0], R6 ;  /* 0x0018c00601007387 */ /* 0x000fe40000100a00 */
[----:B------:R-:W-:Y:S01]  /*18270*/  STL.64 [R1+0x18b8], R4 ;  /* 0x0018b80401007387 */ /* 0x000fe20000100a00 */
[C---:B---3--:R-:W-:Y:S11]  /*18280*/  HMMA.16816.F32 R8, R16.reuse, R12, R8 ;  /* 0x0000000c1008723c */ /* 0x048ff60000001808 */
[----:B------:R-:W-:Y:S11]  /*18290*/  @!UPT UIADD3 URZ, URZ, URZ, URZ ;  /* 0x0000003f3f3ff290 */ /* 0x000ff6000fffe03f */
[----:B------:R-:W-:Y:S01]  /*182a0*/  @!UPT UIADD3 URZ, URZ, URZ, URZ ;  /* 0x0000003f3f3ff290 */ /* 0x000fe2000fffe03f */
[----:B------:R0:W-:Y:S01]  /*182b0*/  STL.64 [R1+0xe0], R8 ;  /* 0x0000e00801007387 */ /* 0x0001e20000100a00 */
[----:B------:R1:W-:Y:S02]  /*182c0*/  STL [R1+0xe8], R10 ;  /* 0x0000e80a01007387 */ /* 0x0003e40000100800 */
[----:B------:R-:W3:Y:S02]  /*182d0*/  LDL.LU.64 R12, [R1+0xc0] ;  /* 0x0000c000010c7983 */ /* 0x000ee40000300a00 */
[----:B------:R-:W3:Y:S02]  /*182e0*/  LDL.LU.64 R14, [R1+0xc8] ;  /* 0x0000c800010e7983 */ /* 0x000ee40000300a00 */
[----:B------:R-:W-:Y:S01]  /*182f0*/  IMAD.MOV.U32 R29, RZ, RZ, R11 ;  /* 0x000000ffff1d7224 */ /* 0x000fe200078e000b */
[----:B0-----:R-:W4:Y:S01]  /*18300*/  LDL.LU.64 R8, [R1+0x90] ;  /* 0x0000900001087983 */ /* 0x001f220000300a00 */
[----:B-1----:R-:W3:Y:S01]  /*18310*/  LDL.LU.64 R10, [R1+0x98] ;  /* 0x00009800010a7983 */ /* 0x002ee20000300a00 */
[----:B--2---:R-:W-:Y:S01]  /*18320*/  HMMA.16816.F32 R20, R16, R24, R20 ;  /* 0x000000181014723c */ /* 0x004fe20000001814 */
[----:B------:R-:W0:Y:S01]  /*18330*/  LDSM.16.MT88.4 R24, [R3+0x11080] ;  /* 0x011080000318783b */ /* 0x000e220000004200 */
[----:B---3--:R-:W-:Y:S03]  /*18340*/  STL.64 [R1+0x18f0], R10 ;  /* 0x0018f00a01007387 */ /* 0x008fe60000100a00 */
[----:B----4-:R1:W-:Y:S02]  /*18350*/  STL.64 [R1+0x18e8], R8 ;  /* 0x0018e80801007387 */ /* 0x0103e40000100a00 */
[----:B-1----:R-:W2:Y:S01]  /*18360*/  LDL.LU.64 R8, [R1+0xa0] ;  /* 0x0000a00001087983 */ /* 0x002ea20000300a00 */
[----:B------:R-:W3:Y:S03]  /*18370*/  LDL.LU.64 R10, [R1+0xa8] ;  /* 0x0000a800010a7983 */ /* 0x000ee60000300a00 */
[----:B---3--:R-:W-:Y:S01]  /*18380*/  STL.64 [R1+0x1908], R10 ;  /* 0x0019080a01007387 */ /* 0x008fe20000100a00 */
[----:B--2---:R1:W-:Y:S03]  /*18390*/  STL.64 [R1+0x1900], R8 ;  /* 0x0019000801007387 */ /* 0x0043e60000100a00 */
[----:B-1----:R-:W2:Y:S01]  /*183a0*/  LDL.LU.64 R8, [R1+0xb0] ;  /* 0x0000b00001087983 */ /* 0x002ea20000300a00 */
[----:B------:R-:W2:Y:S02]  /*183b0*/  LDL.LU.64 R10, [R1+0xb8] ;  /* 0x0000b800010a7983 */ /* 0x000ea40000300a00 */
[----:B------:R-:W-:Y:S02]  /*183c0*/  STL [R1+0x14e0], R29 ;  /* 0x0014e01d01007387 */ /* 0x000fe40000100800 */
[----:B------:R-:W3:Y:S01]  /*183d0*/  LDL.LU.64 R4, [R1+0x470] ;  /* 0x0004700001047983 */ /* 0x000ee20000300a00 */
[----:B------:R-:W3:Y:S02]  /*183e0*/  LDL.LU.64 R6, [R1+0x478] ;  /* 0x0004780001067983 */ /* 0x000ee40000300a00 */
[----:B------:R-:W-:Y:S02]  /*183f0*/  STL.64 [R1+0xd0], R20 ;  /* 0x0000d01401007387 */ /* 0x000fe40000100a00 */
[----:B------:R-:W-:Y:S02]  /*18400*/  STL.64 [R1+0xd8], R22 ;  /* 0x0000d81601007387 */ /* 0x000fe40000100a00 */
[----:B0-----:R-:W-:Y:S01]  /*18410*/  STL.64 [R1+0x1810], R26 ;  /* 0x0018101a01007387 */ /* 0x001fe20000100a00 */
[----:B------:R0:W-:Y:S04]  /*18420*/  STL.64 [R1+0x1808], R24 ;  /* 0x0018081801007387 */ /* 0x0001e80000100a00 */
[----:B------:R-:W1:Y:S01]  /*18430*/  LDSM.16.MT88.4 R20, [R3+0x11000] ;  /* 0x011000000314783b */ /* 0x000e620000004200 */
[----:B0-----:R-:W-:-:S02]  /*18440*/  IMAD.MOV.U32 R24, RZ, RZ, R2 ;  /* 0x000000ffff187224 */ /* 0x001fc400078e0002 */
[----:B------:R-:W-:-:S07]  /*18450*/  IMAD.MOV.U32 R25, RZ, RZ, R0 ;  /* 0x000000ffff197224 */ /* 0x000fce00078e0000 */
[C---:B------:R-:W-:Y:S01]  /*18460*/  HMMA.16816.F32 R24, R16.reuse, R24, R12 ;  /* 0x000000181018723c */ /* 0x040fe2000000180c */
[----:B------:R-:W2:Y:S11]  /*18470*/  LDL.LU.64 R12, [R1+0x1910] ;  /* 0x00191000010c7983 */ /* 0x000eb60000300a00 */
[----:B------:R-:W-:Y:S11]  /*18480*/  @!UPT UIADD3 URZ, URZ, URZ, URZ ;  /* 0x0000003f3f3ff290 */ /* 0x000ff6000fffe03f */
[----:B------:R0:W-:Y:S01]  /*18490*/  STL.64 [R1+0xc0], R24 ;  /* 0x0000c01801007387 */ /* 0x0001e20000100a00 */
[----:B------:R-:W-:Y:S02]  /*184a0*/  IMAD.MOV.U32 R29, RZ, RZ, R27 ;  /* 0x000000ffff1d7224 */ /* 0x000fe400078e001b */
[----:B------:R4:W-:Y:S01]  /*184b0*/  STL [R1+0xc8], R26 ;  /* 0x0000c81a01007387 */ /* 0x0009e20000100800 */
[----:B0-----:R-:W3:Y:S01]  /*184c0*/  LDL.LU.64 R24, [R1+0x460] ;  /* 0x0004600001187983 */ /* 0x001ee20000300a00 */
[----:B----4-:R-:W4:Y:S02]  /*184d0*/  LDL.LU.64 R26, [R1+0x468] ;  /* 0x00046800011a7983 */ /* 0x010f240000300a00 */
[----:B------:R-:W-:Y:S01]  /*184e0*/  STL [R1+0x14e4], R29 ;  /* 0x0014e41d01007387 */ /* 0x000fe20000100800 */
[C---:B--2---:R-:W-:Y:S01]  /*184f0*/  HMMA.16816.F32 R12, R16.reuse, R12, R8 ;  /* 0x0000000c100c723c */ /* 0x044fe20000001808 */
[----:B------:R-:W2:Y:S01]  /*18500*/  LDL.LU.64 R10, [R1+0x1908] ;  /* 0x00190800010a7983 */ /* 0x000ea20000300a00 */
[----:B------:R-:W2:Y:S11]  /*18510*/  LDL.LU.64 R8, [R1+0x1900] ;  /* 0x0019000001087983 */ /* 0x000eb60000300a00 */
[----:B------:R-:W-:Y:S10]  /*18520*/  @!UPT UIADD3 URZ, URZ, URZ, URZ ;  /* 0x0000003f3f3ff290 */ /* 0x000ff4000fffe03f */
[----:B------:R0:W-:Y:S01]  /*18530*/  STL.64 [R1+0xb0], R12 ;  /* 0x0000b00c01007387 */ /* 0x0001e20000100a00 */
[----:B------:R2:W-:Y:S03]  /*18540*/  STL.64 [R1+0xb8], R14 ;  /* 0x0000b80e01007387 */ /* 0x0005e60000100a00 */
[----:B0-----:R-:W2:Y:S02]  /*18550*/  LDL.LU.64 R12, [R1+0x18f8] ;  /* 0x0018f800010c7983 */ /* 0x001ea40000300a00 */
[C---:B--2---:R-:W-:Y:S02]  /*18560*/  HMMA.16816.F32 R12, R16.reuse, R12, R8 ;  /* 0x0000000c100c723c */ /* 0x044fe40000001808 */
[----:B------:R-:W2:Y:S01]  /*18570*/  LDL.LU.64 R10, [R1+0x18f0] ;  /* 0x0018f000010a7983 */ /* 0x000ea20000300a00 */
[----:B------:R-:W2:Y:S11]  /*18580*/  LDL.LU.64 R8, [R1+0x18e8] ;  /* 0x0018e80001087983 */ /* 0x000eb60000300a00 */
[----:B------:R-:W-:Y:S09]  /*18590*/  @!UPT UIADD3 URZ, URZ, URZ, URZ ;  /* 0x0000003f3f3ff290 */ /* 0x000ff2000fffe03f */
[----:B------:R-:W-:Y:S01]  /*185a0*/  STL.64 [R1+0xa0], R12 ;  /* 0x0000a00c01007387 */ /* 0x000fe20000100a00 */
[----:B------:R0:W-:Y:S02]  /*185b0*/  STL [R1+0xa8], R14 ;  /* 0x0000a80e01007387 */ /* 0x0001e40000100800 */
[----:B------:R-:W-:Y:S02]  /*185c0*/  IMAD.MOV.U32 R29, RZ, RZ, R15 ;  /* 0x000000ffff1d7224 */ /* 0x000fe400078e000f */
[----:B0-----:R-:W2:Y:S01]  /*185d0*/  LDL.LU.64 R14, [R1+0x18e0] ;  /* 0x0018e000010e7983 */ /* 0x001ea20000300a00 */
[----:B------:R-:W2:Y:S02]  /*185e0*/  LDL.LU.64 R12, [R1+0x18d8] ;  /* 0x0018d800010c7983 */ /* 0x000ea40000300a00 */
[----:B------:R-:W-:Y:S01]  /*185f0*/  STL [R1+0x1548], R29 ;  /* 0x0015481d01007387 */ /* 0x000fe20000100800 */
[C---:B--2---:R-:W-:Y:S11]  /*18600*/  HMMA.16816.F32 R8, R16.reuse, R12, R8 ;  /* 0x0000000c1008723c */ /* 0x044ff60000001808 */
[----:B------:R-:W-:Y:S11]  /*18610*/  @!UPT UIADD3 URZ, URZ, URZ, URZ ;  /* 0x0000003f3f3ff290 */ /* 0x000ff6000fffe03f */
[----:B------:R-:W-:Y:S01]  /*18620*/  @!UPT UIADD3 URZ, URZ, URZ, URZ ;  /* 0x0000003f3f3ff290 */ /* 0x000fe2000fffe03f */
[----:B------:R-:W-:Y:S01]  /*18630*/  STL.64 [R1+0x90], R8 ;  /* 0x0000900801007387 */ /* 0x000fe20000100a00 */
[----:B------:R0:W-:Y:S03]  /*18640*/  STL.64 [R1+0x98], R10 ;  /* 0x0000980a01007387 */ /* 0x0001e60000100a00 */
[----:B0-----:R-:W2:Y:S01]  /*18650*/  LDL.LU.64 R10, [R1+0x18d0] ;  /* 0x0018d000010a7983 */ /* 0x001ea20000300a00 */
[----:B------:R-:W3:Y:S02]  /*18660*/  LDL.LU.64 R8, [R1+0x18c8] ;  /* 0x0018c80001087983 */ /* 0x000ee40000300a00 */
[----:B------:R-:W2:Y:S02]  /*18670*/  LDL R13, [R1+0x528] ;  /* 0x00052800010d7983 */ /* 0x000ea40000100800 */
[----:B------:R-:W-:Y:S01]  /*18680*/  STL [R1+0x18ac], R14 ;  /* 0x0018ac0e01007387 */ /* 0x000fe20000100800 */
[C---:B---3--:R-:W-:Y:S01]  /*18690*/  HMMA.16816.F32 R4, R16.reuse, R8, R4 ;  /* 0x000000081004723c */ /* 0x048fe20000001804 */
[----:B--2---:R-:W-:Y:S11]  /*186a0*/  STL [R1+0x18a8], R13 ;  /* 0x0018a80d01007387 */ /* 0x004ff60000100800 */
[----:B------:R-:W-:Y:S11]  /*186b0*/  @!UPT UIADD3 URZ, URZ, URZ, URZ ;  /* 0x0000003f3f3ff290 */ /* 0x000ff6000fffe03f */
[----:B------:R-:W-:Y:S01]  /*186c0*/  @!UPT UIADD3 URZ, URZ, URZ, URZ ;  /* 0x0000003f3f3ff290 */ /* 0x000fe2000fffe03f */
[----:B------:R-:W-:Y:S02]  /*186d0*/  IMAD.MOV.U32 R2, RZ, RZ, R6 ;  /* 0x000000ffff027224 */ /* 0x000fe400078e0006 */
[----:B------:R-:W-:Y:S02]  /*186e0*/  IMAD.MOV.U32 R0, RZ, RZ, R7 ;  /* 0x000000ffff007224 */ /* 0x000fe400078e0007 */
[----:B------:R-:W-:Y:S02]  /*186f0*/  IMAD.MOV.U32 R28, RZ, RZ, R4 ;  /* 0x000000ffff1c7224 */ /* 0x000fe400078e0004 */
[----:B------:R-:W-:Y:S01]  /*18700*/  IMAD.MOV.U32 R3, RZ, RZ, R5 ;  /* 0x000000ffff037224 */ /* 0x000fe200078e0005 */
[----:B------:R-:W2:Y:S01]  /*18710*/  LDL.LU.64 R6, [R1+0x18c0] ;  /* 0x0018c00001067983 */ /* 0x000ea20000300a00 */
[----:B------:R-:W4:Y:S02]  /*18720*/  LDL.LU.64 R4, [R1+0x18b8] ;  /* 0x0018b80001047983 */ /* 0x000f240000300a00 */
[----:B------:R-:W-:Y:S01]  /*18730*/  STL [R1+0x154c], R28 ;  /* 0x00154c1c01007387 */ /* 0x000fe20000100800 */
[----:B----4-:R-:W-:Y:S01]  /*18740*/  HMMA.16816.F32 R24, R16, R4, R24 ;  /* 0x000000041018723c */ /* 0x010fe20000001818 */
[----:B--2---:R-:W-:Y:S01]  /*18750*/  STL.64 [R1+0x18a0], R6 ;  /* 0x0018a00601007387 */ /* 0x004fe20000100a00 */
[----:B------:R-:W2:Y:S05]  /*18760*/  LDL.LU R16, [R1+0x60] ;  /* 0x0000600001107983 */ /* 0x000eaa0000300800 */
[----:B------:R-:W-:Y:S11]  /*18770*/  IMAD.MOV.U32 R17, RZ, RZ, R15 ;  /* 0x000000ffff117224 */ /* 0x000ff600078e000f */
[----:B------:R-:W-:Y:S05]  /*18780*/  @!UPT UIADD3 URZ, URZ, URZ, URZ ;  /* 0x0000003f3f3ff290 */ /* 0x000fea000fffe03f */
[----:B------:R0:W-:Y:S01]  /*18790*/  STL.64 [R1+0x50], R24 ;  /* 0x0000501801007387 */ /* 0x0001e20000100a00 */
[----:B------:R3:W-:Y:S02]  /*187a0*/  STL.64 [R1+0x58], R26 ;  /* 0x0000581a01007387 */ /* 0x0007e40000100a00 */
[----:B------:R-:W4:Y:S02]  /*187b0*/  LDL.LU R15, [R1+0x18b4] ;  /* 0x0018b400010f7983 */ /* 0x000f240000300800 */
[----:B------:R-:W-:Y:S02]  /*187c0*/  IMAD.MOV.U32 R19, RZ, RZ, R10 ;  /* 0x000000ffff137224 */ /* 0x000fe400078e000a */
[----:B------:R-:W-:Y:S01]  /*187d0*/  IMAD.MOV.U32 R18, RZ, RZ, R11 ;  /* 0x000000ffff127224 */ /* 0x000fe200078e000b */
[----:B0-----:R-:W2:Y:S01]  /*187e0*/  LDL.LU R24, [R1+0x310] ;  /* 0x0003100001187983 */ /* 0x001ea20000300800 */
[----:B------:R-:W2:Y:S02]  /*187f0*/  LDL.LU R25, [R1+0x314] ;  /* 0x0003140001197983 */ /* 0x000ea40000300800 */
[----:B---3--:R-:W3:Y:S02]  /*18800*/  LDL.LU R26, [R1+0x318] ;  /* 0x00031800011a7983 */ /* 0x008ee40000300800 */
[----:B------:R-:W3:Y:S01]  /*18810*/  LDL.LU R27, [R1+0x31c] ;  /* 0x00031c00011b7983 */ /* 0x000ee20000300800 */
[----:B------:R-:W2:Y:S01]  /*18820*/  LDL.LU R8, [R1+0x340] ;  /* 0x0003400001087983 */ /* 0x000ea20000300800 */
[----:B----4-:R-:W-:-:S03]  /*18830*/  IMAD.MOV.U32 R9, RZ, RZ, R15 ;  /* 0x000000ffff097224 */ /* 0x010fc600078e000f */
[----:B------:R-:W1:Y:S01]  /*18840*/  LDL.LU R15, [R1+0x18b0] ;  /* 0x0018b000010f7983 */ /* 0x000e620000300800 */
[----:B------:R-:W4:Y:S02]  /*18850*/  LDL.LU R10, [R1+0x348] ;  /* 0x00034800010a7983 */ /* 0x000f240000300800 */
[----:B------:R-:W4:Y:S02]  /*18860*/  LDL.LU R11, [R1+0x34c] ;  /* 0x00034c00010b7983 */ /* 0x000f240000300800 */
[----:B------:R-:W1:Y:S01]  /*18870*/  LDL.LU R12, [R1+0x360] ;  /* 0x00036000010c7983 */ /* 0x000e620000300800 */
[----:B------:R-:W1:Y:S01]  /*18880*/  LDL.LU R13, [R1+0x364] ;  /* 0x00036400010d7983 */ /* 0x000e620000300800 */
[----:B------:R-:W1:Y:S02]  /*18890*/  LDL.LU R14, [R1+0x368] ;  /* 0x00036800010e7983 */ /* 0x000e640000300800 */
[----:B------:R-:W1:Y:S01]  /*188a0*/  LDL.64 R6, [R1+0x48] ;  /* 0x0000480001067983 */ /* 0x000e620000100a00 */
[----:B----4-:R0:W-:Y:S01]  /*188b0*/  STL.64 [R1+0x1890], R10 ;  /* 0x0018900a01007387 */ /* 0x0101e20000100a00 */
[----:B--2---:R-:W-:Y:S03]  /*188c0*/  STL.64 [R1+0x1888], R8 ;  /* 0x0018880801007387 */ /* 0x004fe60000100a00 */
[----:B0-----:R-:W2:Y:S01]  /*188d0*/  LDL.64 R10, [R1+0x38] ;  /* 0x00003800010a7983 */ /* 0x001ea20000100a00 */
[----:B---3--:R-:W-:Y:S02]  /*188e0*/  STL.64 [R1+0x1850], R26 ;  /* 0x0018501a01007387 */ /* 0x008fe40000100a00 */
[----:B------:R0:W-:Y:S02]  /*188f0*/  STL.64 [R1+0x1848], R24 ;  /* 0x0018481801007387 */ /* 0x0001e40000100a00 */
[----:B0-----:R-:W3:Y:S01]  /*18900*/  LDL.LU R24, [R1+0x320] ;  /* 0x0003200001187983 */ /* 0x001ee20000300800 */
[----:B------:R-:W3:Y:S02]  /*18910*/  LDL.LU R25, [R1+0x324] ;  /* 0x0003240001197983 */ /* 0x000ee40000300800 */
[----:B------:R-:W4:Y:S02]  /*18920*/  LDL.LU R26, [R1+0x328] ;  /* 0x00032800011a7983 */ /* 0x000f240000300800 */
[----:B------:R-:W4:Y:S02]  /*18930*/  LDL.LU R27, [R1+0x32c] ;  /* 0x00032c00011b7983 */ /* 0x000f240000300800 */
[----:B----4-:R-:W-:Y:S01]  /*18940*/  STL.64 [R1+0x1860], R26 ;  /* 0x0018601a01007387 */ /* 0x010fe20000100a00 */
[----:B---3--:R0:W-:Y:S03]  /*18950*/  STL.64 [R1+0x1858], R24 ;  /* 0x0018581801007387 */ /* 0x0081e60000100a00 */
[----:B0-----:R-:W3:Y:S01]  /*18960*/  LDL.LU R24, [R1+0x330] ;  /* 0x0003300001187983 */ /* 0x001ee20000300800 */
[----:B------:R-:W3:Y:S02]  /*18970*/  LDL.LU R25, [R1+0x334] ;  /* 0x0003340001197983 */ /* 0x000ee40000300800 */
[----:B------:R-:W4:Y:S02]  /*18980*/  LDL.LU R26, [R1+0x338] ;  /* 0x00033800011a7983 */ /* 0x000f240000300800 */
[----:B------:R-:W4:Y:S02]  /*18990*/  LDL.LU R27, [R1+0x33c] ;  /* 0x00033c00011b7983 */ /* 0x000f240000300800 */
[----:B----4-:R0:W-:Y:S01]  /*189a0*/  STL.64 [R1+0x1880], R26 ;  /* 0x0018801a01007387 */ /* 0x0101e20000100a00 */
[----:B---3--:R3:W-:Y:S03]  /*189b0*/  STL.64 [R1+0x1878], R24 ;  /* 0x0018781801007387 */ /* 0x0087e60000100a00 */
[----:B0-----:R-:W4:Y:S01]  /*189c0*/  LDL.64 R26, [R1+0x28] ;  /* 0x00002800011a7983 */ /* 0x001f220000100a00 */
[C---:B-1----:R-:W-:Y:S03]  /*189d0*/  HMMA.16816.F32 R12, R20.reuse, R6, R12 ;  /* 0x00000006140c723c */ /* 0x042fe6000000180c */
[----:B----4-:R0:W-:Y:S01]  /*189e0*/  STL.64 [R1+0x1898], R26 ;  /* 0x0018981a01007387 */ /* 0x0101e20000100a00 */
[----:B---3--:R-:W2:Y:S02]  /*189f0*/  LDL.LU R24, [R1+0x350] ;  /* 0x0003500001187983 */ /* 0x008ea40000300800 */
[----:B------:R-:W2:Y:S01]  /*18a00*/  LDL.LU R25, [R1+0x354] ;  /* 0x0003540001197983 */ /* 0x000ea20000300800 */
[----:B0-----:R-:W2:Y:S01]  /*18a10*/  LDL.LU R26, [R1+0x358] ;  /* 0x00035800011a7983 */ /* 0x001ea20000300800 */
[----:B------:R-:W2:Y:S02]  /*18a20*/  LDL.LU R27, [R1+0x35c] ;  /* 0x00035c00011b7983 */ /* 0x000ea40000300800 */
[----:B------:R-:W-:Y:S02]  /*18a30*/  STL.64 [R1+0x1780], R18 ;  /* 0x0017801201007387 */ /* 0x000fe40000100a00 */
[----:B------:R0:W-:Y:S02]  /*18a40*/  STL.64 [R1+0x1778], R16 ;  /* 0x0017781001007387 */ /* 0x0001e40000100a00 */
[----:B0-----:R-:W3:Y:S01]  /*18a50*/  LDL.LU R16, [R1+0x110] ;  /* 0x0001100001107983 */ /* 0x001ee20000300800 */
[----:B------:R-:W3:Y:S02]  /*18a60*/  LDL.LU R17, [R1+0x114] ;  /* 0x0001140001117983 */ /* 0x000ee40000300800 */
[----:B------:R-:W4:Y:S02]  /*18a70*/  LDL.LU R18, [R1+0x118] ;  /* 0x0001180001127983 */ /* 0x000f240000300800 */
[----:B------:R-:W4:Y:S02]  /*18a80*/  LDL.LU R19, [R1+0x11c] ;  /* 0x00011c0001137983 */ /* 0x000f240000300800 */
[----:B------:R-:W-:Y:S01]  /*18a90*/  IMAD.MOV.U32 R4, RZ, RZ, R7 ;  /* 0x000000ffff047224 */ /* 0x000fe200078e0007 */
[----:B----4-:R0:W-:Y:S01]  /*18aa0*/  STL.64 [R1+0x1790], R18 ;  /* 0x0017901201007387 */ /* 0x0101e20000100a00 */
[----:B---3--:R-:W-:Y:S03]  /*18ab0*/  STL.64 [R1+0x1788], R16 ;  /* 0x0017881001007387 */ /* 0x008fe60000100a00 */
[----:B0-----:R-:W3:Y:S04]  /*18ac0*/  LDL R18, [R1+0x8] ;  /* 0x0000080001127983 */ /* 0x001ee80000100800 */
[----:B------:R-:W3:Y:S01]  /*18ad0*/  LDL R19, [R1+0xc] ;  /* 0x00000c0001137983 */ /* 0x000ee20000100800 */
[----:B------:R0:W-:Y:S02]  /*18ae0*/  STL.64 [R1+0x360], R12 ;  /* 0x0003600c01007387 */ /* 0x0001e40000100a00 */
[----:B------:R1:W-:Y:S02]  /*18af0*/  STL.64 [R1+0x368], R14 ;  /* 0x0003680e01007387 */ /* 0x0003e40000100a00 */
[----:B0-----:R-:W-:Y:S01]  /*18b00*/  IMAD.MOV.U32 R12, RZ, RZ, R6 ;  /* 0x000000ffff0c7224 */ /* 0x001fe200078e0006 */
[----:B-1----:R-:W4:Y:S01]  /*18b10*/  LDL.LU R14, [R1+0x18ac] ;  /* 0x0018ac00010e7983 */ /* 0x002f220000300800 */
[----:B------:R-:W3:Y:S02]  /*18b20*/  LDL.LU R13, [R1+0x18a8] ;  /* 0x0018a800010d7983 */ /* 0x000ee40000300800 */
[----:B------:R-:W3:Y:S01]  /*18b30*/  LDL.LU.64 R6, [R1+0x18a0] ;  /* 0x0018a00001067983 */ /* 0x000ee20000300a00 */
[----:B--2---:R-:W-:Y:S01]  /*18b40*/  HMMA.16816.F32 R24, R20, R10, R24 ;  /* 0x0000000a1418723c */ /* 0x004fe20000001818 */
[----:B------:R-:W-:-:S02]  /*18b50*/  IMAD.MOV.U32 R17, RZ, RZ, R10 ;  /* 0x000000ffff117224 */ /* 0x000fc400078e000a */
[----:B------:R-:W-:Y:S01]  /*18b60*/  IMAD.MOV.U32 R16, RZ, RZ, R11 ;  /* 0x000000ffff107224 */ /* 0x000fe200078e000b */
[----:B---3--:R0:W-:Y:S01]  /*18b70*/  STL.64 [R1+0x1870], R6 ;  /* 0x0018700601007387 */ /* 0x0081e20000100a00 */
[----:B------:R-:W-:Y:S03]  /*18b80*/  STL [R1+0x1868], R4 ;  /* 0x0018680401007387 */ /* 0x000fe60000100800 */
[----:B0-----:R-:W2:Y:S11]  /*18b90*/  LDL.64 R6, [R1+0x18] ;  /* 0x0000180001067983 */ /* 0x001eb60000100a00 */
[----:B------:R-:W-:Y:S04]  /*18ba0*/  @!UPT UIADD3 URZ, URZ, URZ, URZ ;  /* 0x0000003f3f3ff290 */ /* 0x000fe8000fffe03f */
[----:B------:R-:W-:Y:S02]  /*18bb0*/  STL.64 [R1+0x350], R24 ;  /* 0x0003501801007387 */ /* 0x000fe40000100a00 */
[----:B------:R0:W-:Y:S02]  /*18bc0*/  STL.64 [R1+0x358], R26 ;  /* 0x0003581a01007387 */ /* 0x0001e40000100a00 */
[----:B0-----:R-:W3:Y:S01]  /*18bd0*/  LDL.LU.64 R26, [R1+0x1898] ;  /* 0x00189800011a7983 */ /* 0x001ee20000300a00 */
[----:B------:R-:W3:Y:S02]  /*18be0*/  LDL.LU.64 R10, [R1+0x1890] ;  /* 0x00189000010a7983 */ /* 0x000ee40000300a00 */
[----:B------:R-:W3:Y:S02]  /*18bf0*/  LDL.LU.64 R8, [R1+0x1888] ;  /* 0x0018880001087983 */ /* 0x000ee40000300a00 */
[----:B---3--:R-:W-:Y:S01]  /*18c00*/  HMMA.16816.F32 R8, R20, R26, R8 ;  /* 0x0000001a1408723c */ /* 0x008fe20000001808 */
[----:B------:R-:W-:Y:S11]  /*18c10*/  IMAD.MOV.U32 R28, RZ, RZ, R27 ;  /* 0x000000ffff1c7224 */ /* 0x000ff600078e001b */
[----:B------:R-:W-:Y:S11]  /*18c20*/  @!UPT UIADD3 URZ, URZ, URZ, URZ ;  /* 0x0000003f3f3ff290 */ /* 0x000ff6000fffe03f */
[----:B------:R-:W-:Y:S01]  /*18c30*/  STL.64 [R1+0x340], R8 ;  /* 0x0003400801007387 */ /* 0x000fe20000100a00 */
[----:B------:R0:W-:Y:S02]  /*18c40*/  STL.64 [R1+0x348], R10 ;  /* 0x0003480a01007387 */ /* 0x0001e40000100a00 */
[----:B0-----:R-:W-:Y:S02]  /*18c50*/  IMAD.MOV.U32 R11, RZ, RZ, R26 ;  /* 0x000000ffff0b7224 */ /* 0x001fe400078e001a */
[----:B------:R-:W3:Y:S01]  /*18c60*/  LDL.LU.64 R26, [R1+0x1880] ;  /* 0x00188000011a7983 */ /* 0x000ee20000300a00 */
[----:B------:R-:W3:Y:S02]  /*18c70*/  LDL.LU.64 R24, [R1+0x1878] ;  /* 0x0018780001187983 */ /* 0x000ee40000300a00 */
[----:B------:R-:W4:Y:S02]  /*18c80*/  LDL R29, [R1+0x52c] ;  /* 0x00052c00011d7983 */ /* 0x000f240000100800 */
[----:B--2---:R-:W-:-:S02]  /*18c90*/  IMAD.MOV.U32 R15, RZ, RZ, R6 ;  /* 0x000000ffff0f7224 */ /* 0x004fc400078e0006 */
[----:B------:R-:W-:Y:S01]  /*18ca0*/  IMAD.MOV.U32 R10, RZ, RZ, R7 ;  /* 0x000000ffff0a7224 */ /* 0x000fe200078e0007 */
[C---:B---3--:R-:W-:Y:S01]  /*18cb0*/  HMMA.16816.F32 R24, R20.reuse, R6, R24 ;  /* 0x000000061418723c */ /* 0x048fe20000001818 */
[----:B------:R-:W2:Y:S01]  /*18cc0*/  LDL.LU.64 R6, [R1+0x1870] ;  /* 0x0018700001067983 */ /* 0x000ea20000300a00 */
[----:B------:R-:W3:Y:S11]  /*18cd0*/  LDL.LU R4, [R1+0x1868] ;  /* 0x0018680001047983 */ /* 0x000ef60000300800 */
[----:B------:R-:W-:Y:S10]  /*18ce0*/  @!UPT UIADD3 URZ, URZ, URZ, URZ ;  /* 0x0000003f3f3ff290 */ /* 0x000ff4000fffe03f */
[----:B------:R0:W-:Y:S01]  /*18cf0*/  STL [R1+0x330], R24 ;  /* 0x0003301801007387 */ /* 0x0001e20000100800 */
[----:B------:R-:W-:Y:S02]  /*18d00*/  IMAD.MOV.U32 R8, RZ, RZ, R26 ;  /* 0x000000ffff087224 */ /* 0x000fe400078e001a */
[----:B------:R-:W-:Y:S02]  /*18d10*/  IMAD.MOV.U32 R5, RZ, RZ, R27 ;  /* 0x000000ffff057224 */ /* 0x000fe400078e001b */
[----:B------:R-:W-:Y:S01]  /*18d20*/  IMAD.MOV.U32 R9, RZ, RZ, R25 ;  /* 0x000000ffff097224 */ /* 0x000fe200078e0019 */
[----:B------:R-:W3:Y:S04]  /*18d30*/  LDL.LU.64 R26, [R1+0x1860] ;  /* 0x00186000011a7983 */ /* 0x000ee80000300a00 */
[----:B0-----:R-:W3:Y:S04]  /*18d40*/  LDL.LU.64 R24, [R1+0x1858] ;  /* 0x0018580001187983 */ /* 0x001ee80000300a00 */
[----:B--2---:R-:W-:Y:S01]  /*18d50*/  STL.64 [R1+0x1820], R6 ;  /* 0x0018200601007387 */ /* 0x004fe20000100a00 */
[----:B------:R-:W-:Y:S01]  /*18d60*/  STL [R1+0x1818], R5 ;  /* 0x0018180501007387 */ /* 0x000fe20000100800 */
[----:B---3--:R-:W-:Y:S11]  /*18d70*/  HMMA.16816.F32 R24, R20, R18, R24 ;  /* 0x000000121418723c */ /* 0x008ff60000001818 */
[----:B------:R-:W-:Y:S11]  /*18d80*/  @!UPT UIADD3 URZ, URZ, URZ, URZ ;  /* 0x0000003f3f3ff290 */ /* 0x000ff6000fffe03f */
[----:B------:R-:W-:Y:S01]  /*18d90*/  @!UPT UIADD3 URZ, URZ, URZ, URZ ;  /* 0x0000003f3f3ff290 */ /* 0x000fe2000fffe03f */
[----:B------:R-:W-:Y:S01]  /*18da0*/  STL.64 [R1+0x320], R24 ;  /* 0x0003201801007387 */ /* 0x000fe20000100a00 */
[----:B------:R0:W-:Y:S03]  /*18db0*/  STL.64 [R1+0x328], R26 ;  /* 0x0003281a01007387 */ /* 0x0001e60000100a00 */
[----:B0-----:R-:W4:Y:S01]  /*18dc0*/  LDL.LU.64 R26, [R1+0x1850] ;  /* 0x00185000011a7983 */ /* 0x001f220000300a00 */
[----:B------:R-:W4:Y:S02]  /*18dd0*/  LDL.LU.64 R24, [R1+0x1848] ;  /* 0x0018480001187983 */ /* 0x000f240000300a00 */
[----:B------:R0:W-:Y:S02]  /*18de0*/  STL.64 [R1+0x17a8], R18 ;  /* 0x0017a81201007387 */ /* 0x0001e40000100a00 */
[----:B0-----:R-:W-:Y:S02]  /*18df0*/  IMAD.MOV.U32 R18, RZ, RZ, R15 ;  /* 0x000000ffff127224 */ /* 0x001fe400078e000f */
[----:B------:R-:W4:Y:S01]  /*18e00*/  LDL.LU R15, [R1+0x1840] ;  /* 0x00184000010f7983 */ /* 0x000f220000300800 */
[----:B------:R-:W-:-:S02]  /*18e10*/  IMAD.MOV.U32 R19, RZ, RZ, R10 ;  /* 0x000000ffff137224 */ /* 0x000fc400078e000a */
[----:B------:R-:W2:Y:S03]  /*18e20*/  LDL.LU R10, [R1+0x183c] ;  /* 0x00183c00010a7983 */ /* 0x000ea60000300800 */
[----:B------:R0:W-:Y:S02]  /*18e30*/  STL.64 [R1+0x17c0], R18 ;  /* 0x0017c01201007387 */ /* 0x0001e40000100a00 */
[----:B0-----:R-:W-:Y:S02]  /*18e40*/  IMAD.MOV.U32 R18, RZ, RZ, R11 ;  /* 0x000000ffff127224 */ /* 0x001fe400078e000b */
[----:B------:R-:W-:Y:S01]  /*18e50*/  IMAD.MOV.U32 R19, RZ, RZ, R28 ;  /* 0x000000ffff137224 */ /* 0x000fe200078e001c */
[----:B------:R-:W3:Y:S04]  /*18e60*/  LDL.LU R11, [R1+0x1838] ;  /* 0x00183800010b7983 */ /* 0x000ee80000300800 */
[----:B------:R0:W-:Y:S02]  /*18e70*/  STL.64 [R1+0x17d8], R18 ;  /* 0x0017d81201007387 */ /* 0x0001e40000100a00 */
[----:B0-----:R-:W-:-:S02]  /*18e80*/  IMAD.MOV.U32 R18, RZ, RZ, R17 ;  /* 0x000000ffff127224 */ /* 0x001fc400078e0011 */
[----:B------:R-:W-:-:S05]  /*18e90*/  IMAD.MOV.U32 R19, RZ, RZ, R16 ;  /* 0x000000ffff137224 */ /* 0x000fca00078e0010 */
[----:B------:R0:W-:Y:S02]  /*18ea0*/  STL.64 [R1+0x17f0], R18 ;  /* 0x0017f01201007387 */ /* 0x0001e40000100a00 */
[----:B0-----:R-:W-:Y:S02]  /*18eb0*/  IMAD.MOV.U32 R19, RZ, RZ, R4 ;  /* 0x000000ffff137224 */ /* 0x001fe400078e0004 */
[----:B------:R-:W-:Y:S01]  /*18ec0*/  IMAD.MOV.U32 R18, RZ, RZ, R12 ;  /* 0x000000ffff127224 */ /* 0x000fe200078e000c */
[----:B----4-:R-:W-:Y:S11]  /*18ed0*/  HMMA.16816.F32 R24, R20, R14, R24 ;  /* 0x0000000e1418723c */ /* 0x010ff60000001818 */
[----:B------:R-:W-:Y:S11]  /*18ee0*/  @!UPT UIADD3 URZ, URZ, URZ, URZ ;  /* 0x0000003f3f3ff290 */ /* 0x000ff6000fffe03f */
[----:B------:R-:W-:Y:S01]  /*18ef0*/  @!UPT UIADD3 URZ, URZ, URZ, URZ ;  /* 0x0000003f3f3ff290 */ /* 0x000fe2000fffe03f */
[----:B------:R0:W-:Y:S01]  /*18f00*/  STL.64 [R1+0x310], R24 ;  /* 0x0003101801007387 */ /* 0x0001e20000100a00 */
[----:B------:R1:W-:Y:S03]  /*18f10*/  STL.64 [R1+0x318], R26 ;  /* 0x0003181a01007387 */ /* 0x0003e60000100a00 */
[----:B0-----:R-:W4:Y:S01]  /*18f20*/  LDL.LU R24, [R1+0x1f0] ;  /* 0x0001f00001187983 */ /* 0x001f220000300800 */
[----:B------:R-:W4:Y:S02]  /*18f30*/  LDL.LU R25, [R1+0x1f4] ;  /* 0x0001f40001197983 */ /* 0x000f240000300800 */
[----:B-1----:R-:W4:Y:S02]  /*18f40*/  LDL.LU R26, [R1+0x1f8] ;  /* 0x0001f800011a7983 */ /* 0x002f240000300800 */
[----:B------:R-:W4:Y:S01]  /*18f50*/  LDL.LU R27, [R1+0x1fc] ;  /* 0x0001fc00011b7983 */ /* 0x000f220000300800 */
[----:B------:R-:W2:Y:S01]  /*18f60*/  LDL.LU R4, [R1+0x300] ;  /* 0x0003000001047983 */ /* 0x000ea20000300800 */
[----:B------:R-:W2:Y:S02]  /*18f70*/  LDL.LU R5, [R1+0x304] ;  /* 0x0003040001057983 */ /* 0x000ea40000300800 */
[----:B------:R-:W2:Y:S02]  /*18f80*/  LDL.LU R6, [R1+0x308] ;  /* 0x0003080001067983 */ /* 0x000ea40000300800 */
[----:B------:R-:W2:Y:S01]  /*18f90*/  LDL.LU R7, [R1+0x30c] ;  /* 0x00030c0001077983 */ /* 0x000ea20000300800 */
[----:B------:R-:W-:Y:S01]  /*18fa0*/  STL.64 [R1+0x17a0], R14 ;  /* 0x0017a00e01007387 */ /* 0x000fe20000100a00 */
[----:B------:R0:W-:Y:S02]  /*18fb0*/  STL [R1+0x1798], R13 ;  /* 0x0017980d01007387 */ /* 0x0001e40000100800 */
[----:B------:R-:W2:Y:S01]  /*18fc0*/  LDL.LU R12, [R1+0x120] ;  /* 0x00012000010c7983 */ /* 0x000ea20000300800 */
[----:B0-----:R-:W2:Y:S01]  /*18fd0*/  LDL.LU R13, [R1+0x124] ;  /* 0x00012400010d7983 */ /* 0x001ea20000300800 */
[----:B------:R-:W2:Y:S02]  /*18fe0*/  LDL.LU R14, [R1+0x128] ;  /* 0x00012800010e7983 */ /* 0x000ea40000300800 */
[----:B------:R-:W2:Y:S02]  /*18ff0*/  LDL.LU R15, [R1+0x12c] ;  /* 0x00012c00010f7983 */ /* 0x000ea40000300800 */
[----:B--2---:R-:W-:Y:S01]  /*19000*/  STL.64 [R1+0x17b8], R14 ;  /* 0x0017b80e01007387 */ /* 0x004fe20000100a00 */
[----:B------:R0:W-:Y:S03]  /*19010*/  STL.64 [R1+0x17b0], R12 ;  /* 0x0017b00c01007387 */ /* 0x0001e60000100a00 */
[----:B0-----:R-:W2:Y:S01]  /*19020*/  LDL.LU R12, [R1+0x130] ;  /* 0x00013000010c7983 */ /* 0x001ea20000300800 */
[----:B------:R-:W2:Y:S02]  /*19030*/  LDL.LU R13, [R1+0x134] ;  /* 0x00013400010d7983 */ /* 0x000ea40000300800 */
[----:B---3--:R-:W-:-:S02]  /*19040*/  IMAD.MOV.U32 R14, RZ, RZ, R11 ;  /* 0x000000ffff0e7224 */ /* 0x008fc400078e000b */
[----:B------:R-:W-:Y:S01]  /*19050*/  IMAD.MOV.U32 R15, RZ, RZ, R10 ;  /* 0x000000ffff0f7224 */ /* 0x000fe200078e000a */
[----:B------:R-:W3:Y:S01]  /*19060*/  LDL.LU R11, [R1+0x1834] ;  /* 0x00183400010b7983 */ /* 0x000ee20000300800 */
[----:B------:R-:W3:Y:S03]  /*19070*/  LDL.LU R10, [R1+0x1830] ;  /* 0x00183000010a7983 */ /* 0x000ee60000300800 */
[----:B------:R-:W-:Y:S04]  /*19080*/  STL.64 [R1+0x17d0], R14 ;  /* 0x0017d00e01007387 */ /* 0x000fe80000100a00 */
[----:B--2---:R0:W-:Y:S04]  /*19090*/  STL.64 [R1+0x17c8], R12 ;  /* 0x0017c80c01007387 */ /* 0x0041e80000100a00 */
[----:B0-----:R-:W2:Y:S01]  /*190a0*/  LDL.LU R12, [R1+0x140] ;  /* 0x00014000010c7983 */ /* 0x001ea20000300800 */
[----:B------:R-:W2:Y:S02]  /*190b0*/  LDL.LU R13, [R1+0x144] ;  /* 0x00014400010d7983 */ /* 0x000ea40000300800 */
[----:B------:R-:W2:Y:S02]  /*190c0*/  LDL.LU R14, [R1+0x148] ;  /* 0x00014800010e7983 */ /* 0x000ea40000300800 */
[----:B------:R-:W2:Y:S02]  /*190d0*/  LDL.LU R15, [R1+0x14c] ;  /* 0x00014c00010f7983 */ /* 0x000ea40000300800 */
[----:B--2---:R3:W-:Y:S01]  /*190e0*/  STL.64 [R1+0x17e8], R14 ;  /* 0x0017e80e01007387 */ /* 0x0047e20000100a00 */
[----:B------:R0:W-:Y:S02]  /*190f0*/  STL.64 [R1+0x17e0], R12 ;  /* 0x0017e00c01007387 */ /* 0x0001e40000100a00 */
[----:B---3--:R-:W-:Y:S01]  /*19100*/  IMAD.MOV.U32 R14, RZ, RZ, R10 ;  /* 0x000000ffff0e7224 */ /* 0x008fe200078e000a */
[----:B0-----:R-:W2:Y:S01]  /*19110*/  LDL.LU R12, [R1+0x150] ;  /* 0x00015000010c7983 */ /* 0x001ea20000300800 */
[----:B------:R-:W2:Y:S02]  /*19120*/  LDL.LU R13, [R1+0x154] ;  /* 0x00015400010d7983 */ /* 0x000ea40000300800 */
[----:B------:R-:W3:Y:S02]  /*19130*/  LDL.LU R10, [R1+0x182c] ;  /* 0x00182c00010a7983 */ /* 0x000ee40000300800 */
[----:B------:R-:W-:-:S02]  /*19140*/  IMAD.MOV.U32 R15, RZ, RZ, R11 ;  /* 0x000000ffff0f7224 */ /* 0x000fc400078e000b */
[----:B------:R-:W3:Y:S03]  /*19150*/  LDL.LU R11, [R1+0x1828] ;  /* 0x00182800010b7983 */ /* 0x000ee60000300800 */
[----:B------:R-:W-:Y:S01]  /*19160*/  STL.64 [R1+0x1800], R14 ;  /* 0x0018000e01007387 */ /* 0x000fe20000100a00 */
[C---:B---3--:R-:W-:Y:S01]  /*19170*/  HMMA.16816.F32 R4, R20.reuse, R10, R4 ;  /* 0x0000000a1404723c */ /* 0x048fe20000001804 */
[----:B--2---:R0:W-:Y:S04]  /*19180*/  STL.64 [R1+0x17f8], R12 ;  /* 0x0017f80c01007387 */ /* 0x0041e80000100a00 */
[----:B0-----:R-:W2:Y:S01]  /*19190*/  LDL.LU R12, [R1+0x160] ;  /* 0x00016000010c7983 */ /* 0x001ea20000300800 */
[----:B------:R-:W2:Y:S02]  /*191a0*/  LDL.LU R13, [R1+0x164] ;  /* 0x00016400010d7983 */ /* 0x000ea40000300800 */
[----:B------:R-:W2:Y:S02]  /*191b0*/  LDL.LU R14, [R1+0x168] ;  /* 0x00016800010e7983 */ /* 0x000ea40000300800 */
[----:B------:R-:W2:Y:S11]  /*191c0*/  LDL.LU R15, [R1+0x16c] ;  /* 0x00016c00010f7983 */ /* 0x000eb60000300800 */
[----:B------:R-:W-:Y:S02]  /*191d0*/  @!UPT UIADD3 URZ, URZ, URZ, URZ ;  /* 0x0000003f3f3ff290 */ /* 0x000fe4000fffe03f */
[----:B------:R-:W-:Y:S01]  /*191e0*/  STL.64 [R1+0x300], R4 ;  /* 0x0003000401007387 */ /* 0x000fe20000100a00 */
[----:B------:R0:W-:Y:S03]  /*191f0*/  STL.64 [R1+0x308], R6 ;  /* 0x0003080601007387 */ /* 0x0001e60000100a00 */
[----:B0-----:R-:W4:Y:S01]  /*19200*/  LDL.LU.64 R6, [R1+0x1820] ;  /* 0x0018200001067983 */ /* 0x001f220000300a00 */
[----:B------:R-:W3:Y:S01]  /*19210*/  LDL.LU R5, [R1+0x1818] ;  /* 0x0018180001057983 */ /* 0x000ee20000300800 */
[----:B----4-:R-:W-:Y:S02]  /*19220*/  HMMA.16816.F32 R20, R20, R6, R24 ;  /* 0x000000061414723c */ /* 0x010fe40000001818 */
[----:B------:R-:W2:Y:S01]  /*19230*/  LDL.LU.64 R26, [R1+0x1810] ;  /* 0x00181000011a7983 */ /* 0x000ea20000300a00 */
[----:B------:R-:W2:Y:S11]  /*19240*/  LDL.LU.64 R24, [R1+0x1808] ;  /* 0x0018080001187983 */ /* 0x000eb60000300a00 */
[----:B------:R-:W-:Y:S09]  /*19250*/  @!UPT UIADD3 URZ, URZ, URZ, URZ ;  /* 0x0000003f3f3ff290 */ /* 0x000ff2000fffe03f */
[----:B------:R0:W-:Y:S01]  /*19260*/  STL.64 [R1+0x1f0], R20 ;  /* 0x0001f01401007387 */ /* 0x0001e20000100a00 */
[----:B------:R1:W-:Y:S03]  /*19270*/  STL.64 [R1+0x1f8], R22 ;  /* 0x0001f81601007387 */ /* 0x0003e60000100a00 */
[----:B0-----:R-:W4:Y:S01]  /*19280*/  LDL.LU R20, [R1+0x100] ;  /* 0x0001000001147983 */ /* 0x001f220000300800 */
[----:B------:R-:W4:Y:S02]  /*19290*/  LDL.LU R21, [R1+0x104] ;  /* 0x0001040001157983 */ /* 0x000f240000300800 */
[----:B-1----:R-:W4:Y:S02]  /*192a0*/  LDL.LU R22, [R1+0x108] ;  /* 0x0001080001167983 */ /* 0x002f240000300800 */
[----:B------:R-:W4:Y:S01]  /*192b0*/  LDL.LU R23, [R1+0x10c] ;  /* 0x00010c0001177983 */ /* 0x000f220000300800 */
[C---:B--2---:R-:W-:Y:S01]  /*192c0*/  HMMA.16816.F32 R16, R24.reuse, R18, R12 ;  /* 0x000000121810723c */ /* 0x044fe2000000180c */
[----:B------:R-:W2:Y:S01]  /*192d0*/  LDL.LU.64 R14, [R1+0x1800] ;  /* 0x00180000010e7983 */ /* 0x000ea20000300a00 */
[----:B------:R-:W2:Y:S11]  /*192e0*/  LDL.LU.64 R12, [R1+0x17f8] ;  /* 0x0017f800010c7983 */ /* 0x000eb60000300a00 */
[----:B------:R-:W-:Y:S10]  /*192f0*/  @!UPT UIADD3 URZ, URZ, URZ, URZ ;  /* 0x0000003f3f3ff290 */ /* 0x000ff4000fffe03f */
[----:B------:R-:W-:Y:S01]  /*19300*/  STL.64 [R1+0x160], R16 ;  /* 0x0001601001007387 */ /* 0x000fe20000100a00 */
[----:B------:R0:W-:Y:S03]  /*19310*/  STL.64 [R1+0x168], R18 ;  /* 0x0001681201007387 */ /* 0x0001e60000100a00 */
[----:B0-----:R-:W2:Y:S02]  /*19320*/  LDL.LU.64 R18, [R1+0x17f0] ;  /* 0x0017f00001127983 */ /* 0x001ea40000300a00 */
[C---:B--2---:R-:W-:Y:S02]  /*19330*/  HMMA.16816.F32 R16, R24.reuse, R18, R12 ;  /* 0x000000121810723c */ /* 0x044fe4000000180c */
[----:B------:R-:W2:Y:S01]  /*19340*/  LDL.LU.64 R14, [R1+0x17e8] ;  /* 0x0017e800010e7983 */ /* 0x000ea20000300a00 */
[----:B------:R-:W2:Y:S11]  /*19350*/  LDL.LU.64 R12, [R1+0x17e0] ;  /* 0x0017e000010c7983 */ /* 0x000eb60000300a00 */
[----:B------:R-:W-:Y:S09]  /*19360*/  @!UPT UIADD3 URZ, URZ, URZ, URZ ;  /* 0x0000003f3f3ff290 */ /* 0x000ff2000fffe03f */
        /* <DEDUP_REMOVED lines=19> */
[----:B------:R-:W2:Y:S11]  /*194a0*/  LDL.LU R13, [R1+0x1798] ;  /* 0x00179800010d7983 */ /* 0x000eb60000300800 */
[----:B------:R-:W-:Y:S09]  /*194b0*/  @!UPT UIADD3 URZ, URZ, URZ, URZ ;  /* 0x0000003f3f3ff290 */ /* 0x000ff2000fffe03f */
[----:B------:R-:W-:Y:S01]  /*194c0*/  STL.64 [R1+0x120], R16 ;  /* 0x0001201001007387 */ /* 0x000fe20000100a00 */
[----:B------:R0:W-:Y:S03]  /*194d0*/  STL.64 [R1+0x128], R18 ;  /* 0x0001281201007387 */ /* 0x0001e60000100a00 */
[----:B0-----:R-:W2:Y:S01]  /*194e0*/  LDL.LU.64 R18, [R1+0x1790] ;  /* 0x0017900001127983 */ /* 0x001ea20000300a00 */
[----:B------:R-:W2:Y:S02]  /*194f0*/  LDL.LU.64 R16, [R1+0x1788] ;  /* 0x0017880001107983 */ /* 0x000ea40000300a00 */
[C---:B--2---:R-:W-:Y:S11]  /*19500*/  HMMA.16816.F32 R16, R24.reuse, R14, R16 ;  /* 0x0000000e1810723c */ /* 0x044ff60000001810 */
[----:B------:R-:W-:Y:S11]  /*19510*/  @!UPT UIADD3 URZ, URZ, URZ, URZ ;  /* 0x0000003f3f3ff290 */ /* 0x000ff6000fffe03f */
[----:B------:R-:W-:Y:S01]  /*19520*/  @!UPT UIADD3 URZ, URZ, URZ, URZ ;  /* 0x0000003f3f3ff290 */ /* 0x000fe2000fffe03f */
[----:B------:R-:W-:Y:S01]  /*19530*/  STL.64 [R1+0x110], R16 ;  /* 0x0001101001007387 */ /* 0x000fe20000100a00 */
[----:B------:R0:W-:Y:S03]  /*19540*/  STL.64 [R1+0x118], R18 ;  /* 0x0001181201007387 */ /* 0x0001e60000100a00 */
[----:B0-----:R-:W2:Y:S01]  /*19550*/  LDL.LU.64 R18, [R1+0x1780] ;  /* 0x0017800001127983 */ /* 0x001ea20000300a00 */
[----:B------:R-:W2:Y:S01]  /*19560*/  LDL.LU.64 R16, [R1+0x1778] ;  /* 0x0017780001107983 */ /* 0x000ea20000300a00 */
[C---:B----4-:R-:W-:Y:S01]  /*19570*/  HMMA.16816.F32 R20, R24.reuse, R10, R20 ;  /* 0x0000000a1814723c */ /* 0x050fe20000001814 */
[----:B------:R-:W-:Y:S01]  /*19580*/  STL.64 [R1+0x1718], R10 ;  /* 0x0017180a01007387 */ /* 0x000fe20000100a00 */
[----:B------:R0:W-:Y:S11]  /*19590*/  STL.64 [R1+0x1710], R8 ;  /* 0x0017100801007387 */ /* 0x0001f60000100a00 */
[----:B------:R-:W-:Y:S10]  /*195a0*/  @!UPT UIADD3 URZ, URZ, URZ, URZ ;  /* 0x0000003f3f3ff290 */ /* 0x000ff4000fffe03f */
[----:B------:R-:W-:Y:S01]  /*195b0*/  STL.64 [R1+0x100], R20 ;  /* 0x0001001401007387 */ /* 0x000fe20000100a00 */
[----:B------:R-:W-:Y:S02]  /*195c0*/  STL.64 [R1+0x108], R22 ;  /* 0x0001081601007387 */ /* 0x000fe40000100a00 */
[----:B0-----:R-:W4:Y:S02]  /*195d0*/  LDL.LU R8, [R1+0x400] ;  /* 0x0004000001087983 */ /* 0x001f240000300800 */
[----:B------:R-:W0:Y:S01]  /*195e0*/  LDSM.16.MT88.4 R20, [R29+0x11080] ;  /* 0x011080001d14783b */ /* 0x000e220000004200 */
[----:B--2---:R-:W-:Y:S01]  /*195f0*/  HMMA.16816.F32 R16, R24, R6, R16 ;  /* 0x000000061810723c */ /* 0x004fe20000001810 */
[----:B------:R-:W-:Y:S11]  /*19600*/  LDSM.16.MT88.4 R24, [R13+0x11000] ;  /* 0x011000000d18783b */ /* 0x000ff60000004200 */
[----:B------:R-:W-:Y:S11]  /*19610*/  @!UPT UIADD3 URZ, URZ, URZ, URZ ;  /* 0x0000003f3f3ff290 */ /* 0x000ff6000fffe03f */
[----:B------:R-:W-:Y:S01]  /*19620*/  STL.64 [R1+0x60], R16 ;  /* 0x0000601001007387 */ /* 0x000fe20000100a00 */
[----:B------:R-:W-:Y:S02]  /*19630*/  STL.64 [R1+0x68], R18 ;  /* 0x0000681201007387 */ /* 0x000fe40000100a00 */
[----:B------:R-:W4:Y:S02]  /*19640*/  LDL.LU R9, [R1+0x404] ;  /* 0x0004040001097983 */ /* 0x000f240000300800 */
[----:B------:R-:W2:Y:S01]  /*19650*/  LDL.LU R10, [R1+0x408] ;  /* 0x00040800010a7983 */ /* 0x000ea20000300800 */
[----:B------:R-:W2:Y:S04]  /*19660*/  LDL.LU R11, [R1+0x40c] ;  /* 0x00040c00010b7983 */ /* 0x000ea80000300800 */
[----:B------:R-:W1:Y:S04]  /*19670*/  LDSM.16.MT88.4 R16, [R29+0x11000] ;  /* 0x011000001d10783b */ /* 0x000e680000004200 */
[----:B--2---:R2:W-:Y:S01]  /*19680*/  STL.64 [R1+0x1728], R10 ;  /* 0x0017280a01007387 */ /* 0x0045e20000100a00 */
[----:B----4-:R-:W-:Y:S03]  /*19690*/  STL.64 [R1+0x1720], R8 ;  /* 0x0017200801007387 */ /* 0x010fe60000100a00 */
[----:B--2---:R-:W2:Y:S04]  /*196a0*/  LDL.64 R10, [R1+0x18] ;  /* 0x00001800010a7983 */ /* 0x004ea80000100a00 */
[----:B--2---:R2:W-:Y:S04]  /*196b0*/  STL.64 [R1+0x1740], R10 ;  /* 0x0017400a01007387 */ /* 0x0045e80000100a00 */
[----:B--2---:R-:W2:Y:S04]  /*196c0*/  LDL.64 R10, [R1+0x28] ;  /* 0x00002800010a7983 */ /* 0x004ea80000100a00 */
[----:B--2---:R-:W-:Y:S01]  /*196d0*/  STL.64 [R1+0x1758], R10 ;  /* 0x0017580a01007387 */ /* 0x004fe20000100a00 */
[----:B------:R-:W-:Y:S02]  /*196e0*/  STL.64 [R1+0x1708], R6 ;  /* 0x0017080601007387 */ /* 0x000fe40000100a00 */
[----:B---3--:R2:W-:Y:S02]  /*196f0*/  STL [R1+0x1700], R5 ;  /* 0x0017000501007387 */ /* 0x0085e40000100800 */
[----:B------:R-:W1:Y:S01]  /*19700*/  LDL.LU R4, [R1+0x440] ;  /* 0x0004400001047983 */ /* 0x000e620000300800 */
[----:B--2---:R-:W1:Y:S01]  /*19710*/  LDL.LU R5, [R1+0x444] ;  /* 0x0004440001057983 */ /* 0x004e620000300800 */
[----:B------:R-:W1:Y:S02]  /*19720*/  LDL.LU R6, [R1+0x448] ;  /* 0x0004480001067983 */ /* 0x000e640000300800 */
[----:B------:R-:W1:Y:S02]  /*19730*/  LDL.LU R7, [R1+0x44c] ;  /* 0x00044c0001077983 */ /* 0x000e640000300800 */
[----:B------:R-:W2:Y:S02]  /*19740*/  LDL.64 R10, [R1+0x38] ;  /* 0x00003800010a7983 */ /* 0x000ea40000100a00 */
[----:B--2---:R2:W-:Y:S04]  /*19750*/  STL.64 [R1+0x1770], R10 ;  /* 0x0017700a01007387 */ /* 0x0045e80000100a00 */
[----:B--2---:R-:W1:Y:S01]  /*19760*/  LDL.64 R10, [R1+0x48] ;  /* 0x00004800010a7983 */ /* 0x004e620000100a00 */
[----:B0-----:R-:W-:Y:S02]  /*19770*/  STL.64 [R1+0x16f8], R22 ;  /* 0x0016f81601007387 */ /* 0x001fe40000100a00 */
[----:B------:R0:W-:Y:S02]  /*19780*/  STL.64 [R1+0x16f0], R20 ;  /* 0x0016f01401007387 */ /* 0x0001e40000100a00 */
[----:B0-----:R-:W2:Y:S01]  /*19790*/  LDL.LU R20, [R1+0x3f0] ;  /* 0x0003f00001147983 */ /* 0x001ea20000300800 */
[----:B------:R-:W2:Y:S02]  /*197a0*/  LDL.LU R21, [R1+0x3f4] ;  /* 0x0003f40001157983 */ /* 0x000ea40000300800 */
[----:B------:R-:W3:Y:S02]  /*197b0*/  LDL.LU R22, [R1+0x3f8] ;  /* 0x0003f80001167983 */ /* 0x000ee40000300800 */
[----:B------:R-:W3:Y:S02]  /*197c0*/  LDL.LU R23, [R1+0x3fc] ;  /* 0x0003fc0001177983 */ /* 0x000ee40000300800 */
[----:B---3--:R-:W-:Y:S01]  /*197d0*/  STL.64 [R1+0x1738], R22 ;  /* 0x0017381601007387 */ /* 0x008fe20000100a00 */
[----:B--2---:R0:W-:Y:S03]  /*197e0*/  STL.64 [R1+0x1730], R20 ;  /* 0x0017301401007387 */ /* 0x0041e60000100a00 */
        /* <DEDUP_REMOVED lines=9> */
[----:B------:R-:W3:Y:S01]  /*19880*/  LDL.LU R23, [R1+0x42c] ;  /* 0x00042c0001177983 */ /* 0x000ee20000300800 */
[----:B-1----:R-:W-:Y:S01]  /*19890*/  HMMA.16816.F32 R4, R16, R10, R4 ;  /* 0x0000000a1004723c */ /* 0x002fe20000001804 */
[----:B---3--:R-:W-:Y:S01]  /*198a0*/  STL.64 [R1+0x1768], R22 ;  /* 0x0017681601007387 */ /* 0x008fe20000100a00 */
[----:B--2---:R0:W-:Y:S03]  /*198b0*/  STL.64 [R1+0x1760], R20 ;  /* 0x0017601401007387 */ /* 0x0041e60000100a00 */
[----:B0-----:R-:W2:Y:S01]  /*198c0*/  LDL.LU R20, [R1+0x430] ;  /* 0x0004300001147983 */ /* 0x001ea20000300800 */
[----:B------:R-:W2:Y:S02]  /*198d0*/  LDL.LU R21, [R1+0x434] ;  /* 0x0004340001157983 */ /* 0x000ea40000300800 */
[----:B------:R-:W2:Y:S02]  /*198e0*/  LDL.LU R22, [R1+0x438] ;  /* 0x0004380001167983 */ /* 0x000ea40000300800 */
[----:B------:R-:W2:Y:S01]  /*198f0*/  LDL.LU R23, [R1+0x43c] ;  /* 0x00043c0001177983 */ /* 0x000ea20000300800 */
[----:B------:R-:W-:Y:S01]  /*19900*/  STL.64 [R1+0x1668], R26 ;  /* 0x0016681a01007387 */ /* 0x000fe20000100a00 */
[----:B------:R0:W-:Y:S03]  /*19910*/  STL.64 [R1+0x1660], R24 ;  /* 0x0016601801007387 */ /* 0x0001e60000100a00 */
[----:B0-----:R-:W3:Y:S01]  /*19920*/  LDL.LU R24, [R1+0x220] ;  /* 0x0002200001187983 */ /* 0x001ee20000300800 */
[----:B------:R-:W3:Y:S02]  /*19930*/  LDL.LU R25, [R1+0x224] ;  /* 0x0002240001197983 */ /* 0x000ee40000300800 */
[----:B------:R-:W4:Y:S02]  /*19940*/  LDL.LU R26, [R1+0x228] ;  /* 0x00022800011a7983 */ /* 0x000f240000300800 */
[----:B------:R-:W4:Y:S02]  /*19950*/  LDL.LU R27, [R1+0x22c] ;  /* 0x00022c00011b7983 */ /* 0x000f240000300800 */
[----:B----4-:R0:W-:Y:S01]  /*19960*/  STL.64 [R1+0x1678], R26 ;  /* 0x0016781a01007387 */ /* 0x0101e20000100a00 */
[----:B---3--:R-:W-:Y:S03]  /*19970*/  STL.64 [R1+0x1670], R24 ;  /* 0x0016701801007387 */ /* 0x008fe60000100a00 */
[----:B0-----:R-:W3:Y:S01]  /*19980*/  LDL.64 R26, [R1+0x8] ;  /* 0x00000800011a7983 */ /* 0x001ee20000100a00 */
[----:B------:R0:W-:Y:S02]  /*19990*/  STL.64 [R1+0x440], R4 ;  /* 0x0004400401007387 */ /* 0x0001e40000100a00 */
[----:B------:R1:W-:Y:S02]  /*199a0*/  STL.64 [R1+0x448], R6 ;  /* 0x0004480601007387 */ /* 0x0003e40000100a00 */
[----:B0-----:R-:W-:-:S02]  /*199b0*/  IMAD.MOV.U32 R5, RZ, RZ, R10 ;  /* 0x000000ffff057224 */ /* 0x001fc400078e000a */
[----:B------:R-:W-:Y:S02]  /*199c0*/  IMAD.MOV.U32 R4, RZ, RZ, R11 ;  /* 0x000000ffff047224 */ /* 0x000fe400078e000b */
[----:B------:R-:W2:Y:S02]  /*199d0*/  LDL.LU.64 R10, [R1+0x1770] ;  /* 0x00177000010a7983 */ /* 0x000ea40000300a00 */
[C---:B--2---:R-:W-:Y:S01]  /*199e0*/  HMMA.16816.F32 R20, R16.reuse, R10, R20 ;  /* 0x0000000a1014723c */ /* 0x044fe20000001814 */
[----:B-1----:R-:W-:Y:S02]  /*199f0*/  IMAD.MOV.U32 R7, RZ, RZ, R10 ;  /* 0x000000ffff077224 */ /* 0x002fe400078e000a */
[----:B------:R-:W-:Y:S11]  /*19a00*/  IMAD.MOV.U32 R6, RZ, RZ, R11 ;  /* 0x000000ffff067224 */ /* 0x000ff600078e000b */
[----:B------:R-:W-:Y:S09]  /*19a10*/  @!UPT UIADD3 URZ, URZ, URZ, URZ ;  /* 0x0000003f3f3ff290 */ /* 0x000ff2000fffe03f */
[----:B------:R-:W-:Y:S01]  /*19a20*/  STL.64 [R1+0x430], R20 ;  /* 0x0004301401007387 */ /* 0x000fe20000100a00 */
[----:B------:R0:W-:Y:S03]  /*19a30*/  STL.64 [R1+0x438], R22 ;  /* 0x0004381601007387 */ /* 0x0001e60000100a00 */
[----:B0-----:R-:W2:Y:S01]  /*19a40*/  LDL.LU.64 R22, [R1+0x1768] ;  /* 0x0017680001167983 */ /* 0x001ea20000300a00 */
[----:B------:R-:W2:Y:S02]  /*19a50*/  LDL.LU.64 R20, [R1+0x1760] ;  /* 0x0017600001147983 */ /* 0x000ea40000300a00 */
[----:B------:R-:W2:Y:S02]  /*19a60*/  LDL.LU.64 R10, [R1+0x1758] ;  /* 0x00175800010a7983 */ /* 0x000ea40000300a00 */
[----:B--2---:R-:W-:Y:S01]  /*19a70*/  HMMA.16816.F32 R20, R16, R10, R20 ;  /* 0x0000000a1014723c */ /* 0x004fe20000001814 */
[----:B------:R-:W-:-:S02]  /*19a80*/  IMAD.MOV.U32 R24, RZ, RZ, R10 ;  /* 0x000000ffff187224 */ /* 0x000fc400078e000a */
        /* <DEDUP_REMOVED lines=15> */
[----:B------:R-:W3:Y:S02]  /*19b80*/  LDL.LU.64 R10, [R1+0x1728] ;  /* 0x00172800010a7983 */ /* 0x000ee40000300a00 */
[----:B------:R-:W3:Y:S02]  /*19b90*/  LDL.LU.64 R8, [R1+0x1720] ;  /* 0x0017200001087983 */ /* 0x000ee40000300a00 */
[C---:B---3--:R-:W-:Y:S08]  /*19ba0*/  HMMA.16816.F32 R8, R16.reuse, R26, R8 ;  /* 0x0000001a1008723c */ /* 0x048ff00000001808 */
[----:B--2---:R-:W-:Y:S11]  /*19bb0*/  HMMA.16816.F32 R20, R16, R14, R20 ;  /* 0x0000000e1014723c */ /* 0x004ff60000001814 */
[----:B------:R-:W-:Y:S04]  /*19bc0*/  @!UPT UIADD3 URZ, URZ, URZ, URZ ;  /* 0x0000003f3f3ff290 */ /* 0x000fe8000fffe03f */
[----:B------:R-:W-:Y:S01]  /*19bd0*/  STL.64 [R1+0x400], R8 ;  /* 0x0004000801007387 */ /* 0x000fe20000100a00 */
[----:B------:R0:W-:Y:S03]  /*19be0*/  STL.64 [R1+0x408], R10 ;  /* 0x0004080a01007387 */ /* 0x0001e60000100a00 */
[----:B0-----:R-:W2:Y:S01]  /*19bf0*/  LDL.LU.64 R10, [R1+0x1718] ;  /* 0x00171800010a7983 */ /* 0x001ea20000300a00 */
[----:B------:R-:W3:Y:S02]  /*19c00*/  LDL.LU.64 R8, [R1+0x1710] ;  /* 0x0017100001087983 */ /* 0x000ee40000300a00 */
[----:B------:R0:W-:Y:S02]  /*19c10*/  STL.64 [R1+0x1690], R26 ;  /* 0x0016901a01007387 */ /* 0x0001e40000100a00 */
[----:B0-----:R-:W-:Y:S02]  /*19c20*/  IMAD.MOV.U32 R26, RZ, RZ, R28 ;  /* 0x000000ffff1a7224 */ /* 0x001fe400078e001c */
[----:B------:R-:W-:-:S05]  /*19c30*/  IMAD.MOV.U32 R27, RZ, RZ, R25 ;  /* 0x000000ffff1b7224 */ /* 0x000fca00078e0019 */
[----:B------:R0:W-:Y:S02]  /*19c40*/  STL.64 [R1+0x16a8], R26 ;  /* 0x0016a81a01007387 */ /* 0x0001e40000100a00 */
[----:B0-----:R-:W-:Y:S02]  /*19c50*/  IMAD.MOV.U32 R26, RZ, RZ, R24 ;  /* 0x000000ffff1a7224 */ /* 0x001fe400078e0018 */
[----:B------:R-:W-:-:S05]  /*19c60*/  IMAD.MOV.U32 R27, RZ, RZ, R12 ;  /* 0x000000ffff1b7224 */ /* 0x000fca00078e000c */
[----:B------:R0:W-:Y:S02]  /*19c70*/  STL.64 [R1+0x16c0], R26 ;  /* 0x0016c01a01007387 */ /* 0x0001e40000100a00 */
[----:B0-----:R-:W-:Y:S02]  /*19c80*/  IMAD.MOV.U32 R26, RZ, RZ, R7 ;  /* 0x000000ffff1a7224 */ /* 0x001fe400078e0007 */
[----:B------:R-:W-:-:S05]  /*19c90*/  IMAD.MOV.U32 R27, RZ, RZ, R6 ;  /* 0x000000ffff1b7224 */ /* 0x000fca00078e0006 */
[----:B------:R-:W-:Y:S01]  /*19ca0*/  STL.64 [R1+0x16d8], R26 ;  /* 0x0016d81a01007387 */ /* 0x000fe20000100a00 */
[----:B------:R0:W-:Y:S02]  /*19cb0*/  STL.64 [R1+0x3f0], R20 ;  /* 0x0003f01401007387 */ /* 0x0001e40000100a00 */
[----:B------:R1:W-:Y:S01]  /*19cc0*/  STL.64 [R1+0x3f8], R22 ;  /* 0x0003f81601007387 */ /* 0x0003e20000100a00 */
[----:B0-----:R-:W4:Y:S01]  /*19cd0*/  LDL.LU R20, [R1+0x2f0] ;  /* 0x0002f00001147983 */ /* 0x001f220000300800 */
[----:B------:R-:W4:Y:S02]  /*19ce0*/  LDL.LU R21, [R1+0x2f4] ;  /* 0x0002f40001157983 */ /* 0x000f240000300800 */
[----:B-1----:R-:W4:Y:S02]  /*19cf0*/  LDL.LU R22, [R1+0x2f8] ;  /* 0x0002f80001167983 */ /* 0x002f240000300800 */
[----:B------:R-:W-:Y:S01]  /*19d00*/  IMAD.MOV.U32 R27, RZ, RZ, R4 ;  /* 0x000000ffff1b7224 */ /* 0x000fe200078e0004 */
[----:B------:R-:W4:Y:S01]  /*19d10*/  LDL.LU R23, [R1+0x2fc] ;  /* 0x0002fc0001177983 */ /* 0x000f220000300800 */
[----:B------:R-:W-:-:S02]  /*19d20*/  IMAD.MOV.U32 R26, RZ, RZ, R5 ;  /* 0x000000ffff1a7224 */ /* 0x000fc400078e0005 */
[----:B------:R-:W2:Y:S02]  /*19d30*/  LDL.LU R4, [R1+0x3e0] ;  /* 0x0003e00001047983 */ /* 0x000ea40000300800 */
[----:B------:R-:W2:Y:S01]  /*19d40*/  LDL.LU R5, [R1+0x3e4] ;  /* 0x0003e40001057983 */ /* 0x000ea20000300800 */
[----:B------:R-:W2:Y:S01]  /*19d50*/  LDL.LU R6, [R1+0x3e8] ;  /* 0x0003e80001067983 */ /* 0x000ea20000300800 */
[----:B------:R-:W2:Y:S02]  /*19d60*/  LDL.LU R7, [R1+0x3ec] ;  /* 0x0003ec0001077983 */ /* 0x000ea40000300800 */
[----:B------:R-:W-:Y:S02]  /*19d70*/  STL.64 [R1+0x1688], R14 ;  /* 0x0016880e01007387 */ /* 0x000fe40000100a00 */
[----:B------:R0:W-:Y:S01]  /*19d80*/  STL [R1+0x1680], R13 ;  /* 0x0016800d01007387 */ /* 0x0001e20000100800 */
[----:B------:R-:W2:Y:S04]  /*19d90*/  LDL.LU R12, [R1+0x230] ;  /* 0x00023000010c7983 */ /* 0x000ea80000300800 */
[----:B0-----:R-:W2:Y:S01]  /*19da0*/  LDL.LU R13, [R1+0x234] ;  /* 0x00023400010d7983 */ /* 0x001ea20000300800 */
[----:B------:R-:W2:Y:S02]  /*19db0*/  LDL.LU R14, [R1+0x238] ;  /* 0x00023800010e7983 */ /* 0x000ea40000300800 */
[----:B------:R-:W2:Y:S02]  /*19dc0*/  LDL.LU R15, [R1+0x23c] ;  /* 0x00023c00010f7983 */ /* 0x000ea40000300800 */
[----:B--2---:R-:W-:Y:S01]  /*19dd0*/  STL.64 [R1+0x16a0], R14 ;  /* 0x0016a00e01007387 */ /* 0x004fe20000100a00 */
[----:B------:R0:W-:Y:S03]  /*19de0*/  STL.64 [R1+0x1698], R12 ;  /* 0x0016980c01007387 */ /* 0x0001e60000100a00 */
[----:B0-----:R-:W2:Y:S01]  /*19df0*/  LDL.LU R12, [R1+0x240] ;  /* 0x00024000010c7983 */ /* 0x001ea20000300800 */
[----:B------:R-:W2:Y:S02]  /*19e00*/  LDL.LU R13, [R1+0x244] ;  /* 0x00024400010d7983 */ /* 0x000ea40000300800 */
[----:B------:R-:W2:Y:S02]  /*19e10*/  LDL.LU R14, [R1+0x248] ;  /* 0x00024800010e7983 */ /* 0x000ea40000300800 */
[----:B------:R-:W2:Y:S02]  /*19e20*/  LDL.LU R15, [R1+0x24c] ;  /* 0x00024c00010f7983 */ /* 0x000ea40000300800 */
[----:B--2---:R-:W-:Y:S01]  /*19e30*/  STL.64 [R1+0x16b8], R14 ;  /* 0x0016b80e01007387 */ /* 0x004fe20000100a00 */
[----:B------:R0:W-:Y:S03]  /*19e40*/  STL.64 [R1+0x16b0], R12 ;  /* 0x0016b00c01007387 */ /* 0x0001e60000100a00 */
[----:B0-----:R-:W2:Y:S01]  /*19e50*/  LDL.LU R12, [R1+0x250] ;  /* 0x00025000010c7983 */ /* 0x001ea20000300800 */
[----:B------:R-:W2:Y:S02]  /*19e60*/  LDL.LU R13, [R1+0x254] ;  /* 0x00025400010d7983 */ /* 0x000ea40000300800 */
[----:B------:R-:W2:Y:S02]  /*19e70*/  LDL.LU R14, [R1+0x258] ;  /* 0x00025800010e7983 */ /* 0x000ea40000300800 */
[----:B------:R-:W2:Y:S01]  /*19e80*/  LDL.LU R15, [R1+0x25c] ;  /* 0x00025c00010f7983 */ /* 0x000ea20000300800 */
[C---:B------:R-:W-:Y:S01]  /*19e90*/  HMMA.16816.F32 R4, R16.reuse, R10, R4 ;  /* 0x0000000a1004723c */ /* 0x040fe20000001804 */
        /* <DEDUP_REMOVED lines=12> */
[----:B------:R-:W-:Y:S01]  /*19f60*/  STL.64 [R1+0x3e0], R4 ;  /* 0x0003e00401007387 */ /* 0x000fe20000100a00 */
[----:B------:R0:W-:Y:S03]  /*19f70*/  STL.64 [R1+0x3e8], R6 ;  /* 0x0003e80601007387 */ /* 0x0001e60000100a00 */
[----:B0-----:R-:W4:Y:S01]  /*19f80*/  LDL.LU.64 R6, [R1+0x1708] ;  /* 0x0017080001067983 */ /* 0x001f220000300a00 */
[----:B------:R-:W2:Y:S01]  /*19f90*/  LDL.LU R5, [R1+0x1700] ;  /* 0x0017000001057983 */ /* 0x000ea20000300800 */
        /* <DEDUP_REMOVED lines=38> */
[C---:B--2---:R-:W-:Y:S01]  /*1a200*/  HMMA.16816.F32 R12, R20.reuse, R26, R12 ;  /* 0x0000001a140c723c */ /* 0x044fe2000000180c */
[----:B------:R-:W-:Y:S11]  /*1a210*/  IMAD.MOV.U32 R4, RZ, RZ, R27 ;  /* 0x000000ffff047224 */ /* 0x000ff600078e001b */
[----:B------:R-:W-:Y:S11]  /*1a220*/  @!UPT UIADD3 URZ, URZ, URZ, URZ ;  /* 0x0000003f3f3ff290 */ /* 0x000ff6000fffe03f */
[----:B------:R0:W-:Y:S01]  /*1a230*/  STL.64 [R1+0x230], R12 ;  /* 0x0002300c01007387 */ /* 0x0001e20000100a00 */
[----:B------:R1:W-:Y:S02]  /*1a240*/  STL.64 [R1+0x238], R14 ;  /* 0x0002380e01007387 */ /* 0x0003e40000100a00 */
[----:B0-----:R-:W-:Y:S01]  /*1a250*/  IMAD.MOV.U32 R12, RZ, RZ, R26 ;  /* 0x000000ffff0c7224 */ /* 0x001fe200078e001a */
[----:B-1----:R-:W2:Y:S01]  /*1a260*/  LDL.LU.64 R14, [R1+0x1688] ;  /* 0x00168800010e7983 */ /* 0x002ea20000300a00 */
[----:B------:R-:W2:Y:S02]  /*1a270*/  LDL.LU R13, [R1+0x1680] ;  /* 0x00168000010d7983 */ /* 0x000ea40000300800 */
[----:B------:R-:W2:Y:S02]  /*1a280*/  LDL.LU.64 R26, [R1+0x1678] ;  /* 0x00167800011a7983 */ /* 0x000ea40000300a00 */
[----:B------:R-:W2:Y:S01]  /*1a290*/  LDL.LU.64 R24, [R1+0x1670] ;  /* 0x0016700001187983 */ /* 0x000ea20000300a00 */
[C---:B----4-:R-:W-:Y:S08]  /*1a2a0*/  HMMA.16816.F32 R16, R20.reuse, R10, R16 ;  /* 0x0000000a1410723c */ /* 0x050ff00000001810 */
[----:B--2---:R-:W-:Y:S11]  /*1a2b0*/  HMMA.16816.F32 R24, R20, R14, R24 ;  /* 0x0000000e1418723c */ /* 0x004ff60000001818 */
[----:B------:R-:W-:Y:S11]  /*1a2c0*/  @!UPT UIADD3 URZ, URZ, URZ, URZ ;  /* 0x0000003f3f3ff290 */ /* 0x000ff6000fffe03f */
[----:B------:R-:W-:Y:S01]  /*1a2d0*/  @!UPT UIADD3 URZ, URZ, URZ, URZ ;  /* 0x0000003f3f3ff290 */ /* 0x000fe2000fffe03f */
[----:B------:R0:W-:Y:S01]  /*1a2e0*/  STL.64 [R1+0x220], R24 ;  /* 0x0002201801007387 */ /* 0x0001e20000100a00 */
[----:B------:R1:W-:Y:S03]  /*1a2f0*/  STL.64 [R1+0x228], R26 ;  /* 0x0002281a01007387 */ /* 0x0003e60000100a00 */
[----:B0-----:R-:W2:Y:S01]  /*1a300*/  LDL.LU R24, [R1+0xf0] ;  /* 0x0000f00001187983 */ /* 0x001ea20000300800 */
[----:B------:R-:W2:Y:S02]  /*1a310*/  LDL.LU R25, [R1+0xf4] ;  /* 0x0000f40001197983 */ /* 0x000ea40000300800 */
[----:B-1----:R-:W2:Y:S02]  /*1a320*/  LDL.LU R26, [R1+0xf8] ;  /* 0x0000f800011a7983 */ /* 0x002ea40000300800 */
[----:B------:R-:W2:Y:S01]  /*1a330*/  LDL.LU R27, [R1+0xfc] ;  /* 0x0000fc00011b7983 */ /* 0x000ea20000300800 */
[----:B------:R-:W-:Y:S01]  /*1a340*/  STL.64 [R1+0x1658], R14 ;  /* 0x0016580e01007387 */ /* 0x000fe20000100a00 */
[----:B------:R-:W-:Y:S02]  /*1a350*/  STL [R1+0x1650], R13 ;  /* 0x0016500d01007387 */ /* 0x000fe40000100800 */
[----:B------:R-:W-:Y:S02]  /*1a360*/  STL.64 [R1+0x15e0], R10 ;  /* 0x0015e00a01007387 */ /* 0x000fe40000100a00 */
[----:B---3--:R0:W-:Y:S01]  /*1a370*/  STL.64 [R1+0x15d8], R8 ;  /* 0x0015d80801007387 */ /* 0x0081e20000100a00 */
[----:B------:R1:W-:Y:S01]  /*1a380*/  STL.64 [R1+0x210], R16 ;  /* 0x0002101001007387 */ /* 0x0003e20000100a00 */
[----:B------:R3:W-:Y:S03]  /*1a390*/  STL.64 [R1+0x218], R18 ;  /* 0x0002181201007387 */ /* 0x0007e60000100a00 */
[----:B0-----:R-:W4:Y:S01]  /*1a3a0*/  LDL.LU R8, [R1+0x190] ;  /* 0x0001900001087983 */ /* 0x001f220000300800 */
[----:B------:R-:W4:Y:S02]  /*1a3b0*/  LDL.LU R9, [R1+0x194] ;  /* 0x0001940001097983 */ /* 0x000f240000300800 */
[----:B------:R-:W2:Y:S02]  /*1a3c0*/  LDL.LU R10, [R1+0x198] ;  /* 0x00019800010a7983 */ /* 0x000ea40000300800 */
[----:B------:R-:W2:Y:S02]  /*1a3d0*/  LDL.LU R11, [R1+0x19c] ;  /* 0x00019c00010b7983 */ /* 0x000ea40000300800 */
[----:B--2---:R0:W-:Y:S01]  /*1a3e0*/  STL.64 [R1+0x15f0], R10 ;  /* 0x0015f00a01007387 */ /* 0x0041e20000100a00 */
[----:B----4-:R-:W-:Y:S02]  /*1a3f0*/  STL.64 [R1+0x15e8], R8 ;  /* 0x0015e80801007387 */ /* 0x010fe40000100a00 */
[----:B-1----:R-:W2:Y:S02]  /*1a400*/  LDL.LU R16, [R1+0x1d0] ;  /* 0x0001d00001107983 */ /* 0x002ea40000300800 */
[----:B------:R-:W2:Y:S01]  /*1a410*/  LDL.LU R17, [R1+0x1d4] ;  /* 0x0001d40001117983 */ /* 0x000ea20000300800 */
[----:B---3--:R-:W3:Y:S01]  /*1a420*/  LDL.LU R18, [R1+0x1d8] ;  /* 0x0001d80001127983 */ /* 0x008ee20000300800 */
[----:B------:R-:W3:Y:S02]  /*1a430*/  LDL.LU R19, [R1+0x1dc] ;  /* 0x0001dc0001137983 */ /* 0x000ee40000300800 */
[----:B0-----:R-:W-:-:S02]  /*1a440*/  IMAD.MOV.U32 R10, RZ, RZ, R12 ;  /* 0x000000ffff0a7224 */ /* 0x001fc400078e000c */
[----:B------:R-:W4:Y:S01]  /*1a450*/  LDL.LU R12, [R1+0x1e0] ;  /* 0x0001e000010c7983 */ /* 0x000f220000300800 */
[----:B------:R-:W4:Y:S02]  /*1a460*/  LDL.LU R13, [R1+0x1e4] ;  /* 0x0001e400010d7983 */ /* 0x000f240000300800 */
[----:B------:R-:W-:Y:S02]  /*1a470*/  IMAD.MOV.U32 R11, RZ, RZ, R4 ;  /* 0x000000ffff0b7224 */ /* 0x000fe400078e0004 */
[----:B------:R-:W4:Y:S01]  /*1a480*/  LDL.LU R14, [R1+0x1e8] ;  /* 0x0001e800010e7983 */ /* 0x000f220000300800 */
[----:B------:R-:W4:Y:S04]  /*1a490*/  LDL.LU R15, [R1+0x1ec] ;  /* 0x0001ec00010f7983 */ /* 0x000f280000300800 */
[----:B---3--:R0:W-:Y:S01]  /*1a4a0*/  STL.64 [R1+0x1648], R18 ;  /* 0x0016481201007387 */ /* 0x0081e20000100a00 */
[----:B--2---:R-:W-:Y:S03]  /*1a4b0*/  STL.64 [R1+0x1640], R16 ;  /* 0x0016401001007387 */ /* 0x004fe60000100a00 */
[----:B0-----:R-:W4:Y:S01]  /*1a4c0*/  LDL.64 R18, [R1+0x48] ;  /* 0x0000480001127983 */ /* 0x001f220000100a00 */
[----:B------:R0:W-:Y:S03]  /*1a4d0*/  STL.64 [R1+0x1608], R10 ;  /* 0x0016080a01007387 */ /* 0x0001e60000100a00 */
[----:B0-----:R-:W2:Y:S01]  /*1a4e0*/  LDL.64 R10, [R1+0x18] ;  /* 0x00001800010a7983 */ /* 0x001ea20000100a00 */
[----:B------:R-:W-:Y:S03]  /*1a4f0*/  HMMA.16816.F32 R20, R20, R6, R24 ;  /* 0x000000061414723c */ /* 0x000fe60000001818 */
[----:B--2---:R0:W-:Y:S04]  /*1a500*/  STL.64 [R1+0x1620], R10 ;  /* 0x0016200a01007387 */ /* 0x0041e80000100a00 */
[----:B0-----:R-:W2:Y:S04]  /*1a510*/  LDL.64 R10, [R1+0x28] ;  /* 0x00002800010a7983 */ /* 0x001ea80000100a00 */
[----:B--2---:R0:W-:Y:S04]  /*1a520*/  STL.64 [R1+0x1638], R10 ;  /* 0x0016380a01007387 */ /* 0x0041e80000100a00 */
[----:B0-----:R-:W2:Y:S01]  /*1a530*/  LDL.64 R10, [R1+0x38] ;  /* 0x00003800010a7983 */ /* 0x001ea20000100a00 */
[----:B------:R-:W4:Y:S02]  /*1a540*/  LDL.LU.64 R26, [R1+0x1668] ;  /* 0x00166800011a7983 */ /* 0x000f240000300a00 */
[----:B------:R-:W4:Y:S05]  /*1a550*/  LDL.LU.64 R24, [R1+0x1660] ;  /* 0x0016600001187983 */ /* 0x000f2a0000300a00 */
[----:B------:R0:W-:Y:S01]  /*1a560*/  STL.64 [R1+0xf0], R20 ;  /* 0x0000f01401007387 */ /* 0x0001e20000100a00 */
[----:B------:R1:W-:Y:S04]  /*1a570*/  STL.64 [R1+0xf8], R22 ;  /* 0x0000f81601007387 */ /* 0x0003e80000100a00 */
[----:B0-----:R-:W3:Y:S01]  /*1a580*/  LDL.LU R20, [R1+0x180] ;  /* 0x0001800001147983 */ /* 0x001ee20000300800 */
[----:B------:R-:W3:Y:S02]  /*1a590*/  LDL.LU R21, [R1+0x184] ;  /* 0x0001840001157983 */ /* 0x000ee40000300800 */
[----:B-1----:R-:W2:Y:S02]  /*1a5a0*/  LDL.LU R22, [R1+0x188] ;  /* 0x0001880001167983 */ /* 0x002ea40000300800 */
[----:B------:R-:W2:Y:S02]  /*1a5b0*/  LDL.LU R23, [R1+0x18c] ;  /* 0x00018c0001177983 */ /* 0x000ea40000300800 */
[----:B--2---:R-:W-:Y:S01]  /*1a5c0*/  STL.64 [R1+0x1600], R22 ;  /* 0x0016001601007387 */ /* 0x004fe20000100a00 */
[----:B---3--:R0:W-:Y:S03]  /*1a5d0*/  STL.64 [R1+0x15f8], R20 ;  /* 0x0015f81401007387 */ /* 0x0081e60000100a00 */
[----:B0-----:R-:W2:Y:S01]  /*1a5e0*/  LDL.LU R20, [R1+0x1a0] ;  /* 0x0001a00001147983 */ /* 0x001ea20000300800 */
[----:B------:R-:W2:Y:S02]  /*1a5f0*/  LDL.LU R21, [R1+0x1a4] ;  /* 0x0001a40001157983 */ /* 0x000ea40000300800 */
[----:B------:R-:W3:Y:S02]  /*1a600*/  LDL.LU R22, [R1+0x1a8] ;  /* 0x0001a80001167983 */ /* 0x000ee40000300800 */
[----:B------:R-:W3:Y:S01]  /*1a610*/  LDL.LU R23, [R1+0x1ac] ;  /* 0x0001ac0001177983 */ /* 0x000ee20000300800 */
[C---:B----4-:R-:W-:Y:S01]  /*1a620*/  HMMA.16816.F32 R12, R24.reuse, R18, R12 ;  /* 0x00000012180c723c */ /* 0x050fe2000000180c */
[----:B---3--:R-:W-:Y:S01]  /*1a630*/  STL.64 [R1+0x1618], R22 ;  /* 0x0016181601007387 */ /* 0x008fe20000100a00 */
[----:B--2---:R0:W-:Y:S03]  /*1a640*/  STL.64 [R1+0x1610], R20 ;  /* 0x0016101401007387 */ /* 0x0041e60000100a00 */
[----:B0-----:R-:W2:Y:S01]  /*1a650*/  LDL.LU R20, [R1+0x1b0] ;  /* 0x0001b00001147983 */ /* 0x001ea20000300800 */
[----:B------:R-:W2:Y:S02]  /*1a660*/  LDL.LU R21, [R1+0x1b4] ;  /* 0x0001b40001157983 */ /* 0x000ea40000300800 */
[----:B------:R-:W3:Y:S02]  /*1a670*/  LDL.LU R22, [R1+0x1b8] ;  /* 0x0001b80001167983 */ /* 0x000ee40000300800 */
[----:B------:R-:W3:Y:S02]  /*1a680*/  LDL.LU R23, [R1+0x1bc] ;  /* 0x0001bc0001177983 */ /* 0x000ee40000300800 */
[----:B------:R-:W-:Y:S01]  /*1a690*/  IMAD.MOV.U32 R4, RZ, RZ, R19 ;  /* 0x000000ffff047224 */ /* 0x000fe200078e0013 */
[----:B---3--:R-:W-:Y:S01]  /*1a6a0*/  STL.64 [R1+0x1630], R22 ;  /* 0x0016301601007387 */ /* 0x008fe20000100a00 */
[----:B--2---:R0:W-:Y:S03]  /*1a6b0*/  STL.64 [R1+0x1628], R20 ;  /* 0x0016281401007387 */ /* 0x0041e60000100a00 */
[----:B0-----:R-:W2:Y:S01]  /*1a6c0*/  LDL.LU R20, [R1+0x1c0] ;  /* 0x0001c00001147983 */ /* 0x001ea20000300800 */
[----:B------:R-:W2:Y:S02]  /*1a6d0*/  LDL.LU R21, [R1+0x1c4] ;  /* 0x0001c40001157983 */ /* 0x000ea40000300800 */
[----:B------:R-:W2:Y:S02]  /*1a6e0*/  LDL.LU R22, [R1+0x1c8] ;  /* 0x0001c80001167983 */ /* 0x000ea40000300800 */
[----:B------:R-:W2:Y:S01]  /*1a6f0*/  LDL.LU R23, [R1+0x1cc] ;  /* 0x0001cc0001177983 */ /* 0x000ea20000300800 */
[----:B------:R0:W-:Y:S01]  /*1a700*/  STL.64 [R1+0x1e0], R12 ;  /* 0x0001e00c01007387 */ /* 0x0001e20000100a00 */
[----:B------:R1:W-:Y:S02]  /*1a710*/  STL.64 [R1+0x1e8], R14 ;  /* 0x0001e80e01007387 */ /* 0x0003e40000100a00 */
[----:B0-----:R-:W-:Y:S01]  /*1a720*/  IMAD.MOV.U32 R12, RZ, RZ, R18 ;  /* 0x000000ffff0c7224 */ /* 0x001fe200078e0012 */
[----:B-1----:R-:W3:Y:S01]  /*1a730*/  LDL.LU.64 R14, [R1+0x1658] ;  /* 0x00165800010e7983 */ /* 0x002ee20000300a00 */
[----:B------:R-:W4:Y:S02]  /*1a740*/  LDL.LU R13, [R1+0x1650] ;  /* 0x00165000010d7983 */ /* 0x000f240000300800 */
[----:B------:R-:W2:Y:S02]  /*1a750*/  LDL.LU.64 R18, [R1+0x1648] ;  /* 0x0016480001127983 */ /* 0x000ea40000300a00 */
[----:B------:R-:W2:Y:S02]  /*1a760*/  LDL.LU.64 R16, [R1+0x1640] ;  /* 0x0016400001107983 */ /* 0x000ea40000300a00 */
[C---:B--2---:R-:W-:Y:S11]  /*1a770*/  HMMA.16816.F32 R16, R24.reuse, R10, R16 ;  /* 0x0000000a1810723c */ /* 0x044ff60000001810 */
[----:B------:R-:W-:Y:S11]  /*1a780*/  @!UPT UIADD3 URZ, URZ, URZ, URZ ;  /* 0x0000003f3f3ff290 */ /* 0x000ff6000fffe03f */
[----:B------:R-:W-:Y:S01]  /*1a790*/  @!UPT UIADD3 URZ, URZ, URZ, URZ ;  /* 0x0000003f3f3ff290 */ /* 0x000fe2000fffe03f */
[----:B------:R0:W-:Y:S01]  /*1a7a0*/  STL.64 [R1+0x1d0], R16 ;  /* 0x0001d01001007387 */ /* 0x0001e20000100a00 */
[----:B------:R1:W-:Y:S02]  /*1a7b0*/  STL.64 [R1+0x1d8], R18 ;  /* 0x0001d81201007387 */ /* 0x0003e40000100a00 */
[----:B0-----:R-:W-:Y:S02]  /*1a7c0*/  IMAD.MOV.U32 R17, RZ, RZ, R10 ;  /* 0x000000ffff117224 */ /* 0x001fe400078e000a */
[----:B------:R-:W-:Y:S02]  /*1a7d0*/  IMAD.MOV.U32 R16, RZ, RZ, R11 ;  /* 0x000000ffff107224 */ /* 0x000fe400078e000b */
[----:B------:R-:W2:Y:S02]  /*1a7e0*/  LDL.LU.64 R10, [R1+0x1638] ;  /* 0x00163800010a7983 */ /* 0x000ea40000300a00 */
[----:B--2---:R-:W-:Y:S01]  /*1a7f0*/  HMMA.16816.F32 R20, R24, R10, R20 ;  /* 0x0000000a1814723c */ /* 0x004fe20000001814 */
[----:B-1----:R-:W-:-:S02]  /*1a800*/  IMAD.MOV.U32 R19, RZ, RZ, R10 ;  /* 0x000000ffff137224 */ /* 0x002fc400078e000a */
        /* <DEDUP_REMOVED lines=16> */
[C---:B--2---:R-:W-:Y:S01]  /*1a910*/  HMMA.16816.F32 R8, R24.reuse, R10, R20 ;  /* 0x0000000a1808723c */ /* 0x044fe20000001814 */
[----:B------:R-:W2:Y:S01]  /*1a920*/  LDL.LU.64 R22, [R1+0x1600] ;  /* 0x0016000001167983 */ /* 0x000ea20000300a00 */
[----:B------:R-:W2:Y:S11]  /*1a930*/  LDL.LU.64 R20, [R1+0x15f8] ;  /* 0x0015f80001147983 */ /* 0x000eb60000300a00 */
[----:B------:R-:W-:Y:S10]  /*1a940*/  @!UPT UIADD3 URZ, URZ, URZ, URZ ;  /* 0x0000003f3f3ff290 */ /* 0x000ff4000fffe03f */
[----:B------:R-:W-:Y:S01]  /*1a950*/  STL.64 [R1+0x1a0], R8 ;  /* 0x0001a00801007387 */ /* 0x000fe20000100a00 */
[----:B------:R0:W-:Y:S03]  /*1a960*/  STL.64 [R1+0x1a8], R10 ;  /* 0x0001a80a01007387 */ /* 0x0001e60000100a00 */
[----:B0-----:R-:W3:Y:S01]  /*1a970*/  LDL.LU.64 R10, [R1+0x15f0] ;  /* 0x0015f000010a7983 */ /* 0x001ee20000300a00 */
[----:B------:R-:W3:Y:S02]  /*1a980*/  LDL.LU.64 R8, [R1+0x15e8] ;  /* 0x0015e80001087983 */ /* 0x000ee40000300a00 */
[C---:B---3--:R-:W-:Y:S11]  /*1a990*/  HMMA.16816.F32 R8, R24.reuse, R14, R8 ;  /* 0x0000000e1808723c */ /* 0x048ff60000001808 */
[----:B------:R-:W-:Y:S11]  /*1a9a0*/  @!UPT UIADD3 URZ, URZ, URZ, URZ ;  /* 0x0000003f3f3ff290 */ /* 0x000ff6000fffe03f */
[----:B------:R-:W-:Y:S01]  /*1a9b0*/  @!UPT UIADD3 URZ, URZ, URZ, URZ ;  /* 0x0000003f3f3ff290 */ /* 0x000fe2000fffe03f */
[----:B------:R-:W-:Y:S01]  /*1a9c0*/  STL.64 [R1+0x190], R8 ;  /* 0x0001900801007387 */ /* 0x000fe20000100a00 */
[----:B------:R0:W-:Y:S03]  /*1a9d0*/  STL.64 [R1+0x198], R10 ;  /* 0x0001980a01007387 */ /* 0x0001e60000100a00 */
[----:B0-----:R-:W2:Y:S01]  /*1a9e0*/  LDL.LU.64 R10, [R1+0x15e0] ;  /* 0x0015e000010a7983 */ /* 0x001ea20000300a00 */
[----:B------:R-:W3:Y:S02]  /*1a9f0*/  LDL.LU.64 R8, [R1+0x15d8] ;  /* 0x0015d80001087983 */ /* 0x000ee40000300a00 */
[----:B------:R0:W-:Y:S02]  /*1aa00*/  STL.64 [R1+0x1560], R14 ;  /* 0x0015600e01007387 */ /* 0x0001e40000100a00 */
[----:B0-----:R-:W3:Y:S01]  /*1aa10*/  LDL.LU.64 R14, [R1+0x8] ;  /* 0x00000800010e7983 */ /* 0x001ee20000300a00 */
[----:B--2---:R-:W-:Y:S03]  /*1aa20*/  HMMA.16816.F32 R20, R24, R10, R20 ;  /* 0x0000000a1814723c */ /* 0x004fe60000001814 */
[----:B---3--:R0:W-:Y:S02]  /*1aa30*/  STL.64 [R1+0x1578], R14 ;  /* 0x0015780e01007387 */ /* 0x0081e40000100a00 */
[----:B0-----:R-:W-:-:S02]  /*1aa40*/  IMAD.MOV.U32 R14, RZ, RZ, R29 ;  /* 0x000000ffff0e7224 */ /* 0x001fc400078e001d */
[----:B------:R-:W-:-:S05]  /*1aa50*/  IMAD.MOV.U32 R15, RZ, RZ, R28 ;  /* 0x000000ffff0f7224 */ /* 0x000fca00078e001c */
[----:B------:R0:W-:Y:S11]  /*1aa60*/  STL.64 [R1+0x1590], R14 ;  /* 0x0015900e01007387 */ /* 0x0001f60000100a00 */
[----:B------:R-:W-:Y:S02]  /*1aa70*/  STL.64 [R1+0x180], R20 ;  /* 0x0001801401007387 */ /* 0x000fe40000100a00 */
[----:B------:R-:W-:Y:S02]  /*1aa80*/  STL.64 [R1+0x188], R22 ;  /* 0x0001881601007387 */ /* 0x000fe40000100a00 */
[----:B0-----:R-:W-:-:S02]  /*1aa90*/  IMAD.MOV.U32 R14, RZ, RZ, R19 ;  /* 0x000000ffff0e7224 */ /* 0x001fc400078e0013 */
[----:B------:R-:W-:-:S05]  /*1aaa0*/  IMAD.MOV.U32 R15, RZ, RZ, R18 ;  /* 0x000000ffff0f7224 */ /* 0x000fca00078e0012 */
[----:B------:R0:W-:Y:S02]  /*1aab0*/  STL.64 [R1+0x15a8], R14 ;  /* 0x0015a80e01007387 */ /* 0x0001e40000100a00 */
[----:B0-----:R-:W-:Y:S02]  /*1aac0*/  IMAD.MOV.U32 R14, RZ, RZ, R17 ;  /* 0x000000ffff0e7224 */ /* 0x001fe400078e0011 */
[----:B------:R-:W-:-:S05]  /*1aad0*/  IMAD.MOV.U32 R15, RZ, RZ, R16 ;  /* 0x000000ffff0f7224 */ /* 0x000fca00078e0010 */
[----:B------:R-:W-:Y:S01]  /*1aae0*/  STL.64 [R1+0x15c0], R14 ;  /* 0x0015c00e01007387 */ /* 0x000fe20000100a00 */
[----:B------:R-:W-:Y:S02]  /*1aaf0*/  STL.64 [R1+0x1558], R10 ;  /* 0x0015580a01007387 */ /* 0x000fe40000100a00 */
[----:B------:R0:W-:Y:S02]  /*1ab00*/  STL.64 [R1+0x1550], R8 ;  /* 0x0015500801007387 */ /* 0x0001e40000100a00 */
[----:B0-----:R-:W2:Y:S01]  /*1ab10*/  LDL.LU R8, [R1+0x380] ;  /* 0x0003800001087983 */ /* 0x001ea20000300800 */
[----:B------:R-:W2:Y:S02]  /*1ab20*/  LDL.LU R9, [R1+0x384] ;  /* 0x0003840001097983 */ /* 0x000ea40000300800 */
[----:B------:R-:W3:Y:S02]  /*1ab30*/  LDL.LU R10, [R1+0x388] ;  /* 0x00038800010a7983 */ /* 0x000ee40000300800 */
[----:B------:R-:W3:Y:S01]  /*1ab40*/  LDL.LU R11, [R1+0x38c] ;  /* 0x00038c00010b7983 */ /* 0x000ee20000300800 */
[----:B------:R-:W2:Y:S01]  /*1ab50*/  LDL.LU R16, [R1+0x70] ;  /* 0x0000700001107983 */ /* 0x000ea20000300800 */
[----:B------:R-:W4:Y:S02]  /*1ab60*/  LDL.LU R17, [R1+0x74] ;  /* 0x0000740001117983 */ /* 0x000f240000300800 */
[----:B------:R-:W4:Y:S02]  /*1ab70*/  LDL.LU R18, [R1+0x78] ;  /* 0x0000780001127983 */ /* 0x000f240000300800 */
[----:B------:R-:W4:Y:S01]  /*1ab80*/  LDL.LU R19, [R1+0x7c] ;  /* 0x00007c0001137983 */ /* 0x000f220000300800 */
[----:B------:R-:W4:Y:S04]  /*1ab90*/  LDL R29, [R1+0x524] ;  /* 0x00052400011d7983 */ /* 0x000f280000100800 */
[----:B---3--:R-:W-:Y:S01]  /*1aba0*/  STL.64 [R1+0x1570], R10 ;  /* 0x0015700a01007387 */ /* 0x008fe20000100a00 */
[----:B--2---:R0:W-:Y:S01]  /*1abb0*/  STL.64 [R1+0x1568], R8 ;  /* 0x0015680801007387 */ /* 0x0041e20000100a00 */
[----:B----4-:R-:W-:Y:S02]  /*1abc0*/  HMMA.16816.F32 R24, R24, R6, R16 ;  /* 0x000000061818723c */ /* 0x010fe40000001810 */
[----:B------:R-:W-:Y:S01]  /*1abd0*/  LDSM.16.MT88.4 R16, [R13+0x11080] ;  /* 0x011080000d10783b */ /* 0x000fe20000004200 */
[----:B------:R-:W-:-:S02]  /*1abe0*/  IMAD.MOV.U32 R14, RZ, RZ, R12 ;  /* 0x000000ffff0e7224 */ /* 0x000fc400078e000c */
[----:B------:R-:W-:Y:S01]  /*1abf0*/  IMAD.MOV.U32 R15, RZ, RZ, R4 ;  /* 0x000000ffff0f7224 */ /* 0x000fe200078e0004 */
[----:B------:R-:W-:Y:S04]  /*1ac00*/  LDSM.16.MT88.4 R20, [R29+0x11000] ;  /* 0x011000001d14783b */ /* 0x000fe80000004200 */
        /* <DEDUP_REMOVED lines=26> */
[----:B------:R-:W2:Y:S02]  /*1adb0*/  LDL.LU R10, [R1+0x3d8] ;  /* 0x0003d800010a7983 */ /* 0x000ea40000300800 */
[----:B------:R-:W2:Y:S01]  /*1adc0*/  LDL.LU R11, [R1+0x3dc] ;  /* 0x0003dc00010b7983 */ /* 0x000ea20000300800 */
[----:B------:R-:W-:Y:S01]  /*1add0*/  STL.64 [R1+0x70], R24 ;  /* 0x0000701801007387 */ /* 0x000fe20000100a00 */
[----:B------:R-:W-:Y:S02]  /*1ade0*/  STL.64 [R1+0x78], R26 ;  /* 0x0000781a01007387 */ /* 0x000fe40000100a00 */
[----:B------:R-:W0:Y:S02]  /*1adf0*/  LDSM.16.MT88.4 R24, [R29+0x11080] ;  /* 0x011080001d18783b */ /* 0x000e240000004200 */
[----:B0-----:R-:W-:Y:S02]  /*1ae00*/  STL.64 [R1+0x14c8], R26 ;  /* 0x0014c81a01007387 */ /* 0x001fe40000100a00 */
[----:B------:R0:W-:Y:S02]  /*1ae10*/  STL.64 [R1+0x14c0], R24 ;  /* 0x0014c01801007387 */ /* 0x0001e40000100a00 */
[----:B0-----:R-:W3:Y:S01]  /*1ae20*/  LDL.LU R24, [R1+0x200] ;  /* 0x0002000001187983 */ /* 0x001ee20000300800 */
[----:B------:R-:W3:Y:S02]  /*1ae30*/  LDL.LU R25, [R1+0x204] ;  /* 0x0002040001197983 */ /* 0x000ee40000300800 */
[----:B------:R-:W3:Y:S02]  /*1ae40*/  LDL.LU R26, [R1+0x208] ;  /* 0x00020800011a7983 */ /* 0x000ee40000300800 */
[----:B------:R-:W3:Y:S01]  /*1ae50*/  LDL.LU R27, [R1+0x20c] ;  /* 0x00020c00011b7983 */ /* 0x000ee20000300800 */
        /* <DEDUP_REMOVED lines=29> */
[----:B------:R-:W-:Y:S02]  /*1b030*/  IMAD.MOV.U32 R28, RZ, RZ, R14 ;  /* 0x000000ffff1c7224 */ /* 0x000fe400078e000e */
[----:B------:R-:W-:Y:S11]  /*1b040*/  IMAD.MOV.U32 R29, RZ, RZ, R15 ;  /* 0x000000ffff1d7224 */ /* 0x000ff600078e000f */
[----:B------:R-:W-:Y:S09]  /*1b050*/  @!UPT UIADD3 URZ, URZ, URZ, URZ ;  /* 0x0000003f3f3ff290 */ /* 0x000ff2000fffe03f */
[----:B------:R-:W-:Y:S01]  /*1b060*/  STL.64 [R1+0x390], R8 ;  /* 0x0003900801007387 */ /* 0x000fe20000100a00 */
[----:B------:R0:W-:Y:S03]  /*1b070*/  STL.64 [R1+0x398], R10 ;  /* 0x0003980a01007387 */ /* 0x0001e60000100a00 */
[----:B0-----:R-:W2:Y:S01]  /*1b080*/  LDL.LU.64 R10, [R1+0x1570] ;  /* 0x00157000010a7983 */ /* 0x001ea20000300a00 */
[----:B------:R-:W2:Y:S02]  /*1b090*/  LDL.LU.64 R8, [R1+0x1568] ;  /* 0x0015680001087983 */ /* 0x000ea40000300a00 */
[----:B------:R-:W2:Y:S02]  /*1b0a0*/  LDL.LU.64 R14, [R1+0x1560] ;  /* 0x00156000010e7983 */ /* 0x000ea40000300a00 */
[C---:B--2---:R-:W-:Y:S11]  /*1b0b0*/  HMMA.16816.F32 R8, R16.reuse, R14, R8 ;  /* 0x0000000e1008723c */ /* 0x044ff60000001808 */
[----:B------:R-:W-:Y:S11]  /*1b0c0*/  @!UPT UIADD3 URZ, URZ, URZ, URZ ;  /* 0x0000003f3f3ff290 */ /* 0x000ff6000fffe03f */
[----:B------:R-:W-:Y:S01]  /*1b0d0*/  @!UPT UIADD3 URZ, URZ, URZ, URZ ;  /* 0x0000003f3f3ff290 */ /* 0x000fe2000fffe03f */
[----:B------:R-:W-:Y:S01]  /*1b0e0*/  STL.64 [R1+0x380], R8 ;  /* 0x0003800801007387 */ /* 0x000fe20000100a00 */
[----:B------:R0:W-:Y:S03]  /*1b0f0*/  STL.64 [R1+0x388], R10 ;  /* 0x0003880a01007387 */ /* 0x0001e60000100a00 */
[----:B0-----:R-:W2:Y:S01]  /*1b100*/  LDL.LU.64 R10, [R1+0x1558] ;  /* 0x00155800010a7983 */ /* 0x001ea20000300a00 */
[----:B------:R-:W4:Y:S02]  /*1b110*/  LDL.LU.64 R8, [R1+0x1550] ;  /* 0x0015500001087983 */ /* 0x000f240000300a00 */
[----:B------:R0:W-:Y:S02]  /*1b120*/  STL.64 [R1+0x1520], R14 ;  /* 0x0015200e01007387 */ /* 0x0001e40000100a00 */
[----:B------:R-:W2:Y:S01]  /*1b130*/  LDL.LU R12, [R1+0x370] ;  /* 0x00037000010c7983 */ /* 0x000ea20000300800 */
[----:B------:R-:W2:Y:S04]  /*1b140*/  LDL.LU R13, [R1+0x374] ;  /* 0x00037400010d7983 */ /* 0x000ea80000300800 */
[----:B0-----:R-:W2:Y:S01]  /*1b150*/  LDL.LU R14, [R1+0x378] ;  /* 0x00037800010e7983 */ /* 0x001ea20000300800 */
[----:B------:R-:W2:Y:S02]  /*1b160*/  LDL.LU R15, [R1+0x37c] ;  /* 0x00037c00010f7983 */ /* 0x000ea40000300800 */
[C---:B--2---:R-:W-:Y:S01]  /*1b170*/  HMMA.16816.F32 R12, R16.reuse, R10, R12 ;  /* 0x0000000a100c723c */ /* 0x044fe2000000180c */
[----:B------:R-:W-:Y:S01]  /*1b180*/  STL.64 [R1+0x14f0], R10 ;  /* 0x0014f00a01007387 */ /* 0x000fe20000100a00 */
[----:B----4-:R0:W-:Y:S11]  /*1b190*/  STL.64 [R1+0x14e8], R8 ;  /* 0x0014e80801007387 */ /* 0x0101f60000100a00 */
[----:B------:R-:W-:Y:S10]  /*1b1a0*/  @!UPT UIADD3 URZ, URZ, URZ, URZ ;  /* 0x0000003f3f3ff290 */ /* 0x000ff4000fffe03f */
[----:B------:R-:W-:Y:S01]  /*1b1b0*/  STL.64 [R1+0x370], R12 ;  /* 0x0003700c01007387 */ /* 0x000fe20000100a00 */
[----:B------:R3:W-:Y:S02]  /*1b1c0*/  STL.64 [R1+0x378], R14 ;  /* 0x0003780e01007387 */ /* 0x0007e40000100a00 */
[----:B0-----:R-:W2:Y:S01]  /*1b1d0*/  LDL.LU R8, [R1+0x2a0] ;  /* 0x0002a00001087983 */ /* 0x001ea20000300800 */
[----:B---3--:R-:W-:Y:S11]  /*1b1e0*/  HMMA.16816.F32 R12, R16, R6, R24 ;  /* 0x00000006100c723c */ /* 0x008ff60000001818 */
[----:B------:R-:W-:Y:S11]  /*1b1f0*/  @!UPT UIADD3 URZ, URZ, URZ, URZ ;  /* 0x0000003f3f3ff290 */ /* 0x000ff6000fffe03f */
[----:B------:R-:W-:Y:S01]  /*1b200*/  @!UPT UIADD3 URZ, URZ, URZ, URZ ;  /* 0x0000003f3f3ff290 */ /* 0x000fe2000fffe03f */
[----:B------:R0:W-:Y:S01]  /*1b210*/  STL.64 [R1+0x200], R12 ;  /* 0x0002000c01007387 */ /* 0x0001e20000100a00 */
[----:B------:R1:W-:Y:S02]  /*1b220*/  STL.64 [R1+0x208], R14 ;  /* 0x0002080e01007387 */ /* 0x0003e40000100a00 */
[----:B------:R-:W2:Y:S02]  /*1b230*/  LDL.LU R9, [R1+0x2a4] ;  /* 0x0002a40001097983 */ /* 0x000ea40000300800 */
[----:B------:R-:W3:Y:S01]  /*1b240*/  LDL.LU R10, [R1+0x2a8] ;  /* 0x0002a800010a7983 */ /* 0x000ee20000300800 */
[----:B------:R-:W3:Y:S04]  /*1b250*/  LDL.LU R11, [R1+0x2ac] ;  /* 0x0002ac00010b7983 */ /* 0x000ee80000300800 */
[----:B0-----:R-:W4:Y:S01]  /*1b260*/  LDL.LU R12, [R1+0x2c0] ;  /* 0x0002c000010c7983 */ /* 0x001f220000300800 */
[----:B------:R-:W4:Y:S02]  /*1b270*/  LDL.LU R13, [R1+0x2c4] ;  /* 0x0002c400010d7983 */ /* 0x000f240000300800 */
[----:B-1----:R-:W2:Y:S02]  /*1b280*/  LDL.LU R14, [R1+0x2c8] ;  /* 0x0002c800010e7983 */ /* 0x002ea40000300800 */
[----:B------:R-:W2:Y:S02]  /*1b290*/  LDL.LU R15, [R1+0x2cc] ;  /* 0x0002cc00010f7983 */ /* 0x000ea40000300800 */
[----:B--2---:R0:W-:Y:S01]  /*1b2a0*/  STL.64 [R1+0x1530], R14 ;  /* 0x0015300e01007387 */ /* 0x0041e20000100a00 */
[----:B----4-:R-:W-:Y:S03]  /*1b2b0*/  STL.64 [R1+0x1528], R12 ;  /* 0x0015280c01007387 */ /* 0x010fe60000100a00 */
[----:B0-----:R-:W2:Y:S04]  /*1b2c0*/  LDL.LU.64 R14, [R1+0x38] ;  /* 0x00003800010e7983 */ /* 0x001ea80000300a00 */
[----:B--2---:R0:W-:Y:S04]  /*1b2d0*/  STL.64 [R1+0x1540], R14 ;  /* 0x0015400e01007387 */ /* 0x0041e80000100a00 */
[----:B0-----:R-:W2:Y:S01]  /*1b2e0*/  LDL.LU.64 R14, [R1+0x48] ;  /* 0x00004800010e7983 */ /* 0x001ea20000300a00 */
[----:B---3--:R0:W-:Y:S02]  /*1b2f0*/  STL.64 [R1+0x1500], R10 ;  /* 0x0015000a01007387 */ /* 0x0081e40000100a00 */
[----:B------:R-:W-:Y:S01]  /*1b300*/  STL.64 [R1+0x14f8], R8 ;  /* 0x0014f80801007387 */ /* 0x000fe20000100a00 */
[----:B0-----:R-:W3:Y:S04]  /*1b310*/  LDL.LU.64 R10, [R1+0x18] ;  /* 0x00001800010a7983 */ /* 0x001ee80000300a00 */
[----:B---3--:R0:W-:Y:S04]  /*1b320*/  STL.64 [R1+0x1518], R10 ;  /* 0x0015180a01007387 */ /* 0x0081e80000100a00 */
[----:B0-----:R-:W3:Y:S04]  /*1b330*/  LDL.LU.64 R10, [R1+0x28] ;  /* 0x00002800010a7983 */ /* 0x001ee80000300a00 */
[----:B---3--:R0:W-:Y:S01]  /*1b340*/  STL.64 [R1+0x1538], R10 ;  /* 0x0015380a01007387 */ /* 0x0081e20000100a00 */
[----:B------:R-:W3:Y:S02]  /*1b350*/  LDL.LU R8, [R1+0x2d0] ;  /* 0x0002d00001087983 */ /* 0x000ee40000300800 */
[----:B------:R-:W3:Y:S01]  /*1b360*/  LDL.LU R9, [R1+0x2d4] ;  /* 0x0002d40001097983 */ /* 0x000ee20000300800 */
[----:B0-----:R-:W3:Y:S01]  /*1b370*/  LDL.LU R10, [R1+0x2d8] ;  /* 0x0002d800010a7983 */ /* 0x001ee20000300800 */
[----:B------:R-:W3:Y:S02]  /*1b380*/  LDL.LU R11, [R1+0x2dc] ;  /* 0x0002dc00010b7983 */ /* 0x000ee40000300800 */
[----:B------:R-:W4:Y:S02]  /*1b390*/  LDL.LU R24, [R1+0x290] ;  /* 0x0002900001187983 */ /* 0x000f240000300800 */
[----:B------:R-:W4:Y:S01]  /*1b3a0*/  LDL.LU R25, [R1+0x294] ;  /* 0x0002940001197983 */ /* 0x000f220000300800 */
[----:B------:R-:W2:Y:S01]  /*1b3b0*/  LDL.LU R26, [R1+0x298] ;  /* 0x00029800011a7983 */ /* 0x000ea20000300800 */
[----:B------:R-:W2:Y:S03]  /*1b3c0*/  LDL.LU R27, [R1+0x29c] ;  /* 0x00029c00011b7983 */ /* 0x000ea60000300800 */
[----:B--2---:R-:W-:Y:S01]  /*1b3d0*/  STL.64 [R1+0x1510], R26 ;  /* 0x0015101a01007387 */ /* 0x004fe20000100a00 */
[----:B----4-:R0:W-:Y:S03]  /*1b3e0*/  STL.64 [R1+0x1508], R24 ;  /* 0x0015081801007387 */ /* 0x0101e60000100a00 */
[----:B0-----:R-:W2:Y:S01]  /*1b3f0*/  LDL.LU R24, [R1+0x2b0] ;  /* 0x0002b00001187983 */ /* 0x001ea20000300800 */
[----:B------:R-:W2:Y:S02]  /*1b400*/  LDL.LU R25, [R1+0x2b4] ;  /* 0x0002b40001197983 */ /* 0x000ea40000300800 */
[----:B------:R-:W2:Y:S02]  /*1b410*/  LDL.LU R26, [R1+0x2b8] ;  /* 0x0002b800011a7983 */ /* 0x000ea40000300800 */
[----:B------:R-:W2:Y:S01]  /*1b420*/  LDL.LU R27, [R1+0x2bc] ;  /* 0x0002bc00011b7983 */ /* 0x000ea20000300800 */
[----:B------:R-:W-:Y:S01]  /*1b430*/  STL.64 [R1+0x14d8], R6 ;  /* 0x0014d80601007387 */ /* 0x000fe20000100a00 */
[----:B------:R0:W-:Y:S02]  /*1b440*/  STL [R1+0x14d0], R5 ;  /* 0x0014d00501007387 */ /* 0x0001e40000100800 */
[----:B------:R-:W4:Y:S01]  /*1b450*/  LDL.LU R4, [R1+0x2e0] ;  /* 0x0002e00001047983 */ /* 0x000f220000300800 */
[----:B0-----:R-:W4:Y:S01]  /*1b460*/  LDL.LU R5, [R1+0x2e4] ;  /* 0x0002e40001057983 */ /* 0x001f220000300800 */
[----:B------:R-:W4:Y:S02]  /*1b470*/  LDL.LU R6, [R1+0x2e8] ;  /* 0x0002e80001067983 */ /* 0x000f240000300800 */
[----:B------:R-:W4:Y:S02]  /*1b480*/  LDL.LU R7, [R1+0x2ec] ;  /* 0x0002ec0001077983 */ /* 0x000f240000300800 */
[----:B------:R-:W2:Y:S01]  /*1b490*/  LDL.LU R16, [R1+0x50] ;  /* 0x0000500001107983 */ /* 0x000ea20000300800 */
[----:B------:R-:W2:Y:S01]  /*1b4a0*/  LDL.LU R17, [R1+0x54] ;  /* 0x0000540001117983 */ /* 0x000ea20000300800 */
        /* <DEDUP_REMOVED lines=8> */
[----:B----4-:R-:W-:Y:S01]  /*1b530*/  HMMA.16816.F32 R4, R20, R14, R4 ;  /* 0x0000000e1404723c */ /* 0x010fe20000001804 */
[----:B--2---:R0:W-:Y:S01]  /*1b540*/  STL.64 [R1+0x1450], R18 ;  /* 0x0014501201007387 */ /* 0x0041e20000100a00 */
[----:B------:R-:W-:Y:S02]  /*1b550*/  STL.64 [R1+0x1448], R16 ;  /* 0x0014481001007387 */ /* 0x000fe40000100a00 */
[----:B0-----:R-:W-:-:S02]  /*1b560*/  IMAD.MOV.U32 R18, RZ, RZ, R28 ;  /* 0x000000ffff127224 */ /* 0x001fc400078e001c */
[----:B------:R-:W-:Y:S01]  /*1b570*/  IMAD.MOV.U32 R19, RZ, RZ, R29 ;  /* 0x000000ffff137224 */ /* 0x000fe200078e001d */
[----:B------:R-:W2:Y:S01]  /*1b580*/  LDL.LU R28, [R1+0x154c] ;  /* 0x00154c00011c7983 */ /* 0x000ea20000300800 */
[----:B------:R-:W4:Y:S11]  /*1b590*/  LDL.LU R29, [R1+0x1548] ;  /* 0x00154800011d7983 */ /* 0x000f360000300800 */
[----:B------:R-:W-:Y:S04]  /*1b5a0*/  @!UPT UIADD3 URZ, URZ, URZ, URZ ;  /* 0x0000003f3f3ff290 */ /* 0x000fe8000fffe03f */
[----:B------:R0:W-:Y:S02]  /*1b5b0*/  STL.64 [R1+0x2e0], R4 ;  /* 0x0002e00401007387 */ /* 0x0001e40000100a00 */
[----:B------:R1:W-:Y:S02]  /*1b5c0*/  STL.64 [R1+0x2e8], R6 ;  /* 0x0002e80601007387 */ /* 0x0003e40000100a00 */
[----:B0-----:R-:W-:Y:S02]  /*1b5d0*/  IMAD.MOV.U32 R5, RZ, RZ, R14 ;  /* 0x000000ffff057224 */ /* 0x001fe400078e000e */
[----:B------:R-:W-:Y:S02]  /*1b5e0*/  IMAD.MOV.U32 R4, RZ, RZ, R15 ;  /* 0x000000ffff047224 */ /* 0x000fe400078e000f */
[----:B------:R-:W3:Y:S02]  /*1b5f0*/  LDL.LU.64 R14, [R1+0x1540] ;  /* 0x00154000010e7983 */ /* 0x000ee40000300a00 */
[----:B---3--:R-:W-:Y:S01]  /*1b600*/  HMMA.16816.F32 R8, R20, R14, R8 ;  /* 0x0000000e1408723c */ /* 0x008fe20000001808 */
[----:B-1----:R-:W-:-:S02]  /*1b610*/  IMAD.MOV.U32 R7, RZ, RZ, R14 ;  /* 0x000000ffff077224 */ /* 0x002fc400078e000e */
[----:B------:R-:W-:Y:S11]  /*1b620*/  IMAD.MOV.U32 R6, RZ, RZ, R15 ;  /* 0x000000ffff067224 */ /* 0x000ff600078e000f */
[----:B------:R-:W-:Y:S09]  /*1b630*/  @!UPT UIADD3 URZ, URZ, URZ, URZ ;  /* 0x0000003f3f3ff290 */ /* 0x000ff2000fffe03f */
[----:B------:R-:W-:Y:S01]  /*1b640*/  STL.64 [R1+0x2d0], R8 ;  /* 0x0002d00801007387 */ /* 0x000fe20000100a00 */
[----:B------:R0:W-:Y:S03]  /*1b650*/  STL.64 [R1+0x2d8], R10 ;  /* 0x0002d80a01007387 */ /* 0x0001e60000100a00 */
[----:B0-----:R-:W3:Y:S01]  /*1b660*/  LDL.LU.64 R10, [R1+0x1538] ;  /* 0x00153800010a7983 */ /* 0x001ee20000300a00 */
[----:B------:R-:W3:Y:S02]  /*1b670*/  LDL.LU.64 R14, [R1+0x1530] ;  /* 0x00153000010e7983 */ /* 0x000ee40000300a00 */
[----:B------:R-:W3:Y:S02]  /*1b680*/  LDL.LU.64 R12, [R1+0x1528] ;  /* 0x00152800010c7983 */ /* 0x000ee40000300a00 */
[C---:B---3--:R-:W-:Y:S11]  /*1b690*/  HMMA.16816.F32 R12, R20.reuse, R10, R12 ;  /* 0x0000000a140c723c */ /* 0x048ff6000000180c */
[----:B------:R-:W-:Y:S11]  /*1b6a0*/  @!UPT UIADD3 URZ, URZ, URZ, URZ ;  /* 0x0000003f3f3ff290 */ /* 0x000ff6000fffe03f */
[----:B------:R-:W-:Y:S01]  /*1b6b0*/  @!UPT UIADD3 URZ, URZ, URZ, URZ ;  /* 0x0000003f3f3ff290 */ /* 0x000fe2000fffe03f */
[----:B------:R0:W-:Y:S01]  /*1b6c0*/  STL.64 [R1+0x2c0], R12 ;  /* 0x0002c00c01007387 */ /* 0x0001e20000100a00 */
[----:B------:R1:W-:Y:S02]  /*1b6d0*/  STL.64 [R1+0x2c8], R14 ;  /* 0x0002c80e01007387 */ /* 0x0003e40000100a00 */
[----:B0-----:R-:W-:Y:S01]  /*1b6e0*/  IMAD.MOV.U32 R13, RZ, RZ, R10 ;  /* 0x000000ffff0d7224 */ /* 0x001fe200078e000a */
[----:B-1----:R-:W3:Y:S01]  /*1b6f0*/  LDL.LU.64 R14, [R1+0x1520] ;  /* 0x00152000010e7983 */ /* 0x002ee20000300a00 */
[----:B------:R-:W-:Y:S02]  /*1b700*/  IMAD.MOV.U32 R12, RZ, RZ, R11 ;  /* 0x000000ffff0c7224 */ /* 0x000fe400078e000b */
[----:B------:R-:W2:Y:S02]  /*1b710*/  LDL.LU.64 R10, [R1+0x1518] ;  /* 0x00151800010a7983 */ /* 0x000ea40000300a00 */
[----:B--2---:R-:W-:Y:S01]  /*1b720*/  HMMA.16816.F32 R24, R20, R10, R24 ;  /* 0x0000000a1418723c */ /* 0x004fe20000001818 */
[----:B------:R-:W-:-:S02]  /*1b730*/  IMAD.MOV.U32 R17, RZ, RZ, R10 ;  /* 0x000000ffff117224 */ /* 0x000fc400078e000a */
[----:B------:R-:W-:Y:S11]  /*1b740*/  IMAD.MOV.U32 R16, RZ, RZ, R11 ;  /* 0x000000ffff107224 */ /* 0x000ff600078e000b */
[----:B------:R-:W-:Y:S09]  /*1b750*/  @!UPT UIADD3 URZ, URZ, URZ, URZ ;  /* 0x0000003f3f3ff290 */ /* 0x000ff2000fffe03f */
[----:B------:R-:W-:Y:S01]  /*1b760*/  STL.64 [R1+0x2b0], R24 ;  /* 0x0002b01801007387 */ /* 0x000fe20000100a00 */
[----:B------:R0:W-:Y:S03]  /*1b770*/  STL.64 [R1+0x2b8], R26 ;  /* 0x0002b81a01007387 */ /* 0x0001e60000100a00 */
[----:B0-----:R-:W3:Y:S01]  /*1b780*/  LDL.LU.64 R26, [R1+0x1510] ;  /* 0x00151000011a7983 */ /* 0x001ee20000300a00 */
[----:B------:R-:W3:Y:S02]  /*1b790*/  LDL.LU.64 R24, [R1+0x1508] ;  /* 0x0015080001187983 */ /* 0x000ee40000300a00 */
[----:B------:R-:W2:Y:S02]  /*1b7a0*/  LDL.LU.64 R10, [R1+0x1500] ;  /* 0x00150000010a7983 */ /* 0x000ea40000300a00 */
[----:B------:R-:W2:Y:S02]  /*1b7b0*/  LDL.LU.64 R8, [R1+0x14f8] ;  /* 0x0014f80001087983 */ /* 0x000ea40000300a00 */
[C---:B--2---:R-:W-:Y:S08]  /*1b7c0*/  HMMA.16816.F32 R8, R20.reuse, R18, R8 ;  /* 0x000000121408723c */ /* 0x044ff00000001808 */
[----:B---3--:R-:W-:Y:S11]  /*1b7d0*/  HMMA.16816.F32 R24, R20, R14, R24 ;  /* 0x0000000e1418723c */ /* 0x008ff60000001818 */
        /* <DEDUP_REMOVED lines=16> */
[----:B------:R-:W2:Y:S01]  /*1b8e0*/  LDL.LU R4, [R1+0x280] ;  /* 0x0002800001047983 */ /* 0x000ea20000300800 */
[----:B------:R0:W-:Y:S02]  /*1b8f0*/  STL.64 [R1+0x290], R24 ;  /* 0x0002901801007387 */ /* 0x0001e40000100a00 */
[----:B------:R-:W-:Y:S02]  /*1b900*/  IMAD.MOV.U32 R18, RZ, RZ, R5 ;  /* 0x000000ffff127224 */ /* 0x000fe400078e0005 */
[----:B------:R1:W-:Y:S01]  /*1b910*/  STL.64 [R1+0x298], R26 ;  /* 0x0002981a01007387 */ /* 0x0003e20000100a00 */
[----:B------:R-:W2:Y:S01]  /*1b920*/  LDL.LU R5, [R1+0x284] ;  /* 0x0002840001057983 */ /* 0x000ea20000300800 */
[----:B------:R-:W2:Y:S02]  /*1b930*/  LDL.LU R6, [R1+0x288] ;  /* 0x0002880001067983 */ /* 0x000ea40000300800 */
[----:B------:R-:W2:Y:S01]  /*1b940*/  LDL.LU R7, [R1+0x28c] ;  /* 0x00028c0001077983 */ /* 0x000ea20000300800 */
[----:B0-----:R-:W2:Y:S01]  /*1b950*/  LDL.LU R24, [R1+0x170] ;  /* 0x0001700001187983 */ /* 0x001ea20000300800 */
[----:B------:R-:W2:Y:S02]  /*1b960*/  LDL.LU R25, [R1+0x174] ;  /* 0x0001740001197983 */ /* 0x000ea40000300800 */
[----:B-1----:R-:W2:Y:S02]  /*1b970*/  LDL.LU R26, [R1+0x178] ;  /* 0x00017800011a7983 */ /* 0x002ea40000300800 */
[----:B------:R-:W2:Y:S01]  /*1b980*/  LDL.LU R27, [R1+0x17c] ;  /* 0x00017c00011b7983 */ /* 0x000ea20000300800 */
[----:B------:R0:W-:Y:S01]  /*1b990*/  STL.64 [R1+0x1458], R14 ;  /* 0x0014580e01007387 */ /* 0x0001e20000100a00 */
[----:B------:R-:W2:Y:S02]  /*1b9a0*/  LDL.LU R12, [R1+0xa0] ;  /* 0x0000a000010c7983 */ /* 0x000ea40000300800 */
[----:B------:R-:W2:Y:S01]  /*1b9b0*/  LDL.LU R13, [R1+0xa4] ;  /* 0x0000a400010d7983 */ /* 0x000ea20000300800 */
[----:B0-----:R-:W2:Y:S01]  /*1b9c0*/  LDL.LU R14, [R1+0xa8] ;  /* 0x0000a800010e7983 */ /* 0x001ea20000300800 */
[----:B----4-:R-:W-:-:S02]  /*1b9d0*/  IMAD.MOV.U32 R15, RZ, RZ, R29 ;  /* 0x000000ffff0f7224 */ /* 0x010fc400078e001d */
[----:B------:R-:W4:Y:S03]  /*1b9e0*/  LDL.LU R29, [R1+0x14e4] ;  /* 0x0014e400011d7983 */ /* 0x000f260000300800 */
        /* <DEDUP_REMOVED lines=11> */
[----:B----4-:R-:W-:-:S02]  /*1baa0*/  IMAD.MOV.U32 R15, RZ, RZ, R29 ;  /* 0x000000ffff0f7224 */ /* 0x010fc400078e001d */
[----:B------:R-:W4:Y:S01]  /*1bab0*/  LDL.LU R29, [R1+0x14e0] ;  /* 0x0014e000011d7983 */ /* 0x000f220000300800 */
[C---:B------:R-:W-:Y:S03]  /*1bac0*/  HMMA.16816.F32 R4, R20.reuse, R10, R4 ;  /* 0x0000000a1404723c */ /* 0x040fe60000001804 */
        /* <DEDUP_REMOVED lines=11> */
[----:B------:R-:W-:Y:S01]  /*1bb80*/  STL.64 [R1+0x280], R4 ;  /* 0x0002800401007387 */ /* 0x000fe20000100a00 */
[----:B------:R0:W-:Y:S04]  /*1bb90*/  STL.64 [R1+0x288], R6 ;  /* 0x0002880601007387 */ /* 0x0001e80000100a00 */
[----:B0-----:R-:W2:Y:S01]  /*1bba0*/  LDL.LU.64 R6, [R1+0x14d8] ;  /* 0x0014d80001067983 */ /* 0x001ea20000300a00 */
[----:B------:R-:W3:Y:S02]  /*1bbb0*/  LDL.LU R5, [R1+0x14d0] ;  /* 0x0014d00001057983 */ /* 0x000ee40000300800 */
[----:B----4-:R-:W-:Y:S01]  /*1bbc0*/  IMAD.MOV.U32 R15, RZ, RZ, R29 ;  /* 0x000000ffff0f7224 */ /* 0x010fe200078e001d */
[----:B--2---:R-:W-:Y:S01]  /*1bbd0*/  HMMA.16816.F32 R20, R20, R6, R24 ;  /* 0x000000061414723c */ /* 0x004fe20000001818 */
[----:B------:R-:W2:Y:S01]  /*1bbe0*/  LDL.LU.64 R26, [R1+0x14c8] ;  /* 0x0014c800011a7983 */ /* 0x000ea20000300a00 */
[----:B------:R-:W2:Y:S11]  /*1bbf0*/  LDL.LU.64 R24, [R1+0x14c0] ;  /* 0x0014c00001187983 */ /* 0x000eb60000300a00 */
[----:B------:R-:W-:Y:S10]  /*1bc00*/  @!UPT UIADD3 URZ, URZ, URZ, URZ ;  /* 0x0000003f3f3ff290 */ /* 0x000ff4000fffe03f */
[----:B------:R-:W-:Y:S01]  /*1bc10*/  STL.64 [R1+0x170], R20 ;  /* 0x0001701401007387 */ /* 0x000fe20000100a00 */
[----:B------:R-:W-:Y:S01]  /*1bc20*/  STL.64 [R1+0x178], R22 ;  /* 0x0001781601007387 */ /* 0x000fe20000100a00 */
        /* <DEDUP_REMOVED lines=27> */
[----:B0-----:R-:W2:Y:S01]  /*1bde0*/  LDL.LU.64 R18, [R1+0x1460] ;  /* 0x0014600001127983 */ /* 0x001ea20000300a00 */
[----:B------:R-:W4:Y:S01]  /*1bdf0*/  LDL R4, [R1+0x520] ;  /* 0x0005200001047983 */ /* 0x000f220000100800 */
[----:B--2---:R-:W-:Y:S02]  /*1be00*/  HMMA.16816.F32 R16, R24, R18, R12 ;  /* 0x000000121810723c */ /* 0x004fe4000000180c */
[----:B------:R-:W2:Y:S11]  /*1be10*/  LDL.LU.64 R14, [R1+0x1458] ;  /* 0x00145800010e7983 */ /* 0x000eb60000300a00 */
[----:B------:R-:W-:Y:S10]  /*1be20*/  @!UPT UIADD3 URZ, URZ, URZ, URZ ;  /* 0x0000003f3f3ff290 */ /* 0x000ff4000fffe03f */
[----:B------:R-:W-:Y:S01]  /*1be30*/  STL.64 [R1+0xa0], R16 ;  /* 0x0000a01001007387 */ /* 0x000fe20000100a00 */
[----:B------:R0:W-:Y:S03]  /*1be40*/  STL.64 [R1+0xa8], R18 ;  /* 0x0000a81201007387 */ /* 0x0001e60000100a00 */
[----:B0-----:R-:W2:Y:S01]  /*1be50*/  LDL.LU.64 R18, [R1+0x1450] ;  /* 0x0014500001127983 */ /* 0x001ea20000300a00 */
[----:B------:R-:W2:Y:S02]  /*1be60*/  LDL.LU.64 R16, [R1+0x1448] ;  /* 0x0014480001107983 */ /* 0x000ea40000300a00 */
[----:B------:R-:W-:Y:S02]  /*1be70*/  IMAD.MOV.U32 R20, RZ, RZ, R28 ;  /* 0x000000ffff147224 */ /* 0x000fe400078e001c */
[----:B------:R-:W-:Y:S02]  /*1be80*/  IMAD.MOV.U32 R21, RZ, RZ, R3 ;  /* 0x000000ffff157224 */ /* 0x000fe400078e0003 */
[----:B------:R-:W-:-:S02]  /*1be90*/  IMAD.MOV.U32 R22, RZ, RZ, R2 ;  /* 0x000000ffff167224 */ /* 0x000fc400078e0002 */
[----:B------:R-:W-:Y:S01]  /*1bea0*/  IMAD.MOV.U32 R23, RZ, RZ, R0 ;  /* 0x000000ffff177224 */ /* 0x000fe200078e0000 */
[C---:B--2---:R-:W-:Y:S01]  /*1beb0*/  HMMA.16816.F32 R12, R24.reuse, R14, R16 ;  /* 0x0000000e180c723c */ /* 0x044fe20000001810 */
[----:B------:R-:W2:Y:S01]  /*1bec0*/  LDL.LU.64 R18, [R1+0x1440] ;  /* 0x0014400001127983 */ /* 0x000ea20000300a00 */
[----:B------:R-:W2:Y:S06]  /*1bed0*/  LDL.LU.64 R16, [R1+0x1438] ;  /* 0x0014380001107983 */ /* 0x000eac0000300a00 */
[----:B------:R-:W-:Y:S11]  /*1bee0*/  HMMA.16816.F32 R20, R24, R10, R20 ;  /* 0x0000000a1814723c */ /* 0x000ff60000001814 */
[----:B------:R-:W-:Y:S04]  /*1bef0*/  @!UPT UIADD3 URZ, URZ, URZ, URZ ;  /* 0x0000003f3f3ff290 */ /* 0x000fe8000fffe03f */
[----:B------:R-:W-:Y:S01]  /*1bf00*/  STL.64 [R1+0x90], R12 ;  /* 0x0000900c01007387 */ /* 0x000fe20000100a00 */
[----:B------:R2:W-:Y:S08]  /*1bf10*/  STL.64 [R1+0x98], R14 ;  /* 0x0000980e01007387 */ /* 0x0005f00000100a00 */
[----:B------:R-:W-:Y:S02]  /*1bf20*/  IMAD.MOV.U32 R0, RZ, RZ, R23 ;  /* 0x000000ffff007224 */ /* 0x000fe400078e0017 */
[----:B------:R-:W-:-:S02]  /*1bf30*/  IMAD.MOV.U32 R2, RZ, RZ, R22 ;  /* 0x000000ffff027224 */ /* 0x000fc400078e0016 */
[----:B------:R-:W-:Y:S02]  /*1bf40*/  IMAD.MOV.U32 R3, RZ, RZ, R21 ;  /* 0x000000ffff037224 */ /* 0x000fe400078e0015 */
[----:B------:R-:W-:Y:S01]  /*1bf50*/  IMAD.MOV.U32 R28, RZ, RZ, R20 ;  /* 0x000000ffff1c7224 */ /* 0x000fe200078e0014 */
[----:B------:R-:W-:Y:S01]  /*1bf60*/  STL [R1+0x12dc], R0 ;  /* 0x0012dc0001007387 */ /* 0x000fe20000100800 */
[----:B------:R-:W-:Y:S02]  /*1bf70*/  STL [R1+0x12d8], R2 ;  /* 0x0012d80201007387 */ /* 0x000fe40000100800 */
[----:B------:R-:W-:Y:S02]  /*1bf80*/  STL [R1+0x10bc], R3 ;  /* 0x0010bc0301007387 */ /* 0x000fe40000100800 */
[----:B------:R-:W-:Y:S01]  /*1bf90*/  STL [R1+0x10b8], R28 ;  /* 0x0010b81c01007387 */ /* 0x000fe20000100800 */
[----:B----4-:R-:W-:Y:S01]  /*1bfa0*/  LDSM.16.M88.4 R20, [R4+0x2000] ;  /* 0x002000000414783b */ /* 0x010fe20000000200 */
[----:B--2---:R-:W-:Y:S11]  /*1bfb0*/  HMMA.16816.F32 R12, R24, R6, R16 ;  /* 0x00000006180c723c */ /* 0x004ff60000001810 */
[----:B------:R-:W-:Y:S11]  /*1bfc0*/  @!UPT UIADD3 URZ, URZ, URZ, URZ ;  /* 0x0000003f3f3ff290 */ /* 0x000ff6000fffe03f */
[----:B------:R-:W-:Y:S01]  /*1bfd0*/  @!UPT UIADD3 URZ, URZ, URZ, URZ ;  /* 0x0000003f3f3ff290 */ /* 0x000fe2000fffe03f */
[----:B------:R-:W-:Y:S01]  /*1bfe0*/  STL.64 [R1+0x50], R12 ;  /* 0x0000500c01007387 */ /* 0x000fe20000100a00 */
[----:B------:R-:W-:Y:S02]  /*1bff0*/  STL [R1+0x58], R14 ;  /* 0x0000580e01007387 */ /* 0x000fe40000100800 */
[----:B------:R-:W-:Y:S02]  /*1c000*/  IMAD.MOV.U32 R29, RZ, RZ, R15 ;  /* 0x000000ffff1d7224 */ /* 0x000fe400078e000f */
[----:B------:R-:W2:Y:S01]  /*1c010*/  LDL R27, [R1+0x45c] ;  /* 0x00045c00011b7983 */ /* 0x000ea20000100800 */
[----:B------:R-:W0:Y:S04]  /*1c020*/  LDSM.16.M88.4 R12, [R4] ;  /* 0x00000000040c783b */ /* 0x000e280000000200 */
[----:B0-----:R-:W-:Y:S01]  /*1c030*/  STL.64 [R1+0x40], R12 ;  /* 0x0000400c01007387 */ /* 0x001fe20000100a00 */
[----:B------:R-:W-:Y:S02]  /*1c040*/  STL.64 [R1+0x48], R14 ;  /* 0x0000480e01007387 */ /* 0x000fe40000100a00 */
[----:B------:R-:W0:Y:S04]  /*1c050*/  LDSM.16.M88.4 R12, [R4+0x4000] ;  /* 0x00400000040c783b */ /* 0x000e280000000200 */
[----:B------:R-:W-:Y:S01]  /*1c060*/  STL.64 [R1+0x30], R20 ;  /* 0x0000301401007387 */ /* 0x000fe20000100a00 */
[----:B------:R-:W-:Y:S02]  /*1c070*/  STL.64 [R1+0x38], R22 ;  /* 0x0000381601007387 */ /* 0x000fe40000100a00 */
[----:B------:R-:W1:Y:S02]  /*1c080*/  LDSM.16.M88.4 R20, [R4+0x6000] ;  /* 0x006000000414783b */ /* 0x000e640000000200 */
[----:B0-----:R-:W-:Y:S02]  /*1c090*/  STL.64 [R1+0x20], R12 ;  /* 0x0000200c01007387 */ /* 0x001fe40000100a00 */
[----:B------:R-:W-:Y:S02]  /*1c0a0*/  STL.64 [R1+0x28], R14 ;  /* 0x0000280e01007387 */ /* 0x000fe40000100a00 */
[----:B------:R-:W0:Y:S04]  /*1c0b0*/  LDSM.16.M88.4 R12, [R4+0x8000] ;  /* 0x00800000040c783b */ /* 0x000e280000000200 */
[----:B-1----:R-:W-:Y:S01]  /*1c0c0*/  STL.64 [R1+0x10], R20 ;  /* 0x0000101401007387 */ /* 0x002fe20000100a00 */
[----:B------:R-:W-:Y:S04]  /*1c0d0*/  STL.64 [R1+0x18], R22 ;  /* 0x0000181601007387 */ /* 0x000fe80000100a00 */
[----:B0-----:R-:W-:Y:S01]  /*1c0e0*/  STL.64 [R1], R12 ;  /* 0x0000000c01007387 */ /* 0x001fe20000100a00 */
[----:B------:R-:W-:-:S02]  /*1c0f0*/  IMAD.MOV.U32 R2, RZ, RZ, R12 ;  /* 0x000000ffff027224 */ /* 0x000fc400078e000c */
[----:B------:R-:W-:Y:S02]  /*1c100*/  STL.64 [R1+0x8], R14 ;  /* 0x0000080e01007387 */ /* 0x000fe40000100a00 */
[----:B------:R-:W-:Y:S02]  /*1c110*/  IMAD.MOV.U32 R0, RZ, RZ, R13 ;  /* 0x000000ffff007224 */ /* 0x000fe400078e000d */
[----:B------:R-:W0:Y:S04]  /*1c120*/  LDSM.16.M88.4 R12, [R4+0xa000] ;  /* 0x00a00000040c783b */ /* 0x000e280000000200 */
[----:B0-----:R-:W-:Y:S01]  /*1c130*/  STL.64 [R1+0x13d8], R14 ;  /* 0x0013d80e01007387 */ /* 0x001fe20000100a00 */
[----:B------:R0:W-:Y:S03]  /*1c140*/  STL.64 [R1+0x13d0], R12 ;  /* 0x0013d00c01007387 */ /* 0x0001e60000100a00 */
[----:B0-----:R-:W4:Y:S01]  /*1c150*/  LDL.LU R12, [R1+0x320] ;  /* 0x00032000010c7983 */ /* 0x001f220000300800 */
[----:B------:R-:W4:Y:S02]  /*1c160*/  LDL.LU R13, [R1+0x324] ;  /* 0x00032400010d7983 */ /* 0x000f240000300800 */
[----:B------:R-:W3:Y:S02]  /*1c170*/  LDL.LU R14, [R1+0x328] ;  /* 0x00032800010e7983 */ /* 0x000ee40000300800 */
[----:B------:R-:W3:Y:S01]  /*1c180*/  LDL.LU R15, [R1+0x32c] ;  /* 0x00032c00010f7983 */ /* 0x000ee20000300800 */
[----:B--2---:R-:W-:Y:S04]  /*1c190*/  LDSM.16.MT88.4 R16, [R27+0x12000] ;  /* 0x012000001b10783b */ /* 0x004fe80000004200 */
[----:B------:R-:W-:Y:S04]  /*1c1a0*/  LDSM.16.MT88.4 R20, [R27+0x12080] ;  /* 0x012080001b14783b */ /* 0x000fe80000004200 */
[----:B---3--:R-:W-:Y:S01]  /*1c1b0*/  STL.64 [R1+0x13e8], R14 ;  /* 0x0013e80e01007387 */ /* 0x008fe20000100a00 */
[----:B----4-:R0:W-:Y:S03]  /*1c1c0*/  STL.64 [R1+0x13e0], R12 ;  /* 0x0013e00c01007387 */ /* 0x0101e60000100a00 */
[----:B0-----:R-:W2:Y:S01]  /*1c1d0*/  LDL.LU R12, [R1+0x330] ;  /* 0x00033000010c7983 */ /* 0x001ea20000300800 */
[----:B------:R-:W-:-:S02]  /*1c1e0*/  IMAD.MOV.U32 R14, RZ, RZ, R8 ;  /* 0x000000ffff0e7224 */ /* 0x000fc400078e0008 */
[----:B------:R-:W-:Y:S02]  /*1c1f0*/  IMAD.MOV.U32 R15, RZ, RZ, R5 ;  /* 0x000000ffff0f7224 */ /* 0x000fe400078e0005 */
[----:B------:R-:W-:Y:S02]  /*1c200*/  IMAD.MOV.U32 R13, RZ, RZ, R9 ;  /* 0x000000ffff0d7224 */ /* 0x000fe400078e0009 */
[----:B------:R-:W0:Y:S04]  /*1c210*/  LDSM.16.M88.4 R8, [R4+0xc000] ;  /* 0x00c000000408783b */ /* 0x000e280000000200 */
[----:B------:R-:W-:Y:S01]  /*1c220*/  STL.64 [R1+0x1408], R14 ;  /* 0x0014080e01007387 */ /* 0x000fe20000100a00 */
[----:B------:R-:W1:Y:S03]  /*1c230*/  LDSM.16.M88.4 R4, [R4+0xe000] ;  /* 0x00e000000404783b */ /* 0x000e660000000200 */
[----:B--2---:R2:W-:Y:S04]  /*1c240*/  STL.64 [R1+0x1400], R12 ;  /* 0x0014000c01007387 */ /* 0x0045e80000100a00 */
[----:B--2---:R-:W2:Y:S04]  /*1c250*/  LDL.64 R12, [R1+0x20] ;  /* 0x00002000010c7983 */ /* 0x004ea80000100a00 */
[----:B--2---:R2:W-:Y:S04]  /*1c260*/  STL.64 [R1+0x1410], R12 ;  /* 0x0014100c01007387 */ /* 0x0045e80000100a00 */
[----:B--2---:R-:W2:Y:S04]  /*1c270*/  LDL.64 R12, [R1+0x30] ;  /* 0x00003000010c7983 */ /* 0x004ea80000100a00 */
[----:B--2---:R2:W-:Y:S04]  /*1c280*/  STL.64 [R1+0x1420], R12 ;  /* 0x0014200c01007387 */ /* 0x0045e80000100a00 */
[----:B--2---:R-:W2:Y:S01]  /*1c290*/  LDL.64 R12, [R1+0x40] ;  /* 0x00004000010c7983 */ /* 0x004ea20000100a00 */
[----:B0-----:R-:W-:Y:S02]  /*1c2a0*/  STL [R1+0xfac], R10 ;  /* 0x000fac0a01007387 */ /* 0x001fe40000100800 */
[----:B------:R-:W-:Y:S02]  /*1c2b0*/  STL [R1+0xfa8], R11 ;  /* 0x000fa80b01007387 */ /* 0x000fe40000100800 */
[----:B------:R0:W-:Y:S02]  /*1c2c0*/  STL.64 [R1+0x13c8], R8 ;  /* 0x0013c80801007387 */ /* 0x0001e40000100a00 */
[----:B0-----:R-:W3:Y:S01]  /*1c2d0*/  LDL.LU R8, [R1+0x310] ;  /* 0x0003100001087983 */ /* 0x001ee20000300800 */
[----:B------:R-:W3:Y:S02]  /*1c2e0*/  LDL.LU R9, [R1+0x314] ;  /* 0x0003140001097983 */ /* 0x000ee40000300800 */
[----:B------:R-:W4:Y:S02]  /*1c2f0*/  LDL.LU R10, [R1+0x318] ;  /* 0x00031800010a7983 */ /* 0x000f240000300800 */
[----:B------:R-:W4:Y:S02]  /*1c300*/  LDL.LU R11, [R1+0x31c] ;  /* 0x00031c00010b7983 */ /* 0x000f240000300800 */
[----:B----4-:R-:W-:Y:S01]  /*1c310*/  STL.64 [R1+0x13f8], R10 ;  /* 0x0013f80a01007387 */ /* 0x010fe20000100a00 */
[----:B---3--:R0:W-:Y:S03]  /*1c320*/  STL.64 [R1+0x13f0], R8 ;  /* 0x0013f00801007387 */ /* 0x0081e60000100a00 */
[----:B0-----:R-:W3:Y:S04]  /*1c330*/  LDL.64 R8, [R1+0x10] ;  /* 0x0000100001087983 */ /* 0x001ee80000100a00 */
[----:B---3--:R0:W-:Y:S04]  /*1c340*/  STL.64 [R1+0x1418], R8 ;  /* 0x0014180801007387 */ /* 0x0081e80000100a00 */
        /* <DEDUP_REMOVED lines=8> */
[----:B------:R-:W3:Y:S02]  /*1c3d0*/  LDL.LU R10, [R1+0x368] ;  /* 0x00036800010a7983 */ /* 0x000ee40000300800 */
[----:B------:R-:W3:Y:S01]  /*1c3e0*/  LDL.LU R11, [R1+0x36c] ;  /* 0x00036c00010b7983 */ /* 0x000ee20000300800 */
[----:B-1----:R-:W-:Y:S01]  /*1c3f0*/  STL [R1+0x1024], R6 ;  /* 0x0010240601007387 */ /* 0x002fe20000100800 */
[----:B------:R-:W-:Y:S02]  /*1c400*/  STL [R1+0x1020], R7 ;  /* 0x0010200701007387 */ /* 0x000fe40000100800 */
[----:B------:R-:W-:Y:S02]  /*1c410*/  STL.64 [R1+0x13b8], R22 ;  /* 0x0013b81601007387 */ /* 0x000fe40000100a00 */
[----:B------:R0:W-:Y:S02]  /*1c420*/  STL.64 [R1+0x13b0], R20 ;  /* 0x0013b01401007387 */ /* 0x0001e40000100a00 */
[----:B------:R-:W-:-:S02]  /*1c430*/  IMAD.MOV.U32 R24, RZ, RZ, R2 ;  /* 0x000000ffff187224 */ /* 0x000fc400078e0002 */
[----:B------:R-:W-:Y:S02]  /*1c440*/  IMAD.MOV.U32 R25, RZ, RZ, R0 ;  /* 0x000000ffff197224 */ /* 0x000fe400078e0000 */
[----:B--2---:R-:W-:Y:S02]  /*1c450*/  IMAD.MOV.U32 R2, RZ, RZ, R12 ;  /* 0x000000ffff027224 */ /* 0x004fe400078e000c */
[----:B------:R-:W-:Y:S01]  /*1c460*/  IMAD.MOV.U32 R0, RZ, RZ, R13 ;  /* 0x000000ffff007224 */ /* 0x000fe200078e000d */
[----:B0-----:R-:W2:Y:S01]  /*1c470*/  LDL.LU R20, [R1+0x340] ;  /* 0x0003400001147983 */ /* 0x001ea20000300800 */
[----:B------:R-:W2:Y:S02]  /*1c480*/  LDL.LU R21, [R1+0x344] ;  /* 0x0003440001157983 */ /* 0x000ea40000300800 */
[----:B------:R-:W2:Y:S02]  /*1c490*/  LDL.LU R22, [R1+0x348] ;  /* 0x0003480001167983 */ /* 0x000ea40000300800 */
[----:B------:R-:W2:Y:S01]  /*1c4a0*/  LDL.LU R23, [R1+0x34c] ;  /* 0x00034c0001177983 */ /* 0x000ea20000300800 */
[----:B------:R-:W-:Y:S01]  /*1c4b0*/  STL [R1+0x1098], R27 ;  /* 0x0010981b01007387 */ /* 0x000fe20000100800 */
[C---:B---3--:R-:W-:Y:S11]  /*1c4c0*/  HMMA.16816.F32 R8, R16.reuse, R12, R8 ;  /* 0x0000000c1008723c */ /* 0x048ff60000001808 */
[----:B------:R-:W-:Y:S11]  /*1c4d0*/  @!UPT UIADD3 URZ, URZ, URZ, URZ ;  /* 0x0000003f3f3ff290 */ /* 0x000ff6000fffe03f */
[----:B------:R-:W-:Y:S01]  /*1c4e0*/  @!UPT UIADD3 URZ, URZ, URZ, URZ ;  /* 0x0000003f3f3ff290 */ /* 0x000fe2000fffe03f */
[----:B------:R-:W-:Y:S01]  /*1c4f0*/  STL.64 [R1+0x360], R8 ;  /* 0x0003600801007387 */ /* 0x000fe20000100a00 */
[----:B------:R0:W-:Y:S03]  /*1c500*/  STL.64 [R1+0x368], R10 ;  /* 0x0003680a01007387 */ /* 0x0001e60000100a00 */
[----:B0-----:R-:W3:Y:S01]  /*1c510*/  LDL.LU.64 R10, [R1+0x1430] ;  /* 0x00143000010a7983 */ /* 0x001ee20000300a00 */
[----:B------:R-:W3:Y:S02]  /*1c520*/  LDL.LU.64 R8, [R1+0x1428] ;  /* 0x0014280001087983 */ /* 0x000ee40000300a00 */
[----:B------:R-:W3:Y:S02]  /*1c530*/  LDL.LU.64 R12, [R1+0x1420] ;  /* 0x00142000010c7983 */ /* 0x000ee40000300a00 */
[----:B---3--:R-:W-:Y:S01]  /*1c540*/  HMMA.16816.F32 R8, R16, R12, R8 ;  /* 0x0000000c1008723c */ /* 0x008fe20000001808 */
[----:B------:R-:W-:-:S02]  /*1c550*/  IMAD.MOV.U32 R26, RZ, RZ, R12 ;  /* 0x000000ffff1a7224 */ /* 0x000fc400078e000c */
[----:B------:R-:W-:Y:S11]  /*1c560*/  IMAD.MOV.U32 R3, RZ, RZ, R13 ;  /* 0x000000ffff037224 */ /* 0x000ff600078e000d */
[----:B------:R-:W-:Y:S09]  /*1c570*/  @!UPT UIADD3 URZ, URZ, URZ, URZ ;  /* 0x0000003f3f3ff290 */ /* 0x000ff2000fffe03f */
[----:B------:R0:W-:Y:S01]  /*1c580*/  STL.64 [R1+0x350], R8 ;  /* 0x0003500801007387 */ /* 0x0001e20000100a00 */
[----:B------:R-:W-:Y:S03]  /*1c590*/  STL.64 [R1+0x358], R10 ;  /* 0x0003580a01007387 */ /* 0x000fe60000100a00 */
[----:B0-----:R-:W3:Y:S01]  /*1c5a0*/  LDL.LU.64 R8, [R1+0x1418] ;  /* 0x0014180001087983 */ /* 0x001ee20000300a00 */
[----:B------:R-:W2:Y:S02]  /*1c5b0*/  LDL.LU.64 R12, [R1+0x1410] ;  /* 0x00141000010c7983 */ /* 0x000ea40000300a00 */
[----:B--2---:R-:W-:Y:S01]  /*1c5c0*/  HMMA.16816.F32 R20, R16, R12, R20 ;  /* 0x0000000c1014723c */ /* 0x004fe20000001814 */
[----:B------:R-:W-:Y:S11]  /*1c5d0*/  IMAD.MOV.U32 R6, RZ, RZ, R13 ;  /* 0x000000ffff067224 */ /* 0x000ff600078e000d */
[----:B------:R-:W-:Y:S11]  /*1c5e0*/  @!UPT UIADD3 URZ, URZ, URZ, URZ ;  /* 0x0000003f3f3ff290 */ /* 0x000ff6000fffe03f */
[----:B------:R0:W-:Y:S01]  /*1c5f0*/  STL.64 [R1+0x340], R20 ;  /* 0x0003401401007387 */ /* 0x0001e20000100a00 */
[----:B------:R3:W-:Y:S02]  /*1c600*/  STL.64 [R1+0x348], R22 ;  /* 0x0003481601007387 */ /* 0x0007e40000100a00 */
[----:B------:R-:W2:Y:S02]  /*1c610*/  LDL.LU.64 R14, [R1+0x1408] ;  /* 0x00140800010e7983 */ /* 0x000ea40000300a00 */
[----:B0-----:R-:W-:Y:S02]  /*1c620*/  IMAD.MOV.U32 R20, RZ, RZ, R12 ;  /* 0x000000ffff147224 */ /* 0x001fe400078e000c */
[----:B------:R-:W2:Y:S01]  /*1c630*/  LDL.LU.64 R12, [R1+0x1400] ;  /* 0x00140000010c7983 */ /* 0x000ea20000300a00 */
[----:B---3--:R-:W-:Y:S02]  /*1c640*/  IMAD.MOV.U32 R22, RZ, RZ, R8 ;  /* 0x000000ffff167224 */ /* 0x008fe400078e0008 */
[----:B------:R-:W-:-:S02]  /*1c650*/  IMAD.MOV.U32 R21, RZ, RZ, R9 ;  /* 0x000000ffff157224 */ /* 0x000fc400078e0009 */
[----:B------:R-:W3:Y:S01]  /*1c660*/  LDL.LU.64 R10, [R1+0x13f8] ;  /* 0x0013f800010a7983 */ /* 0x000ee20000300a00 */
[C---:B--2---:R-:W-:Y:S01]  /*1c670*/  HMMA.16816.F32 R12, R16.reuse, R8, R12 ;  /* 0x00000008100c723c */ /* 0x044fe2000000180c */
[----:B------:R-:W3:Y:S11]  /*1c680*/  LDL.LU.64 R8, [R1+0x13f0] ;  /* 0x0013f00001087983 */ /* 0x000ef60000300a00 */
[----:B------:R-:W-:Y:S11]  /*1c690*/  @!UPT UIADD3 URZ, URZ, URZ, URZ ;  /* 0x0000003f3f3ff290 */ /* 0x000ff6000fffe03f */
[----:B------:R-:W-:Y:S01]  /*1c6a0*/  STL [R1+0x334], R13 ;  /* 0x0003340d01007387 */ /* 0x000fe20000100800 */
[----:B------:R0:W-:Y:S02]  /*1c6b0*/  STL.64 [R1+0x338], R14 ;  /* 0x0003380e01007387 */ /* 0x0001e40000100a00 */
[----:B------:R-:W-:Y:S01]  /*1c6c0*/  IMAD.MOV.U32 R7, RZ, RZ, R12 ;  /* 0x000000ffff077224 */ /* 0x000fe200078e000c */
[----:B0-----:R-:W2:Y:S01]  /*1c6d0*/  LDL.LU.64 R14, [R1+0x13e8] ;  /* 0x0013e800010e7983 */ /* 0x001ea20000300a00 */
[----:B------:R-:W2:Y:S03]  /*1c6e0*/  LDL.LU.64 R12, [R1+0x13e0] ;  /* 0x0013e000010c7983 */ /* 0x000ea60000300a00 */
[----:B------:R-:W-:Y:S02]  /*1c6f0*/  STL [R1+0x1028], R7 ;  /* 0x0010280701007387 */ /* 0x000fe40000100800 */
[----:B------:R-:W-:Y:S01]  /*1c700*/  STL.64 [R1+0x13c0], R4 ;  /* 0x0013c00401007387 */ /* 0x000fe20000100a00 */
[----:B--2---:R-:W-:Y:S11]  /*1c710*/  HMMA.16816.F32 R12, R16, R24, R12 ;  /* 0x00000018100c723c */ /* 0x004ff6000000180c */
[----:B------:R-:W-:Y:S11]  /*1c720*/  @!UPT UIADD3 URZ, URZ, URZ, URZ ;  /* 0x0000003f3f3ff290 */ /* 0x000ff6000fffe03f */
[----:B------:R-:W-:Y:S01]  /*1c730*/  @!UPT UIADD3 URZ, URZ, URZ, URZ ;  /* 0x0000003f3f3ff290 */ /* 0x000fe2000fffe03f */
        /* <DEDUP_REMOVED lines=9> */
[----:B------:R-:W4:Y:S01]  /*1c7d0*/  LDL.LU R20, [R1+0x1f0] ;  /* 0x0001f00001147983 */ /* 0x000f220000300800 */
[----:B------:R-:W4:Y:S02]  /*1c7e0*/  LDL.LU R21, [R1+0x1f4] ;  /* 0x0001f40001157983 */ /* 0x000f240000300800 */
[----:B------:R-:W4:Y:S02]  /*1c7f0*/  LDL.LU R22, [R1+0x1f8] ;  /* 0x0001f80001167983 */ /* 0x000f240000300800 */
[----:B------:R-:W-:Y:S01]  /*1c800*/  IMAD.MOV.U32 R25, RZ, RZ, R6 ;  /* 0x000000ffff197224 */ /* 0x000fe200078e0006 */
[----:B------:R-:W4:Y:S01]  /*1c810*/  LDL.LU R23, [R1+0x1fc] ;  /* 0x0001fc0001177983 */ /* 0x000f220000300800 */
[----:B------:R-:W4:Y:S02]  /*1c820*/  LDL.LU R4, [R1+0x300] ;  /* 0x0003000001047983 */ /* 0x000f240000300800 */
[----:B------:R-:W4:Y:S02]  /*1c830*/  LDL.LU R5, [R1+0x304] ;  /* 0x0003040001057983 */ /* 0x000f240000300800 */
[----:B------:R-:W4:Y:S01]  /*1c840*/  LDL.LU R6, [R1+0x308] ;  /* 0x0003080001067983 */ /* 0x000f220000300800 */
[----:B------:R-:W4:Y:S01]  /*1c850*/  LDL.LU R7, [R1+0x30c] ;  /* 0x00030c0001077983 */ /* 0x000f220000300800 */
[----:B------:R0:W-:Y:S02]  /*1c860*/  STL.64 [R1+0x1380], R24 ;  /* 0x0013801801007387 */ /* 0x0001e40000100a00 */
[----:B0-----:R-:W-:-:S02]  /*1c870*/  IMAD.MOV.U32 R24, RZ, RZ, R26 ;  /* 0x000000ffff187224 */ /* 0x001fc400078e001a */
[----:B------:R-:W-:-:S05]  /*1c880*/  IMAD.MOV.U32 R25, RZ, RZ, R3 ;  /* 0x000000ffff197224 */ /* 0x000fca00078e0003 */
[----:B------:R-:W-:Y:S01]  /*1c890*/  STL.64 [R1+0x1398], R24 ;  /* 0x0013981801007387 */ /* 0x000fe20000100a00 */
[C---:B---3--:R-:W-:Y:S11]  /*1c8a0*/  HMMA.16816.F32 R8, R16.reuse, R12, R8 ;  /* 0x0000000c1008723c */ /* 0x048ff60000001808 */
[----:B------:R-:W-:Y:S11]  /*1c8b0*/  @!UPT UIADD3 URZ, URZ, URZ, URZ ;  /* 0x0000003f3f3ff290 */ /* 0x000ff6000fffe03f */
[----:B------:R-:W-:Y:S01]  /*1c8c0*/  @!UPT UIADD3 URZ, URZ, URZ, URZ ;  /* 0x0000003f3f3ff290 */ /* 0x000fe2000fffe03f */
[----:B------:R0:W-:Y:S01]  /*1c8d0*/  STL.64 [R1+0x310], R8 ;  /* 0x0003100801007387 */ /* 0x0001e20000100a00 */
[----:B------:R-:W-:Y:S03]  /*1c8e0*/  STL.64 [R1+0x318], R10 ;  /* 0x0003180a01007387 */ /* 0x000fe60000100a00 */
[----:B0-----:R-:W4:Y:S01]  /*1c8f0*/  LDL.LU.64 R8, [R1+0x13c8] ;  /* 0x0013c80001087983 */ /* 0x001f220000300a00 */
[----:B--2---:R-:W-:Y:S02]  /*1c900*/  STL.64 [R1+0x1360], R14 ;  /* 0x0013600e01007387 */ /* 0x004fe40000100a00 */
        /* <DEDUP_REMOVED lines=11> */
[----:B----4-:R-:W-:Y:S01]  /*1c9c0*/  HMMA.16816.F32 R4, R16, R8, R4 ;  /* 0x000000081004723c */ /* 0x010fe20000001804 */
        /* <DEDUP_REMOVED lines=11> */
[----:B------:R-:W2:Y:S02]  /*1ca80*/  LDL.LU R15, [R1+0x16c] ;  /* 0x00016c00010f7983 */ /* 0x000ea40000300800 */
[----:B------:R0:W-:Y:S01]  /*1ca90*/  STL.64 [R1+0x300], R4 ;  /* 0x0003000401007387 */ /* 0x0001e20000100a00 */
[----:B------:R-:W-:Y:S03]  /*1caa0*/  STL.64 [R1+0x308], R6 ;  /* 0x0003080601007387 */ /* 0x000fe60000100a00 */
[----:B0-----:R-:W3:Y:S01]  /*1cab0*/  LDL.LU.64 R4, [R1+0x13c0] ;  /* 0x0013c00001047983 */ /* 0x001ee20000300a00 */
[----:B------:R-:W-:-:S02]  /*1cac0*/  IMAD.MOV.U32 R24, RZ, RZ, R2 ;  /* 0x000000ffff187224 */ /* 0x000fc400078e0002 */
[----:B------:R-:W-:Y:S01]  /*1cad0*/  IMAD.MOV.U32 R25, RZ, RZ, R0 ;  /* 0x000000ffff197224 */ /* 0x000fe200078e0000 */
[----:B---3--:R-:W-:Y:S01]  /*1cae0*/  HMMA.16816.F32 R16, R16, R4, R20 ;  /* 0x000000041010723c */ /* 0x008fe20000001814 */
[----:B------:R-:W2:Y:S01]  /*1caf0*/  LDL.LU.64 R22, [R1+0x13b8] ;  /* 0x0013b80001167983 */ /* 0x000ea20000300a00 */
[----:B------:R-:W2:Y:S11]  /*1cb00*/  LDL.LU.64 R20, [R1+0x13b0] ;  /* 0x0013b00001147983 */ /* 0x000eb60000300a00 */
[----:B------:R-:W-:Y:S10]  /*1cb10*/  @!UPT UIADD3 URZ, URZ, URZ, URZ ;  /* 0x0000003f3f3ff290 */ /* 0x000ff4000fffe03f */
[----:B------:R0:W-:Y:S01]  /*1cb20*/  STL.64 [R1+0x1f0], R16 ;  /* 0x0001f01001007387 */ /* 0x0001e20000100a00 */
[----:B------:R1:W-:Y:S03]  /*1cb30*/  STL.64 [R1+0x1f8], R18 ;  /* 0x0001f81201007387 */ /* 0x0003e60000100a00 */
[----:B0-----:R-:W3:Y:S01]  /*1cb40*/  LDL.LU R16, [R1+0x120] ;  /* 0x0001200001107983 */ /* 0x001ee20000300800 */
[----:B------:R-:W3:Y:S02]  /*1cb50*/  LDL.LU R17, [R1+0x124] ;  /* 0x0001240001117983 */ /* 0x000ee40000300800 */
[----:B-1----:R-:W3:Y:S02]  /*1cb60*/  LDL.LU R18, [R1+0x128] ;  /* 0x0001280001127983 */ /* 0x002ee40000300800 */
[----:B------:R-:W3:Y:S01]  /*1cb70*/  LDL.LU R19, [R1+0x12c] ;  /* 0x00012c0001137983 */ /* 0x000ee20000300800 */
[C---:B--2---:R-:W-:Y:S01]  /*1cb80*/  HMMA.16816.F32 R24, R20.reuse, R24, R12 ;  /* 0x000000181418723c */ /* 0x044fe2000000180c */
[----:B------:R-:W2:Y:S01]  /*1cb90*/  LDL.LU.64 R14, [R1+0x13a8] ;  /* 0x0013a800010e7983 */ /* 0x000ea20000300a00 */
[----:B------:R-:W2:Y:S11]  /*1cba0*/  LDL.LU.64 R12, [R1+0x13a0] ;  /* 0x0013a000010c7983 */ /* 0x000eb60000300a00 */
[----:B------:R-:W-:Y:S10]  /*1cbb0*/  @!UPT UIADD3 URZ, URZ, URZ, URZ ;  /* 0x0000003f3f3ff290 */ /* 0x000ff4000fffe03f */
[----:B------:R0:W-:Y:S01]  /*1cbc0*/  STL.64 [R1+0x160], R24 ;  /* 0x0001601801007387 */ /* 0x0001e20000100a00 */
[----:B------:R2:W-:Y:S03]  /*1cbd0*/  STL.64 [R1+0x168], R26 ;  /* 0x0001681a01007387 */ /* 0x0005e60000100a00 */
[----:B0-----:R-:W2:Y:S02]  /*1cbe0*/  LDL.LU.64 R24, [R1+0x1398] ;  /* 0x0013980001187983 */ /* 0x001ea40000300a00 */
[----:B--2---:R-:W-:Y:S02]  /*1cbf0*/  HMMA.16816.F32 R24, R20, R24, R12 ;  /* 0x000000181418723c */ /* 0x004fe4000000180c */
[----:B------:R-:W2:Y:S01]  /*1cc00*/  LDL.LU.64 R14, [R1+0x1390] ;  /* 0x00139000010e7983 */ /* 0x000ea20000300a00 */
[----:B------:R-:W2:Y:S11]  /*1cc10*/  LDL.LU.64 R12, [R1+0x1388] ;  /* 0x00138800010c7983 */ /* 0x000eb60000300a00 */
[----:B------:R-:W-:Y:S09]  /*1cc20*/  @!UPT UIADD3 URZ, URZ, URZ, URZ ;  /* 0x0000003f3f3ff290 */ /* 0x000ff2000fffe03f */
[----:B------:R0:W-:Y:S04]  /*1cc30*/  STL.64 [R1+0x150], R24 ;  /* 0x0001501801007387 */ /* 0x0001e80000100a00 */
[----:B0-----:R-:W2:Y:S01]  /*1cc40*/  LDL.LU.64 R24, [R1+0x1380] ;  /* 0x0013800001187983 */ /* 0x001ea20000300a00 */
[----:B------:R-:W-:Y:S02]  /*1cc50*/  IMAD.MOV.U32 R10, RZ, RZ, R26 ;  /* 0x000000ffff0a7224 */ /* 0x000fe400078e001a */
[----:B------:R-:W-:-:S05]  /*1cc60*/  IMAD.MOV.U32 R11, RZ, RZ, R27 ;  /* 0x000000ffff0b7224 */ /* 0x000fca00078e001b */
[----:B------:R-:W-:Y:S01]  /*1cc70*/  STL [R1+0xfb4], R11 ;  /* 0x000fb40b01007387 */ /* 0x000fe20000100800 */
[----:B------:R-:W-:Y:S01]  /*1cc80*/  STL [R1+0xfb0], R10 ;  /* 0x000fb00a01007387 */ /* 0x000fe20000100800 */
[C---:B--2---:R-:W-:Y:S02]  /*1cc90*/  HMMA.16816.F32 R24, R20.reuse, R24, R12 ;  /* 0x000000181418723c */ /* 0x044fe4000000180c */
[----:B------:R-:W2:Y:S01]  /*1cca0*/  LDL.LU.64 R14, [R1+0x1378] ;  /* 0x00137800010e7983 */ /* 0x000ea20000300a00 */
[----:B------:R-:W2:Y:S11]  /*1ccb0*/  LDL.LU.64 R12, [R1+0x1370] ;  /* 0x00137000010c7983 */ /* 0x000eb60000300a00 */
[----:B------:R-:W-:Y:S09]  /*1ccc0*/  @!UPT UIADD3 URZ, URZ, URZ, URZ ;  /* 0x0000003f3f3ff290 */ /* 0x000ff2000fffe03f */
[----:B------:R0:W-:Y:S01]  /*1ccd0*/  STL.64 [R1+0x140], R24 ;  /* 0x0001401801007387 */ /* 0x0001e20000100a00 */
[----:B------:R2:W-:Y:S03]  /*1cce0*/  STL.64 [R1+0x148], R26 ;  /* 0x0001481a01007387 */ /* 0x0005e60000100a00 */
[----:B0-----:R-:W2:Y:S02]  /*1ccf0*/  LDL.LU.64 R24, [R1+0x1368] ;  /* 0x0013680001187983 */ /* 0x001ea40000300a00 */
[C---:B--2---:R-:W-:Y:S02]  /*1cd00*/  HMMA.16816.F32 R24, R20.reuse, R24, R12 ;  /* 0x000000181418723c */ /* 0x044fe4000000180c */
[----:B------:R-:W2:Y:S01]  /*1cd10*/  LDL.LU.64 R14, [R1+0x1360] ;  /* 0x00136000010e7983 */ /* 0x000ea20000300a00 */
[----:B------:R-:W4:Y:S11]  /*1cd20*/  LDL.LU.64 R12, [R1+0x1358] ;  /* 0x00135800010c7983 */ /* 0x000f360000300a00 */
[----:B------:R-:W-:Y:S09]  /*1cd30*/  @!UPT UIADD3 URZ, URZ, URZ, URZ ;  /* 0x0000003f3f3ff290 */ /* 0x000ff2000fffe03f */
[----:B------:R0:W-:Y:S04]  /*1cd40*/  STL.64 [R1+0x130], R24 ;  /* 0x0001301801007387 */ /* 0x0001e80000100a00 */
[----:B0-----:R-:W3:Y:S01]  /*1cd50*/  LDL.LU.64 R24, [R1+0x1350] ;  /* 0x0013500001187983 */ /* 0x001ee20000300a00 */
[----:B------:R-:W-:Y:S02]  /*1cd60*/  IMAD.MOV.U32 R11, RZ, RZ, R26 ;  /* 0x000000ffff0b7224 */ /* 0x000fe400078e001a */
[----:B------:R-:W-:Y:S01]  /*1cd70*/  IMAD.MOV.U32 R10, RZ, RZ, R27 ;  /* 0x000000ffff0a7224 */ /* 0x000fe200078e001b */
[C---:B---3--:R-:W-:Y:S01]  /*1cd80*/  HMMA.16816.F32 R16, R20.reuse, R24, R16 ;  /* 0x000000181410723c */ /* 0x048fe20000001810 */
[----:B------:R-:W3:Y:S11]  /*1cd90*/  LDL.LU R24, [R1+0x3f0] ;  /* 0x0003f00001187983 */ /* 0x000ef60000300800 */
[----:B------:R-:W-:Y:S11]  /*1cda0*/  @!UPT UIADD3 URZ, URZ, URZ, URZ ;  /* 0x0000003f3f3ff290 */ /* 0x000ff6000fffe03f */
[----:B------:R0:W-:Y:S01]  /*1cdb0*/  STL.64 [R1+0x120], R16 ;  /* 0x0001201001007387 */ /* 0x0001e20000100a00 */
[----:B------:R1:W-:Y:S02]  /*1cdc0*/  STL.64 [R1+0x128], R18 ;  /* 0x0001281201007387 */ /* 0x0003e40000100a00 */
[----:B------:R-:W3:Y:S02]  /*1cdd0*/  LDL.LU R25, [R1+0x3f4] ;  /* 0x0003f40001197983 */ /* 0x000ee40000300800 */
[----:B------:R-:W2:Y:S01]  /*1cde0*/  LDL.LU R26, [R1+0x3f8] ;  /* 0x0003f800011a7983 */ /* 0x000ea20000300800 */
[----:B------:R-:W2:Y:S04]  /*1cdf0*/  LDL.LU R27, [R1+0x3fc] ;  /* 0x0003fc00011b7983 */ /* 0x000ea80000300800 */
[----:B0-----:R-:W2:Y:S01]  /*1ce00*/  LDL.LU R16, [R1+0x60] ;  /* 0x0000600001107983 */ /* 0x001ea20000300800 */
[----:B------:R-:W2:Y:S02]  /*1ce10*/  LDL.LU R17, [R1+0x64] ;  /* 0x0000640001117983 */ /* 0x000ea40000300800 */
[----:B-1----:R-:W2:Y:S02]  /*1ce20*/  LDL.LU R18, [R1+0x68] ;  /* 0x0000680001127983 */ /* 0x002ea40000300800 */
[----:B------:R-:W2:Y:S02]  /*1ce30*/  LDL.LU R19, [R1+0x6c] ;  /* 0x00006c0001137983 */ /* 0x000ea40000300800 */
[----:B--2---:R-:W-:Y:S01]  /*1ce40*/  STL.64 [R1+0x1348], R18 ;  /* 0x0013481201007387 */ /* 0x004fe20000100a00 */
[----:B------:R0:W-:Y:S03]  /*1ce50*/  STL.64 [R1+0x1340], R16 ;  /* 0x0013401001007387 */ /* 0x0001e60000100a00 */
[----:B0-----:R-:W2:Y:S01]  /*1ce60*/  LDL.LU R16, [R1+0x100] ;  /* 0x0001000001107983 */ /* 0x001ea20000300800 */
[----:B------:R-:W2:Y:S02]  /*1ce70*/  LDL.LU R17, [R1+0x104] ;  /* 0x0001040001117983 */ /* 0x000ea40000300800 */
[----:B------:R-:W2:Y:S02]  /*1ce80*/  LDL.LU R18, [R1+0x108] ;  /* 0x0001080001127983 */ /* 0x000ea40000300800 */
[----:B------:R-:W2:Y:S01]  /*1ce90*/  LDL.LU R19, [R1+0x10c] ;  /* 0x00010c0001137983 */ /* 0x000ea20000300800 */
[----:B------:R-:W-:Y:S01]  /*1cea0*/  STL.64 [R1+0x12e8], R26 ;  /* 0x0012e81a01007387 */ /* 0x000fe20000100a00 */
[----:B---3--:R0:W-:Y:S03]  /*1ceb0*/  STL.64 [R1+0x12e0], R24 ;  /* 0x0012e01801007387 */ /* 0x0081e60000100a00 */
[----:B0-----:R-:W3:Y:S04]  /*1cec0*/  LDL.64 R24, [R1] ;  /* 0x0000000001187983 */ /* 0x001ee80000100a00 */
[----:B---3--:R0:W-:Y:S04]  /*1ced0*/  STL.64 [R1+0x1300], R24 ;  /* 0x0013001801007387 */ /* 0x0081e80000100a00 */
[----:B0-----:R-:W3:Y:S04]  /*1cee0*/  LDL.64 R24, [R1+0x10] ;  /* 0x0000100001187983 */ /* 0x001ee80000100a00 */
[----:B---3--:R0:W-:Y:S04]  /*1cef0*/  STL.64 [R1+0x1308], R24 ;  /* 0x0013081801007387 */ /* 0x0081e80000100a00 */
[----:B0-----:R-:W3:Y:S04]  /*1cf00*/  LDL.64 R24, [R1+0x20] ;  /* 0x0000200001187983 */ /* 0x001ee80000100a00 */
[----:B---3--:R0:W-:Y:S04]  /*1cf10*/  STL.64 [R1+0x1320], R24 ;  /* 0x0013201801007387 */ /* 0x0081e80000100a00 */
[----:B0-----:R-:W4:Y:S01]  /*1cf20*/  LDL.LU R24, [R1+0x110] ;  /* 0x0001100001187983 */ /* 0x001f220000300800 */
[----:B------:R-:W4:Y:S02]  /*1cf30*/  LDL.LU R25, [R1+0x114] ;  /* 0x0001140001197983 */ /* 0x000f240000300800 */
[----:B------:R-:W4:Y:S02]  /*1cf40*/  LDL.LU R26, [R1+0x118] ;  /* 0x00011800011a7983 */ /* 0x000f240000300800 */
[----:B------:R-:W4:Y:S02]  /*1cf50*/  LDL.LU R27, [R1+0x11c] ;  /* 0x00011c00011b7983 */ /* 0x000f240000300800 */
[C---:B----4-:R-:W-:Y:S11]  /*1cf60*/  HMMA.16816.F32 R24, R20.reuse, R12, R24 ;  /* 0x0000000c1418723c */ /* 0x050ff60000001818 */
[----:B------:R-:W-:Y:S11]  /*1cf70*/  @!UPT UIADD3 URZ, URZ, URZ, URZ ;  /* 0x0000003f3f3ff290 */ /* 0x000ff6000fffe03f */
[----:B------:R-:W-:Y:S01]  /*1cf80*/  @!UPT UIADD3 URZ, URZ, URZ, URZ ;  /* 0x0000003f3f3ff290 */ /* 0x000fe2000fffe03f */
[----:B------:R0:W-:Y:S01]  /*1cf90*/  STL [R1+0x114], R25 ;  /* 0x0001141901007387 */ /* 0x0001e20000100800 */
[----:B------:R-:W-:Y:S02]  /*1cfa0*/  IMAD.MOV.U32 R7, RZ, RZ, R24 ;  /* 0x000000ffff077224 */ /* 0x000fe400078e0018 */
[----:B------:R-:W-:Y:S02]  /*1cfb0*/  STL [R1+0x118], R26 ;  /* 0x0001181a01007387 */ /* 0x000fe40000100800 */
[----:B------:R-:W3:Y:S01]  /*1cfc0*/  LDL R0, [R1+0x52c] ;  /* 0x00052c0001007983 */ /* 0x000ee20000100800 */
[----:B0-----:R-:W4:Y:S04]  /*1cfd0*/  LDL.64 R24, [R1+0x30] ;  /* 0x0000300001187983 */ /* 0x001f280000100a00 */
[----:B----4-:R0:W-:Y:S04]  /*1cfe0*/  STL.64 [R1+0x1328], R24 ;  /* 0x0013281801007387 */ /* 0x0101e80000100a00 */
[----:B0-----:R-:W4:Y:S01]  /*1cff0*/  LDL.64 R24, [R1+0x40] ;  /* 0x0000400001187983 */ /* 0x001f220000100a00 */
[----:B------:R-:W-:Y:S02]  /*1d000*/  STL.64 [R1+0x12f8], R14 ;  /* 0x0012f80e01007387 */ /* 0x000fe40000100a00 */
[----:B------:R0:W-:Y:S02]  /*1d010*/  STL.64 [R1+0x12f0], R12 ;  /* 0x0012f00c01007387 */ /* 0x0001e40000100a00 */
[----:B0-----:R-:W3:Y:S01]  /*1d020*/  LDL.LU R12, [R1+0x400] ;  /* 0x00040000010c7983 */ /* 0x001ee20000300800 */
[----:B------:R-:W3:Y:S02]  /*1d030*/  LDL.LU R13, [R1+0x404] ;  /* 0x00040400010d7983 */ /* 0x000ee40000300800 */
[----:B------:R-:W3:Y:S02]  /*1d040*/  LDL.LU R14, [R1+0x408] ;  /* 0x00040800010e7983 */ /* 0x000ee40000300800 */
[----:B------:R-:W3:Y:S01]  /*1d050*/  LDL.LU R15, [R1+0x40c] ;  /* 0x00040c00010f7983 */ /* 0x000ee20000300800 */
[C---:B--2---:R-:W-:Y:S01]  /*1d060*/  HMMA.16816.F32 R16, R20.reuse, R8, R16 ;  /* 0x000000081410723c */ /* 0x044fe20000001810 */
[----:B---3--:R-:W-:Y:S01]  /*1d070*/  STL.64 [R1+0x1318], R14 ;  /* 0x0013180e01007387 */ /* 0x008fe20000100a00 */
[----:B------:R0:W-:Y:S03]  /*1d080*/  STL.64 [R1+0x1310], R12 ;  /* 0x0013100c01007387 */ /* 0x0001e60000100a00 */
        /* <DEDUP_REMOVED lines=11> */
[----:B------:R-:W-:Y:S01]  /*1d140*/  STL [R1+0x1030], R6 ;  /* 0x0010300601007387 */ /* 0x000fe20000100800 */
[----:B------:R-:W-:Y:S02]  /*1d150*/  STL [R1+0x102c], R7 ;  /* 0x00102c0701007387 */ /* 0x000fe40000100800 */
[----:B------:R-:W-:Y:S02]  /*1d160*/  STL.64 [R1+0x100], R16 ;  /* 0x0001001001007387 */ /* 0x000fe40000100a00 */
[----:B------:R0:W-:Y:S02]  /*1d170*/  STL.64 [R1+0x108], R18 ;  /* 0x0001081201007387 */ /* 0x0001e40000100a00 */
[----:B0-----:R-:W3:Y:S01]  /*1d180*/  LDL.LU.64 R18, [R1+0x1348] ;  /* 0x0013480001127983 */ /* 0x001ee20000300a00 */
[----:B------:R-:W3:Y:S02]  /*1d190*/  LDL.LU.64 R16, [R1+0x1340] ;  /* 0x0013400001107983 */ /* 0x000ee40000300a00 */
[----:B----4-:R-:W-:Y:S01]  /*1d1a0*/  IMAD.MOV.U32 R2, RZ, RZ, R25 ;  /* 0x000000ffff027224 */ /* 0x010fe200078e0019 */
[----:B---3--:R-:W-:Y:S01]  /*1d1b0*/  HMMA.16816.F32 R16, R20, R4, R16 ;  /* 0x000000041410723c */ /* 0x008fe20000001810 */
[----:B------:R-:W0:Y:S11]  /*1d1c0*/  LDSM.16.MT88.4 R20, [R0+0x12080] ;  /* 0x012080000014783b */ /* 0x000e360000004200 */
[----:B------:R-:W-:Y:S11]  /*1d1d0*/  @!UPT UIADD3 URZ, URZ, URZ, URZ ;  /* 0x0000003f3f3ff290 */ /* 0x000ff6000fffe03f */
[----:B------:R-:W-:Y:S01]  /*1d1e0*/  STL.64 [R1+0x60], R16 ;  /* 0x0000601001007387 */ /* 0x000fe20000100a00 */
[----:B------:R-:W-:Y:S02]  /*1d1f0*/  IMAD.MOV.U32 R6, RZ, RZ, R18 ;  /* 0x000000ffff067224 */ /* 0x000fe400078e0012 */
[----:B------:R-:W-:Y:S02]  /*1d200*/  IMAD.MOV.U32 R7, RZ, RZ, R19 ;  /* 0x000000ffff077224 */ /* 0x000fe400078e0013 */
[----:B------:R-:W2:Y:S04]  /*1d210*/  LDSM.16.MT88.4 R16, [R0+0x12000] ;  /* 0x012000000010783b */ /* 0x000ea80000004200 */
[----:B------:R-:W-:Y:S01]  /*1d220*/  STL.64 [R1+0x12d0], R6 ;  /* 0x0012d00601007387 */ /* 0x000fe20000100a00 */
[----:B------:R1:W-:Y:S03]  /*1d230*/  STL.64 [R1+0x12c8], R4 ;  /* 0x0012c80401007387 */ /* 0x0003e60000100a00 */
[----:B-1----:R-:W3:Y:S01]  /*1d240*/  LDL.LU R4, [R1+0x430] ;  /* 0x0004300001047983 */ /* 0x002ee20000300800 */
[----:B------:R-:W3:Y:S02]  /*1d250*/  LDL.LU R5, [R1+0x434] ;  /* 0x0004340001057983 */ /* 0x000ee40000300800 */
[----:B------:R-:W3:Y:S02]  /*1d260*/  LDL.LU R6, [R1+0x438] ;  /* 0x0004380001067983 */ /* 0x000ee40000300800 */
[----:B------:R-:W3:Y:S01]  /*1d270*/  LDL.LU R7, [R1+0x43c] ;  /* 0x00043c0001077983 */ /* 0x000ee20000300800 */
[----:B0-----:R-:W-:Y:S01]  /*1d280*/  STL.64 [R1+0x12c0], R22 ;  /* 0x0012c01601007387 */ /* 0x001fe20000100a00 */
[----:B------:R0:W-:Y:S02]  /*1d290*/  STL.64 [R1+0x12b8], R20 ;  /* 0x0012b81401007387 */ /* 0x0001e40000100a00 */
[----:B------:R-:W-:Y:S01]  /*1d2a0*/  IMAD.MOV.U32 R0, RZ, RZ, R24 ;  /* 0x000000ffff007224 */ /* 0x000fe200078e0018 */
[----:B0-----:R-:W4:Y:S01]  /*1d2b0*/  LDL.LU R20, [R1+0x410] ;  /* 0x0004100001147983 */ /* 0x001f220000300800 */
[----:B------:R-:W4:Y:S02]  /*1d2c0*/  LDL.LU R21, [R1+0x414] ;  /* 0x0004140001157983 */ /* 0x000f240000300800 */
[----:B------:R-:W4:Y:S02]  /*1d2d0*/  LDL.LU R22, [R1+0x418] ;  /* 0x0004180001167983 */ /* 0x000f240000300800 */
[----:B------:R-:W4:Y:S01]  /*1d2e0*/  LDL.LU R23, [R1+0x41c] ;  /* 0x00041c0001177983 */ /* 0x000f220000300800 */
[C---:B--2---:R-:W-:Y:S11]  /*1d2f0*/  HMMA.16816.F32 R12, R16.reuse, R24, R12 ;  /* 0x00000018100c723c */ /* 0x044ff6000000180c */
[----:B------:R-:W-:Y:S11]  /*1d300*/  @!UPT UIADD3 URZ, URZ, URZ, URZ ;  /* 0x0000003f3f3ff290 */ /* 0x000ff6000fffe03f */
[----:B------:R-:W-:Y:S01]  /*1d310*/  @!UPT UIADD3 URZ, URZ, URZ, URZ ;  /* 0x0000003f3f3ff290 */ /* 0x000fe2000fffe03f */
[----:B------:R-:W-:Y:S01]  /*1d320*/  STL.64 [R1+0x440], R12 ;  /* 0x0004400c01007387 */ /* 0x000fe20000100a00 */
[----:B------:R0:W-:Y:S03]  /*1d330*/  STL.64 [R1+0x448], R14 ;  /* 0x0004480e01007387 */ /* 0x0001e60000100a00 */
[----:B0-----:R-:W2:Y:S01]  /*1d340*/  LDL.LU.64 R14, [R1+0x1338] ;  /* 0x00133800010e7983 */ /* 0x001ea20000300a00 */
[----:B------:R-:W2:Y:S02]  /*1d350*/  LDL.LU.64 R12, [R1+0x1330] ;  /* 0x00133000010c7983 */ /* 0x000ea40000300a00 */
[----:B------:R-:W3:Y:S02]  /*1d360*/  LDL.LU.64 R24, [R1+0x1328] ;  /* 0x0013280001187983 */ /* 0x000ee40000300a00 */
[C---:B---3--:R-:W-:Y:S11]  /*1d370*/  HMMA.16816.F32 R4, R16.reuse, R24, R4 ;  /* 0x000000181004723c */ /* 0x048ff60000001804 */
        /* <DEDUP_REMOVED lines=15> */
[----:B------:R-:W4:Y:S02]  /*1d470*/  LDL.LU.64 R24, [R1+0x1308] ;  /* 0x0013080001187983 */ /* 0x000f240000300a00 */
[C---:B----4-:R-:W-:Y:S11]  /*1d480*/  HMMA.16816.F32 R20, R16.reuse, R24, R20 ;  /* 0x000000181014723c */ /* 0x050ff60000001814 */
[----:B------:R-:W-:Y:S11]  /*1d490*/  @!UPT UIADD3 URZ, URZ, URZ, URZ ;  /* 0x0000003f3f3ff290 */ /* 0x000ff6000fffe03f */
[----:B------:R-:W-:Y:S01]  /*1d4a0*/  @!UPT UIADD3 URZ, URZ, URZ, URZ ;  /* 0x0000003f3f3ff290 */ /* 0x000fe2000fffe03f */
[----:B------:R0:W-:Y:S01]  /*1d4b0*/  STL.64 [R1+0x410], R20 ;  /* 0x0004101401007387 */ /* 0x0001e20000100a00 */
[----:B------:R-:W-:Y:S02]  /*1d4c0*/  STL.64 [R1+0x418], R22 ;  /* 0x0004181601007387 */ /* 0x000fe40000100a00 */
[----:B0-----:R-:W-:Y:S02]  /*1d4d0*/  IMAD.MOV.U32 R21, RZ, RZ, R24 ;  /* 0x000000ffff157224 */ /* 0x001fe400078e0018 */
        /* <DEDUP_REMOVED lines=9> */
[----:B------:R-:W3:Y:S02]  /*1d570*/  LDL.LU.64 R12, [R1+0x12f0] ;  /* 0x0012f000010c7983 */ /* 0x000ee40000300a00 */
[----:B------:R-:W3:Y:S02]  /*1d580*/  LDL.LU.64 R26, [R1+0x12e8] ;  /* 0x0012e800011a7983 */ /* 0x000ee40000300a00 */
[----:B------:R-:W3:Y:S02]  /*1d590*/  LDL.LU.64 R24, [R1+0x12e0] ;  /* 0x0012e00001187983 */ /* 0x000ee40000300a00 */
[----:B---3--:R-:W-:Y:S01]  /*1d5a0*/  HMMA.16816.F32 R24, R16, R12, R24 ;  /* 0x0000000c1018723c */ /* 0x008fe20000001818 */
[----:B--2---:R-:W-:Y:S01]  /*1d5b0*/  STL.64 [R1+0x1260], R14 ;  /* 0x0012600e01007387 */ /* 0x004fe20000100a00 */
[----:B------:R0:W-:Y:S05]  /*1d5c0*/  STL.64 [R1+0x1258], R12 ;  /* 0x0012580c01007387 */ /* 0x0001ea0000100a00 */
[----:B0-----:R-:W-:-:S02]  /*1d5d0*/  IMAD.MOV.U32 R12, RZ, RZ, R21 ;  /* 0x000000ffff0c7224 */ /* 0x001fc400078e0015 */
[----:B------:R-:W-:Y:S11]  /*1d5e0*/  IMAD.MOV.U32 R13, RZ, RZ, R20 ;  /* 0x000000ffff0d7224 */ /* 0x000ff600078e0014 */
[----:B------:R-:W-:Y:S03]  /*1d5f0*/  @!UPT UIADD3 URZ, URZ, URZ, URZ ;  /* 0x0000003f3f3ff290 */ /* 0x000fe6000fffe03f */
[----:B------:R-:W-:Y:S01]  /*1d600*/  STL.64 [R1+0x3f0], R24 ;  /* 0x0003f01801007387 */ /* 0x000fe20000100a00 */
[----:B------:R-:W-:Y:S02]  /*1d610*/  STL.64 [R1+0x3f8], R26 ;  /* 0x0003f81a01007387 */ /* 0x000fe40000100a00 */
[----:B------:R0:W-:Y:S02]  /*1d620*/  STL.64 [R1+0x1270], R12 ;  /* 0x0012700c01007387 */ /* 0x0001e40000100a00 */
[----:B0-----:R-:W-:Y:S02]  /*1d630*/  IMAD.MOV.U32 R12, RZ, RZ, R7 ;  /* 0x000000ffff0c7224 */ /* 0x001fe400078e0007 */
[----:B------:R-:W-:-:S05]  /*1d640*/  IMAD.MOV.U32 R13, RZ, RZ, R6 ;  /* 0x000000ffff0d7224 */ /* 0x000fca00078e0006 */
[----:B------:R0:W-:Y:S02]  /*1d650*/  STL.64 [R1+0x1288], R12 ;  /* 0x0012880c01007387 */ /* 0x0001e40000100a00 */
[----:B0-----:R-:W-:Y:S02]  /*1d660*/  IMAD.MOV.U32 R12, RZ, RZ, R5 ;  /* 0x000000ffff0c7224 */ /* 0x001fe400078e0005 */
[----:B------:R-:W-:-:S05]  /*1d670*/  IMAD.MOV.U32 R13, RZ, RZ, R4 ;  /* 0x000000ffff0d7224 */ /* 0x000fca00078e0004 */
[----:B------:R0:W-:Y:S01]  /*1d680*/  STL.64 [R1+0x12a0], R12 ;  /* 0x0012a00c01007387 */ /* 0x0001e20000100a00 */
[----:B------:R-:W2:Y:S02]  /*1d690*/  LDL.LU R24, [R1+0x370] ;  /* 0x0003700001187983 */ /* 0x000ea40000300800 */
[----:B------:R-:W2:Y:S02]  /*1d6a0*/  LDL.LU R25, [R1+0x374] ;  /* 0x0003740001197983 */ /* 0x000ea40000300800 */
[----:B------:R-:W3:Y:S01]  /*1d6b0*/  LDL.LU R26, [R1+0x378] ;  /* 0x00037800011a7983 */ /* 0x000ee20000300800 */
[----:B------:R-:W3:Y:S01]  /*1d6c0*/  LDL.LU R27, [R1+0x37c] ;  /* 0x00037c00011b7983 */ /* 0x000ee20000300800 */
[----:B------:R-:W4:Y:S02]  /*1d6d0*/  LDL.LU R4, [R1+0x3e0] ;  /* 0x0003e00001047983 */ /* 0x000f240000300800 */
[----:B------:R-:W4:Y:S02]  /*1d6e0*/  LDL.LU R5, [R1+0x3e4] ;  /* 0x0003e40001057983 */ /* 0x000f240000300800 */
[----:B------:R-:W4:Y:S01]  /*1d6f0*/  LDL.LU R6, [R1+0x3e8] ;  /* 0x0003e80001067983 */ /* 0x000f220000300800 */
[----:B------:R-:W4:Y:S01]  /*1d700*/  LDL.LU R7, [R1+0x3ec] ;  /* 0x0003ec0001077983 */ /* 0x000f220000300800 */
[----:B------:R-:W4:Y:S02]  /*1d710*/  LDL.LU R20, [R1+0x2f0] ;  /* 0x0002f00001147983 */ /* 0x000f240000300800 */
[----:B------:R-:W4:Y:S02]  /*1d720*/  LDL.LU R21, [R1+0x2f4] ;  /* 0x0002f40001157983 */ /* 0x000f240000300800 */
[----:B------:R-:W4:Y:S01]  /*1d730*/  LDL.LU R22, [R1+0x2f8] ;  /* 0x0002f80001167983 */ /* 0x000f220000300800 */
[----:B------:R-:W4:Y:S01]  /*1d740*/  LDL.LU R23, [R1+0x2fc] ;  /* 0x0002fc0001177983 */ /* 0x000f220000300800 */
[----:B0-----:R-:W-:-:S02]  /*1d750*/  IMAD.MOV.U32 R12, RZ, RZ, R0 ;  /* 0x000000ffff0c7224 */ /* 0x001fc400078e0000 */
[----:B------:R-:W4:Y:S02]  /*1d760*/  LDL.LU R0, [R1+0x12dc] ;  /* 0x0012dc0001007983 */ /* 0x000f240000300800 */
[----:B------:R-:W-:Y:S02]  /*1d770*/  IMAD.MOV.U32 R13, RZ, RZ, R2 ;  /* 0x000000ffff0d7224 */ /* 0x000fe400078e0002 */
[----:B------:R-:W4:Y:S04]  /*1d780*/  LDL.LU R2, [R1+0x12d8] ;  /* 0x0012d80001027983 */ /* 0x000f280000300800 */
[----:B---3--:R-:W-:Y:S01]  /*1d790*/  STL.64 [R1+0x1150], R26 ;  /* 0x0011501a01007387 */ /* 0x008fe20000100a00 */
[----:B--2---:R0:W-:Y:S02]  /*1d7a0*/  STL.64 [R1+0x1148], R24 ;  /* 0x0011481801007387 */ /* 0x0041e40000100a00 */
[----:B0-----:R-:W-:-:S02]  /*1d7b0*/  IMAD.MOV.U32 R24, RZ, RZ, R28 ;  /* 0x000000ffff187224 */ /* 0x001fc400078e001c */
[----:B------:R-:W-:-:S05]  /*1d7c0*/  IMAD.MOV.U32 R25, RZ, RZ, R3 ;  /* 0x000000ffff197224 */ /* 0x000fca00078e0003 */
[----:B------:R0:W-:Y:S04]  /*1d7d0*/  STL.64 [R1+0x1268], R24 ;  /* 0x0012681801007387 */ /* 0x0001e80000100a00 */
        /* <DEDUP_REMOVED lines=23> */
[----:B------:R-:W-:Y:S01]  /*1d950*/  STL.64 [R1+0x3e0], R4 ;  /* 0x0003e00401007387 */ /* 0x000fe20000100a00 */
[----:B------:R0:W-:Y:S03]  /*1d960*/  STL.64 [R1+0x3e8], R6 ;  /* 0x0003e80601007387 */ /* 0x0001e60000100a00 */
[----:B0-----:R-:W3:Y:S01]  /*1d970*/  LDL.LU.64 R6, [R1+0x12d0] ;  /* 0x0012d00001067983 */ /* 0x001ee20000300a00 */
[----:B------:R-:W4:Y:S02]  /*1d980*/  LDL.LU.64 R4, [R1+0x12c8] ;  /* 0x0012c80001047983 */ /* 0x000f240000300a00 */
[----:B----4-:R-:W-:Y:S01]  /*1d990*/  HMMA.16816.F32 R16, R16, R4, R20 ;  /* 0x000000041010723c */ /* 0x010fe20000001814 */
[----:B------:R-:W2:Y:S01]  /*1d9a0*/  LDL.LU.64 R22, [R1+0x12c0] ;  /* 0x0012c00001167983 */ /* 0x000ea20000300a00 */
[----:B------:R-:W2:Y:S11]  /*1d9b0*/  LDL.LU.64 R20, [R1+0x12b8] ;  /* 0x0012b80001147983 */ /* 0x000eb60000300a00 */
[----:B------:R-:W-:Y:S10]  /*1d9c0*/  @!UPT UIADD3 URZ, URZ, URZ, URZ ;  /* 0x0000003f3f3ff290 */ /* 0x000ff4000fffe03f */
[----:B------:R0:W-:Y:S01]  /*1d9d0*/  STL.64 [R1+0x2f0], R16 ;  /* 0x0002f01001007387 */ /* 0x0001e20000100a00 */
[----:B------:R1:W-:Y:S03]  /*1d9e0*/  STL.64 [R1+0x2f8], R18 ;  /* 0x0002f81201007387 */ /* 0x0003e60000100a00 */
[----:B0-----:R-:W4:Y:S01]  /*1d9f0*/  LDL.LU R16, [R1+0x220] ;  /* 0x0002200001107983 */ /* 0x001f220000300800 */
[----:B------:R-:W4:Y:S02]  /*1da00*/  LDL.LU R17, [R1+0x224] ;  /* 0x0002240001117983 */ /* 0x000f240000300800 */
[----:B-1----:R-:W4:Y:S02]  /*1da10*/  LDL.LU R18, [R1+0x228] ;  /* 0x0002280001127983 */ /* 0x002f240000300800 */
[----:B------:R-:W4:Y:S01]  /*1da20*/  LDL.LU R19, [R1+0x22c] ;  /* 0x00022c0001137983 */ /* 0x000f220000300800 */
[----:B---3--:R-:W-:Y:S01]  /*1da30*/  STL.64 [R1+0x1250], R6 ;  /* 0x0012500601007387 */ /* 0x008fe20000100a00 */
[----:B------:R0:W-:Y:S03]  /*1da40*/  STL.64 [R1+0x1248], R4 ;  /* 0x0012480401007387 */ /* 0x0001e60000100a00 */
        /* <DEDUP_REMOVED lines=26> */
[----:B------:R-:W3:Y:S11]  /*1dbf0*/  LDL.LU.64 R24, [R1+0x1268] ;  /* 0x0012680001187983 */ /* 0x000ef60000300a00 */
[----:B------:R-:W-:Y:S10]  /*1dc00*/  @!UPT UIADD3 URZ, URZ, URZ, URZ ;  /* 0x0000003f3f3ff290 */ /* 0x000ff4000fffe03f */
[----:B------:R-:W-:Y:S01]  /*1dc10*/  STL.64 [R1+0x240], R12 ;  /* 0x0002400c01007387 */ /* 0x000fe20000100a00 */
[----:B------:R0:W-:Y:S03]  /*1dc20*/  STL.64 [R1+0x248], R14 ;  /* 0x0002480e01007387 */ /* 0x0001e60000100a00 */
[----:B0-----:R-:W2:Y:S01]  /*1dc30*/  LDL.LU.64 R14, [R1+0x1260] ;  /* 0x00126000010e7983 */ /* 0x001ea20000300a00 */
[----:B------:R-:W4:Y:S01]  /*1dc40*/  LDL.LU.64 R12, [R1+0x1258] ;  /* 0x00125800010c7983 */ /* 0x000f220000300a00 */
[C---:B---3--:R-:W-:Y:S02]  /*1dc50*/  HMMA.16816.F32 R4, R20.reuse, R24, R4 ;  /* 0x000000181404723c */ /* 0x048fe40000001804 */
[----:B------:R-:W-:Y:S06]  /*1dc60*/  STL.64 [R1+0x1220], R24 ;  /* 0x0012201801007387 */ /* 0x000fec0000100a00 */
[C---:B----4-:R-:W-:Y:S11]  /*1dc70*/  HMMA.16816.F32 R16, R20.reuse, R12, R16 ;  /* 0x0000000c1410723c */ /* 0x050ff60000001810 */
[----:B------:R-:W-:Y:S04]  /*1dc80*/  @!UPT UIADD3 URZ, URZ, URZ, URZ ;  /* 0x0000003f3f3ff290 */ /* 0x000fe8000fffe03f */
[----:B------:R0:W-:Y:S01]  /*1dc90*/  STL.64 [R1+0x230], R4 ;  /* 0x0002300401007387 */ /* 0x0001e20000100a00 */
[----:B------:R1:W-:Y:S03]  /*1dca0*/  STL.64 [R1+0x238], R6 ;  /* 0x0002380601007387 */ /* 0x0003e60000100a00 */
[----:B0-----:R-:W3:Y:S04]  /*1dcb0*/  LDL.LU R4, [R1+0x210] ;  /* 0x0002100001047983 */ /* 0x001ee80000300800 */
[----:B------:R0:W-:Y:S01]  /*1dcc0*/  STL.64 [R1+0x220], R16 ;  /* 0x0002201001007387 */ /* 0x0001e20000100a00 */
[----:B------:R4:W-:Y:S02]  /*1dcd0*/  STL.64 [R1+0x228], R18 ;  /* 0x0002281201007387 */ /* 0x0009e40000100a00 */
[----:B------:R-:W3:Y:S02]  /*1dce0*/  LDL.LU R5, [R1+0x214] ;  /* 0x0002140001057983 */ /* 0x000ee40000300800 */
[----:B-1----:R-:W3:Y:S01]  /*1dcf0*/  LDL.LU R6, [R1+0x218] ;  /* 0x0002180001067983 */ /* 0x002ee20000300800 */
[----:B------:R-:W3:Y:S04]  /*1dd00*/  LDL.LU R7, [R1+0x21c] ;  /* 0x00021c0001077983 */ /* 0x000ee80000300800 */
[----:B0-----:R-:W2:Y:S01]  /*1dd10*/  LDL.LU R16, [R1+0xf0] ;  /* 0x0000f00001107983 */ /* 0x001ea20000300800 */
[----:B------:R-:W2:Y:S02]  /*1dd20*/  LDL.LU R17, [R1+0xf4] ;  /* 0x0000f40001117983 */ /* 0x000ea40000300800 */
[----:B----4-:R-:W4:Y:S02]  /*1dd30*/  LDL.LU R18, [R1+0xf8] ;  /* 0x0000f80001127983 */ /* 0x010f240000300800 */
[----:B------:R-:W4:Y:S01]  /*1dd40*/  LDL.LU R19, [R1+0xfc] ;  /* 0x0000fc0001137983 */ /* 0x000f220000300800 */
[----:B------:R-:W2:Y:S01]  /*1dd50*/  LDL.LU R24, [R1+0x1c0] ;  /* 0x0001c00001187983 */ /* 0x000ea20000300800 */
[----:B------:R-:W2:Y:S02]  /*1dd60*/  LDL.LU R25, [R1+0x1c4] ;  /* 0x0001c40001197983 */ /* 0x000ea40000300800 */
[----:B------:R-:W2:Y:S02]  /*1dd70*/  LDL.LU R26, [R1+0x1c8] ;  /* 0x0001c800011a7983 */ /* 0x000ea40000300800 */
[----:B------:R-:W2:Y:S01]  /*1dd80*/  LDL.LU R27, [R1+0x1cc] ;  /* 0x0001cc00011b7983 */ /* 0x000ea20000300800 */
[----:B------:R-:W3:Y:S04]  /*1dd90*/  LDL R3, [R1+0x528] ;  /* 0x0005280001037983 */ /* 0x000ee80000100800 */
[----:B--2---:R-:W-:Y:S01]  /*1dda0*/  STL.64 [R1+0x1230], R26 ;  /* 0x0012301a01007387 */ /* 0x004fe20000100a00 */
[----:B------:R0:W-:Y:S03]  /*1ddb0*/  STL.64 [R1+0x1228], R24 ;  /* 0x0012281801007387 */ /* 0x0001e60000100a00 */
[----:B0-----:R-:W2:Y:S04]  /*1ddc0*/  LDL.64 R24, [R1+0x30] ;  /* 0x0000300001187983 */ /* 0x001ea80000100a00 */
[----:B--2---:R0:W-:Y:S04]  /*1ddd0*/  STL.64 [R1+0x1240], R24 ;  /* 0x0012401801007387 */ /* 0x0041e80000100a00 */
[----:B0-----:R-:W2:Y:S01]  /*1dde0*/  LDL.64 R24, [R1+0x40] ;  /* 0x0000400001187983 */ /* 0x001ea20000100a00 */
[----:B------:R-:W-:Y:S02]  /*1ddf0*/  STL.64 [R1+0x11f0], R14 ;  /* 0x0011f00e01007387 */ /* 0x000fe40000100a00 */
[----:B------:R0:W-:Y:S02]  /*1de00*/  STL.64 [R1+0x11e8], R12 ;  /* 0x0011e80c01007387 */ /* 0x0001e40000100a00 */
[----:B0-----:R-:W2:Y:S01]  /*1de10*/  LDL.LU R12, [R1+0x1a0] ;  /* 0x0001a000010c7983 */ /* 0x001ea20000300800 */
[----:B------:R-:W2:Y:S02]  /*1de20*/  LDL.LU R13, [R1+0x1a4] ;  /* 0x0001a400010d7983 */ /* 0x000ea40000300800 */
[----:B------:R-:W2:Y:S02]  /*1de30*/  LDL.LU R14, [R1+0x1a8] ;  /* 0x0001a800010e7983 */ /* 0x000ea40000300800 */
[----:B------:R-:W2:Y:S02]  /*1de40*/  LDL.LU R15, [R1+0x1ac] ;  /* 0x0001ac00010f7983 */ /* 0x000ea40000300800 */
[----:B--2---:R-:W-:Y:S01]  /*1de50*/  STL.64 [R1+0x1200], R14 ;  /* 0x0012000e01007387 */ /* 0x004fe20000100a00 */
[----:B------:R0:W-:Y:S03]  /*1de60*/  STL.64 [R1+0x11f8], R12 ;  /* 0x0011f80c01007387 */ /* 0x0001e60000100a00 */
[----:B0-----:R-:W2:Y:S01]  /*1de70*/  LDL.64 R12, [R1+0x10] ;  /* 0x00001000010c7983 */ /* 0x001ea20000100a00 */
[C---:B---3--:R-:W-:Y:S03]  /*1de80*/  HMMA.16816.F32 R4, R20.reuse, R8, R4 ;  /* 0x000000081404723c */ /* 0x048fe60000001804 */
[----:B--2---:R0:W-:Y:S04]  /*1de90*/  STL.64 [R1+0x1218], R12 ;  /* 0x0012180c01007387 */ /* 0x0041e80000100a00 */
[----:B0-----:R-:W2:Y:S04]  /*1dea0*/  LDL.64 R12, [R1+0x20] ;  /* 0x00002000010c7983 */ /* 0x001ea80000100a00 */
[----:B--2---:R0:W-:Y:S04]  /*1deb0*/  STL.64 [R1+0x1238], R12 ;  /* 0x0012380c01007387 */ /* 0x0041e80000100a00 */
[----:B0-----:R-:W2:Y:S01]  /*1dec0*/  LDL.LU R12, [R1+0x1d0] ;  /* 0x0001d000010c7983 */ /* 0x001ea20000300800 */
[----:B------:R-:W2:Y:S02]  /*1ded0*/  LDL.LU R13, [R1+0x1d4] ;  /* 0x0001d400010d7983 */ /* 0x000ea40000300800 */
[----:B------:R-:W2:Y:S02]  /*1dee0*/  LDL.LU R14, [R1+0x1d8] ;  /* 0x0001d800010e7983 */ /* 0x000ea40000300800 */
[----:B------:R-:W2:Y:S03]  /*1def0*/  LDL.LU R15, [R1+0x1dc] ;  /* 0x0001dc00010f7983 */ /* 0x000ea60000300800 */
[----:B------:R-:W-:Y:S01]  /*1df00*/  STL.64 [R1+0x210], R4 ;  /* 0x0002100401007387 */ /* 0x000fe20000100a00 */
[----:B------:R0:W-:Y:S03]  /*1df10*/  STL.64 [R1+0x218], R6 ;  /* 0x0002180601007387 */ /* 0x0001e60000100a00 */
[----:B0-----:R-:W3:Y:S01]  /*1df20*/  LDL.LU.64 R6, [R1+0x1250] ;  /* 0x0012500001067983 */ /* 0x001ee20000300a00 */
[----:B------:R-:W4:Y:S02]  /*1df30*/  LDL.LU.64 R4, [R1+0x1248] ;  /* 0x0012480001047983 */ /* 0x000f240000300a00 */
[----:B------:R-:W-:Y:S02]  /*1df40*/  STL.64 [R1+0x1210], R10 ;  /* 0x0012100a01007387 */ /* 0x000fe40000100a00 */
[----:B------:R0:W-:Y:S02]  /*1df50*/  STL.64 [R1+0x1208], R8 ;  /* 0x0012080801007387 */ /* 0x0001e40000100a00 */
[----:B0-----:R-:W2:Y:S01]  /*1df60*/  LDL.LU R8, [R1+0x1b0] ;  /* 0x0001b00001087983 */ /* 0x001ea20000300800 */
[----:B------:R-:W2:Y:S02]  /*1df70*/  LDL.LU R9, [R1+0x1b4] ;  /* 0x0001b40001097983 */ /* 0x000ea40000300800 */
[----:B------:R-:W2:Y:S02]  /*1df80*/  LDL.LU R10, [R1+0x1b8] ;  /* 0x0001b800010a7983 */ /* 0x000ea40000300800 */
[----:B------:R-:W2:Y:S01]  /*1df90*/  LDL.LU R11, [R1+0x1bc] ;  /* 0x0001bc00010b7983 */ /* 0x000ea20000300800 */
[----:B----4-:R-:W-:Y:S01]  /*1dfa0*/  HMMA.16816.F32 R16, R20, R4, R16 ;  /* 0x000000041410723c */ /* 0x010fe20000001810 */
[----:B---3--:R-:W-:Y:S01]  /*1dfb0*/  STL.64 [R1+0x11e0], R6 ;  /* 0x0011e00601007387 */ /* 0x008fe20000100a00 */
[----:B------:R0:W-:Y:S03]  /*1dfc0*/  STL.64 [R1+0x11d8], R4 ;  /* 0x0011d80401007387 */ /* 0x0001e60000100a00 */
[----:B------:R-:W1:Y:S11]  /*1dfd0*/  LDSM.16.MT88.4 R20, [R3+0x12080] ;  /* 0x012080000314783b */ /* 0x000e760000004200 */
[----:B------:R-:W-:Y:S07]  /*1dfe0*/  @!UPT UIADD3 URZ, URZ, URZ, URZ ;  /* 0x0000003f3f3ff290 */ /* 0x000fee000fffe03f */
[----:B------:R-:W-:Y:S01]  /*1dff0*/  STL.64 [R1+0xf0], R16 ;  /* 0x0000f01001007387 */ /* 0x000fe20000100a00 */
[----:B------:R-:W-:Y:S02]  /*1e000*/  STL.64 [R1+0xf8], R18 ;  /* 0x0000f81201007387 */ /* 0x000fe40000100a00 */
[----:B0-----:R-:W3:Y:S02]  /*1e010*/  LDL.LU R4, [R1+0x1e0] ;  /* 0x0001e00001047983 */ /* 0x001ee40000300800 */
[----:B------:R-:W3:Y:S01]  /*1e020*/  LDL.LU R5, [R1+0x1e4] ;  /* 0x0001e40001057983 */ /* 0x000ee20000300800 */
[----:B------:R-:W3:Y:S01]  /*1e030*/  LDL.LU R6, [R1+0x1e8] ;  /* 0x0001e80001067983 */ /* 0x000ee20000300800 */
[----:B------:R-:W3:Y:S03]  /*1e040*/  LDL.LU R7, [R1+0x1ec] ;  /* 0x0001ec0001077983 */ /* 0x000ee60000300800 */
[----:B------:R0:W3:Y:S04]  /*1e050*/  LDSM.16.MT88.4 R16, [R3+0x12000] ;  /* 0x012000000310783b */ /* 0x0000e80000004200 */
[----:B-1----:R-:W-:Y:S01]  /*1e060*/  STL.64 [R1+0x11d0], R22 ;  /* 0x0011d01601007387 */ /* 0x002fe20000100a00 */
[----:B------:R1:W-:Y:S02]  /*1e070*/  STL.64 [R1+0x11c8], R20 ;  /* 0x0011c81401007387 */ /* 0x0003e40000100a00 */
[----:B0-----:R-:W-:Y:S01]  /*1e080*/  IMAD.MOV.U32 R3, RZ, RZ, R25 ;  /* 0x000000ffff037224 */ /* 0x001fe200078e0019 */
[----:B-1----:R-:W4:Y:S01]  /*1e090*/  LDL.LU R20, [R1+0x190] ;  /* 0x0001900001147983 */ /* 0x002f220000300800 */
[----:B------:R-:W4:Y:S02]  /*1e0a0*/  LDL.LU R21, [R1+0x194] ;  /* 0x0001940001157983 */ /* 0x000f240000300800 */
[----:B------:R-:W4:Y:S02]  /*1e0b0*/  LDL.LU R22, [R1+0x198] ;  /* 0x0001980001167983 */ /* 0x000f240000300800 */
[----:B------:R-:W4:Y:S01]  /*1e0c0*/  LDL.LU R23, [R1+0x19c] ;  /* 0x00019c0001177983 */ /* 0x000f220000300800 */
[C---:B---3--:R-:W-:Y:S11]  /*1e0d0*/  HMMA.16816.F32 R4, R16.reuse, R24, R4 ;  /* 0x000000181004723c */ /* 0x048ff60000001804 */
[----:B------:R-:W-:Y:S11]  /*1e0e0*/  @!UPT UIADD3 URZ, URZ, URZ, URZ ;  /* 0x0000003f3f3ff290 */ /* 0x000ff6000fffe03f */
[----:B------:R-:W-:Y:S01]  /*1e0f0*/  @!UPT UIADD3 URZ, URZ, URZ, URZ ;  /* 0x0000003f3f3ff290 */ /* 0x000fe2000fffe03f */
[----:B------:R0:W-:Y:S01]  /*1e100*/  STL.64 [R1+0x1e0], R4 ;  /* 0x0001e00401007387 */ /* 0x0001e20000100a00 */
[----:B------:R1:W-:Y:S02]  /*1e110*/  STL.64 [R1+0x1e8], R6 ;  /* 0x0001e80601007387 */ /* 0x0003e40000100a00 */
[----:B0-----:R-:W-:Y:S02]  /*1e120*/  IMAD.MOV.U32 R4, RZ, RZ, R24 ;  /* 0x000000ffff047224 */ /* 0x001fe400078e0018 */
[----:B------:R-:W2:Y:S02]  /*1e130*/  LDL.LU.64 R24, [R1+0x1240] ;  /* 0x0012400001187983 */ /* 0x000ea40000300a00 */
[C---:B--2---:R-:W-:Y:S01]  /*1e140*/  HMMA.16816.F32 R12, R16.reuse, R24, R12 ;  /* 0x00000018100c723c */ /* 0x044fe2000000180c */
[----:B-1----:R-:W-:Y:S02]  /*1e150*/  IMAD.MOV.U32 R6, RZ, RZ, R24 ;  /* 0x000000ffff067224 */ /* 0x002fe400078e0018 */
[----:B------:R-:W-:Y:S11]  /*1e160*/  IMAD.MOV.U32 R5, RZ, RZ, R25 ;  /* 0x000000ffff057224 */ /* 0x000ff600078e0019 */
[----:B------:R-:W-:Y:S09]  /*1e170*/  @!UPT UIADD3 URZ, URZ, URZ, URZ ;  /* 0x0000003f3f3ff290 */ /* 0x000ff2000fffe03f */
[----:B------:R0:W-:Y:S01]  /*1e180*/  STL.64 [R1+0x1d0], R12 ;  /* 0x0001d00c01007387 */ /* 0x0001e20000100a00 */
[----:B------:R-:W-:Y:S03]  /*1e190*/  STL.64 [R1+0x1d8], R14 ;  /* 0x0001d80e01007387 */ /* 0x000fe60000100a00 */
[----:B0-----:R-:W2:Y:S01]  /*1e1a0*/  LDL.LU.64 R12, [R1+0x1238] ;  /* 0x00123800010c7983 */ /* 0x001ea20000300a00 */
[----:B------:R-:W2:Y:S02]  /*1e1b0*/  LDL.LU.64 R26, [R1+0x1230] ;  /* 0x00123000011a7983 */ /* 0x000ea40000300a00 */
[----:B------:R-:W2:Y:S02]  /*1e1c0*/  LDL.LU.64 R24, [R1+0x1228] ;  /* 0x0012280001187983 */ /* 0x000ea40000300a00 */
[C---:B--2---:R-:W-:Y:S01]  /*1e1d0*/  HMMA.16816.F32 R24, R16.reuse, R12, R24 ;  /* 0x0000000c1018723c */ /* 0x044fe20000001818 */
[----:B------:R-:W-:Y:S11]  /*1e1e0*/  IMAD.MOV.U32 R7, RZ, RZ, R13 ;  /* 0x000000ffff077224 */ /* 0x000ff600078e000d */
[----:B------:R-:W-:Y:S11]  /*1e1f0*/  @!UPT UIADD3 URZ, URZ, URZ, URZ ;  /* 0x0000003f3f3ff290 */ /* 0x000ff6000fffe03f */
[----:B------:R0:W-:Y:S01]  /*1e200*/  STL.64 [R1+0x1c0], R24 ;  /* 0x0001c01801007387 */ /* 0x0001e20000100a00 */
[----:B------:R1:W-:Y:S03]  /*1e210*/  STL.64 [R1+0x1c8], R26 ;  /* 0x0001c81a01007387 */ /* 0x0003e60000100a00 */
[----:B0-----:R-:W2:Y:S01]  /*1e220*/  LDL.LU.64 R24, [R1+0x1220] ;  /* 0x0012200001187983 */ /* 0x001ea20000300a00 */
[----:B-1----:R-:W-:Y:S02]  /*1e230*/  IMAD.MOV.U32 R26, RZ, RZ, R12 ;  /* 0x000000ffff1a7224 */ /* 0x002fe400078e000c */
[----:B------:R-:W3:Y:S02]  /*1e240*/  LDL.LU.64 R12, [R1+0x1218] ;  /* 0x00121800010c7983 */ /* 0x000ee40000300a00 */
[----:B---3--:R-:W-:Y:S01]  /*1e250*/  HMMA.16816.F32 R8, R16, R12, R8 ;  /* 0x0000000c1008723c */ /* 0x008fe20000001808 */
[----:B------:R-:W-:-:S02]  /*1e260*/  IMAD.MOV.U32 R28, RZ, RZ, R12 ;  /* 0x000000ffff1c7224 */ /* 0x000fc400078e000c */
[----:B------:R-:W-:Y:S11]  /*1e270*/  IMAD.MOV.U32 R27, RZ, RZ, R13 ;  /* 0x000000ffff1b7224 */ /* 0x000ff600078e000d */
[----:B------:R-:W-:Y:S09]  /*1e280*/  @!UPT UIADD3 URZ, URZ, URZ, URZ ;  /* 0x0000003f3f3ff290 */ /* 0x000ff2000fffe03f */
[----:B------:R-:W-:Y:S01]  /*1e290*/  STL.64 [R1+0x1b0], R8 ;  /* 0x0001b00801007387 */ /* 0x000fe20000100a00 */
[----:B------:R0:W-:Y:S03]  /*1e2a0*/  STL.64 [R1+0x1b8], R10 ;  /* 0x0001b80a01007387 */ /* 0x0001e60000100a00 */
[----:B0-----:R-:W3:Y:S01]  /*1e2b0*/  LDL.LU.64 R10, [R1+0x1210] ;  /* 0x00121000010a7983 */ /* 0x001ee20000300a00 */
[----:B------:R-:W2:Y:S02]  /*1e2c0*/  LDL.LU.64 R8, [R1+0x1208] ;  /* 0x0012080001087983 */ /* 0x000ea40000300a00 */
[----:B------:R-:W2:Y:S02]  /*1e2d0*/  LDL.LU.64 R14, [R1+0x1200] ;  /* 0x00120000010e7983 */ /* 0x000ea40000300a00 */
[----:B------:R-:W2:Y:S02]  /*1e2e0*/  LDL.LU.64 R12, [R1+0x11f8] ;  /* 0x0011f800010c7983 */ /* 0x000ea40000300a00 */
[----:B--2---:R-:W-:Y:S11]  /*1e2f0*/  HMMA.16816.F32 R12, R16, R24, R12 ;  /* 0x00000018100c723c */ /* 0x004ff6000000180c */
[----:B------:R-:W-:Y:S11]  /*1e300*/  @!UPT UIADD3 URZ, URZ, URZ, URZ ;  /* 0x0000003f3f3ff290 */ /* 0x000ff6000fffe03f */
[----:B------:R-:W-:Y:S01]  /*1e310*/  @!UPT UIADD3 URZ, URZ, URZ, URZ ;  /* 0x0000003f3f3ff290 */ /* 0x000fe2000fffe03f */
[----:B------:R-:W-:Y:S01]  /*1e320*/  STL.64 [R1+0x1a0], R12 ;  /* 0x0001a00c01007387 */ /* 0x000fe20000100a00 */
[----:B------:R0:W-:Y:S03]  /*1e330*/  STL.64 [R1+0x1a8], R14 ;  /* 0x0001a80e01007387 */ /* 0x0001e60000100a00 */
[----:B0-----:R-:W2:Y:S01]  /*1e340*/  LDL.LU.64 R14, [R1+0x11f0] ;  /* 0x0011f000010e7983 */ /* 0x001ea20000300a00 */
[----:B------:R-:W4:Y:S02]  /*1e350*/  LDL.LU.64 R12, [R1+0x11e8] ;  /* 0x0011e800010c7983 */ /* 0x000f240000300a00 */
        /* <DEDUP_REMOVED lines=10> */
[----:B0-----:R-:W-:Y:S01]  /*1e400*/  IMAD.MOV.U32 R24, RZ, RZ, R4 ;  /* 0x000000ffff187224 */ /* 0x001fe200078e0004 */
[C---:B----4-:R-:W-:Y:S11]  /*1e410*/  HMMA.16816.F32 R20, R16.reuse, R12, R20 ;  /* 0x0000000c1014723c */ /* 0x050ff60000001814 */
        /* <DEDUP_REMOVED lines=8> */
[----:B------:R-:W3:Y:S01]  /*1e4a0*/  LDL.LU R4, [R1+0x180] ;  /* 0x0001800001047983 */ /* 0x000ee20000300800 */
[----:B------:R-:W3:Y:S02]  /*1e4b0*/  LDL.LU R5, [R1+0x184] ;  /* 0x0001840001057983 */ /* 0x000ee40000300800 */
[----:B------:R-:W3:Y:S02]  /*1e4c0*/  LDL.LU R6, [R1+0x188] ;  /* 0x0001880001067983 */ /* 0x000ee40000300800 */
[----:B------:R-:W3:Y:S01]  /*1e4d0*/  LDL.LU R7, [R1+0x18c] ;  /* 0x00018c0001077983 */ /* 0x000ee20000300800 */
        /* <DEDUP_REMOVED lines=18> */
[C---:B---3--:R-:W-:Y:S01]  /*1e600*/  HMMA.16816.F32 R4, R16.reuse, R8, R4 ;  /* 0x000000081004723c */ /* 0x048fe20000001804 */
[----:B--2---:R-:W-:Y:S01]  /*1e610*/  STL.64 [R1+0x11a8], R14 ;  /* 0x0011a80e01007387 */ /* 0x004fe20000100a00 */
[----:B------:R0:W-:Y:S03]  /*1e620*/  STL.64 [R1+0x11a0], R12 ;  /* 0x0011a00c01007387 */ /* 0x0001e60000100a00 */
        /* <DEDUP_REMOVED lines=14> */
[----:B------:R-:W-:Y:S01]  /*1e710*/  IMAD.MOV.U32 R25, RZ, RZ, R3 ;  /* 0x000000ffff197224 */ /* 0x000fe200078e0003 */
        /* <DEDUP_REMOVED lines=42> */
[----:B------:R-:W-:Y:S01]  /*1e9c0*/  STL.64 [R1+0x390], R24 ;  /* 0x0003901801007387 */ /* 0x000fe20000100a00 */
[----:B------:R0:W-:Y:S03]  /*1e9d0*/  STL.64 [R1+0x398], R26 ;  /* 0x0003981a01007387 */ /* 0x0001e60000100a00 */
[----:B0-----:R-:W3:Y:S01]  /*1e9e0*/  LDL.LU.64 R26, [R1+0x1150] ;  /* 0x00115000011a7983 */ /* 0x001ee20000300a00 */
[----:B------:R-:W3:Y:S01]  /*1e9f0*/  LDL.LU.64 R24, [R1+0x1148] ;  /* 0x0011480001187983 */ /* 0x000ee20000300a00 */
[C---:B----4-:R-:W-:Y:S02]  /*1ea00*/  HMMA.16816.F32 R16, R20.reuse, R12, R16 ;  /* 0x0000000c1410723c */ /* 0x050fe40000001810 */
[----:B--2---:R-:W-:Y:S01]  /*1ea10*/  STL.64 [R1+0x10f8], R14 ;  /* 0x0010f80e01007387 */ /* 0x004fe20000100a00 */
[----:B------:R0:W-:Y:S11]  /*1ea20*/  STL.64 [R1+0x10f0], R12 ;  /* 0x0010f00c01007387 */ /* 0x0001f60000100a00 */
[----:B------:R-:W-:Y:S09]  /*1ea30*/  @!UPT UIADD3 URZ, URZ, URZ, URZ ;  /* 0x0000003f3f3ff290 */ /* 0x000ff2000fffe03f */
[----:B------:R-:W-:Y:S01]  /*1ea40*/  STL.64 [R1+0x380], R16 ;  /* 0x0003801001007387 */ /* 0x000fe20000100a00 */
[----:B------:R-:W-:Y:S02]  /*1ea50*/  STL.64 [R1+0x388], R18 ;  /* 0x0003881201007387 */ /* 0x000fe40000100a00 */
[----:B0-----:R-:W2:Y:S02]  /*1ea60*/  LDL.LU.64 R12, [R1] ;  /* 0x00000000010c7983 */ /* 0x001ea40000300a00 */
[----:B--2---:R3:W-:Y:S02]  /*1ea70*/  STL.64 [R1+0x1110], R12 ;  /* 0x0011100c01007387 */ /* 0x0047e40000100a00 */
[C---:B---3--:R-:W-:Y:S02]  /*1ea80*/  HMMA.16816.F32 R12, R20.reuse, R8, R24 ;  /* 0x00000008140c723c */ /* 0x048fe40000001818 */
[----:B------:R-:W2:Y:S11]  /*1ea90*/  LDL.LU R24, [R1+0x2b0] ;  /* 0x0002b00001187983 */ /* 0x000eb60000300800 */
[----:B------:R-:W-:Y:S10]  /*1eaa0*/  @!UPT UIADD3 URZ, URZ, URZ, URZ ;  /* 0x0000003f3f3ff290 */ /* 0x000ff4000fffe03f */
[----:B------:R-:W-:Y:S01]  /*1eab0*/  STL.64 [R1+0x370], R12 ;  /* 0x0003700c01007387 */ /* 0x000fe20000100a00 */
[----:B------:R-:W-:Y:S02]  /*1eac0*/  STL.64 [R1+0x378], R14 ;  /* 0x0003780e01007387 */ /* 0x000fe40000100a00 */
[----:B------:R-:W2:Y:S02]  /*1ead0*/  LDL.LU R25, [R1+0x2b4] ;  /* 0x0002b40001197983 */ /* 0x000ea40000300800 */
[----:B------:R-:W3:Y:S01]  /*1eae0*/  LDL.LU R26, [R1+0x2b8] ;  /* 0x0002b800011a7983 */ /* 0x000ee20000300800 */
[----:B------:R-:W3:Y:S01]  /*1eaf0*/  LDL.LU R27, [R1+0x2bc] ;  /* 0x0002bc00011b7983 */ /* 0x000ee20000300800 */
[----:B------:R-:W4:Y:S02]  /*1eb00*/  LDL.LU R16, [R1+0x200] ;  /* 0x0002000001107983 */ /* 0x000f240000300800 */
[----:B------:R-:W4:Y:S02]  /*1eb10*/  LDL.LU R17, [R1+0x204] ;  /* 0x0002040001117983 */ /* 0x000f240000300800 */
[----:B------:R-:W4:Y:S01]  /*1eb20*/  LDL.LU R18, [R1+0x208] ;  /* 0x0002080001127983 */ /* 0x000f220000300800 */
[----:B------:R-:W4:Y:S01]  /*1eb30*/  LDL.LU R19, [R1+0x20c] ;  /* 0x00020c0001137983 */ /* 0x000f220000300800 */
[----:B------:R-:W4:Y:S03]  /*1eb40*/  LDL R3, [R1+0x524] ;  /* 0x0005240001037983 */ /* 0x000f260000100800 */
        /* <DEDUP_REMOVED lines=8> */
[----:B0-----:R-:W2:Y:S04]  /*1ebd0*/  LDL.LU.64 R24, [R1+0x30] ;  /* 0x0000300001187983 */ /* 0x001ea80000300a00 */
[----:B--2---:R0:W-:Y:S04]  /*1ebe0*/  STL.64 [R1+0x1140], R24 ;  /* 0x0011401801007387 */ /* 0x0041e80000100a00 */
[----:B0-----:R-:W2:Y:S01]  /*1ebf0*/  LDL.LU.64 R24, [R1+0x40] ;  /* 0x0000400001187983 */ /* 0x001ea20000300a00 */
[----:B------:R-:W3:Y:S01]  /*1ec00*/  LDL.LU.64 R12, [R1+0x10] ;  /* 0x00001000010c7983 */ /* 0x000ee20000300a00 */
[----:B----4-:R-:W-:Y:S01]  /*1ec10*/  HMMA.16816.F32 R16, R20, R4, R16 ;  /* 0x000000041410723c */ /* 0x010fe20000001810 */
[----:B------:R-:W-:Y:S01]  /*1ec20*/  LDSM.16.MT88.4 R20, [R3+0x12000] ;  /* 0x012000000314783b */ /* 0x000fe20000004200 */
[----:B---3--:R0:W-:Y:S04]  /*1ec30*/  STL.64 [R1+0x1138], R12 ;  /* 0x0011380c01007387 */ /* 0x0081e80000100a00 */
[----:B0-----:R-:W3:Y:S01]  /*1ec40*/  LDL.LU R12, [R1+0x2d0] ;  /* 0x0002d000010c7983 */ /* 0x001ee20000300800 */
[----:B------:R-:W3:Y:S02]  /*1ec50*/  LDL.LU R13, [R1+0x2d4] ;  /* 0x0002d400010d7983 */ /* 0x000ee40000300800 */
[----:B------:R-:W3:Y:S02]  /*1ec60*/  LDL.LU R14, [R1+0x2d8] ;  /* 0x0002d800010e7983 */ /* 0x000ee40000300800 */
[----:B------:R-:W3:Y:S01]  /*1ec70*/  LDL.LU R15, [R1+0x2dc] ;  /* 0x0002dc00010f7983 */ /* 0x000ee20000300800 */
[----:B------:R-:W-:Y:S01]  /*1ec80*/  STL.64 [R1+0x10e8], R10 ;  /* 0x0010e80a01007387 */ /* 0x000fe20000100a00 */
[----:B------:R0:W-:Y:S03]  /*1ec90*/  STL.64 [R1+0x10e0], R8 ;  /* 0x0010e00801007387 */ /* 0x0001e60000100a00 */
[----:B0-----:R-:W4:Y:S01]  /*1eca0*/  LDL.LU R8, [R1+0x290] ;  /* 0x0002900001087983 */ /* 0x001f220000300800 */
[----:B------:R-:W4:Y:S02]  /*1ecb0*/  LDL.LU R9, [R1+0x294] ;  /* 0x0002940001097983 */ /* 0x000f240000300800 */
[----:B------:R-:W2:Y:S02]  /*1ecc0*/  LDL.LU R10, [R1+0x298] ;  /* 0x00029800010a7983 */ /* 0x000ea40000300800 */
[----:B------:R-:W2:Y:S02]  /*1ecd0*/  LDL.LU R11, [R1+0x29c] ;  /* 0x00029c00010b7983 */ /* 0x000ea40000300800 */
[----:B--2---:R-:W-:Y:S01]  /*1ece0*/  STL.64 [R1+0x1108], R10 ;  /* 0x0011080a01007387 */ /* 0x004fe20000100a00 */
[----:B----4-:R0:W-:Y:S03]  /*1ecf0*/  STL.64 [R1+0x1100], R8 ;  /* 0x0011000801007387 */ /* 0x0101e60000100a00 */
[----:B0-----:R-:W2:Y:S01]  /*1ed00*/  LDL.LU R8, [R1+0x2a0] ;  /* 0x0002a00001087983 */ /* 0x001ea20000300800 */
[----:B------:R-:W2:Y:S02]  /*1ed10*/  LDL.LU R9, [R1+0x2a4] ;  /* 0x0002a40001097983 */ /* 0x000ea40000300800 */
[----:B------:R-:W2:Y:S02]  /*1ed20*/  LDL.LU R10, [R1+0x2a8] ;  /* 0x0002a800010a7983 */ /* 0x000ea40000300800 */
[----:B------:R-:W2:Y:S01]  /*1ed30*/  LDL.LU R11, [R1+0x2ac] ;  /* 0x0002ac00010b7983 */ /* 0x000ea20000300800 */
[----:B------:R-:W-:Y:S01]  /*1ed40*/  STL.64 [R1+0x10d8], R6 ;  /* 0x0010d80601007387 */ /* 0x000fe20000100a00 */
[----:B------:R0:W-:Y:S02]  /*1ed50*/  STL.64 [R1+0x10d0], R4 ;  /* 0x0010d00401007387 */ /* 0x0001e40000100a00 */
[----:B------:R-:W-:Y:S02]  /*1ed60*/  STL.64 [R1+0x200], R16 ;  /* 0x0002001001007387 */ /* 0x000fe40000100a00 */
[----:B------:R-:W-:Y:S02]  /*1ed70*/  STL.64 [R1+0x208], R18 ;  /* 0x0002081201007387 */ /* 0x000fe40000100a00 */
[----:B------:R-:W1:Y:S04]  /*1ed80*/  LDSM.16.MT88.4 R16, [R3+0x12080] ;  /* 0x012080000310783b */ /* 0x000e680000004200 */
[----:B0-----:R-:W4:Y:S04]  /*1ed90*/  LDL.LU.64 R4, [R1+0x20] ;  /* 0x0000200001047983 */ /* 0x001f280000300a00 */
[----:B-1----:R-:W-:Y:S01]  /*1eda0*/  STL.64 [R1+0x10c8], R18 ;  /* 0x0010c81201007387 */ /* 0x002fe20000100a00 */
[----:B------:R0:W-:Y:S03]  /*1edb0*/  STL.64 [R1+0x10c0], R16 ;  /* 0x0010c01001007387 */ /* 0x0001e60000100a00 */
[----:B0-----:R-:W2:Y:S01]  /*1edc0*/  LDL.LU R16, [R1+0x2e0] ;  /* 0x0002e00001107983 */ /* 0x001ea20000300800 */
[----:B------:R-:W2:Y:S02]  /*1edd0*/  LDL.LU R17, [R1+0x2e4] ;  /* 0x0002e40001117983 */ /* 0x000ea40000300800 */
[----:B------:R-:W2:Y:S02]  /*1ede0*/  LDL.LU R18, [R1+0x2e8] ;  /* 0x0002e80001127983 */ /* 0x000ea40000300800 */
[----:B------:R-:W2:Y:S02]  /*1edf0*/  LDL.LU R19, [R1+0x2ec] ;  /* 0x0002ec0001137983 */ /* 0x000ea40000300800 */
[C---:B--2---:R-:W-:Y:S11]  /*1ee00*/  HMMA.16816.F32 R16, R20.reuse, R24, R16 ;  /* 0x000000181410723c */ /* 0x044ff60000001810 */
[----:B------:R-:W-:Y:S11]  /*1ee10*/  @!UPT UIADD3 URZ, URZ, URZ, URZ ;  /* 0x0000003f3f3ff290 */ /* 0x000ff6000fffe03f */
[----:B------:R-:W-:Y:S01]  /*1ee20*/  @!UPT UIADD3 URZ, URZ, URZ, URZ ;  /* 0x0000003f3f3ff290 */ /* 0x000fe2000fffe03f */
[----:B------:R-:W-:Y:S01]  /*1ee30*/  STL.64 [R1+0x2e0], R16 ;  /* 0x0002e01001007387 */ /* 0x000fe20000100a00 */
[----:B------:R0:W-:Y:S02]  /*1ee40*/  STL.64 [R1+0x2e8], R18 ;  /* 0x0002e81201007387 */ /* 0x0001e40000100a00 */
[----:B0-----:R-:W-:Y:S02]  /*1ee50*/  IMAD.MOV.U32 R19, RZ, RZ, R24 ;  /* 0x000000ffff137224 */ /* 0x001fe400078e0018 */
[----:B------:R-:W-:Y:S02]  /*1ee60*/  IMAD.MOV.U32 R18, RZ, RZ, R25 ;  /* 0x000000ffff127224 */ /* 0x000fe400078e0019 */
[----:B------:R-:W3:Y:S02]  /*1ee70*/  LDL.LU.64 R24, [R1+0x1140] ;  /* 0x0011400001187983 */ /* 0x000ee40000300a00 */
[----:B---3--:R-:W-:Y:S01]  /*1ee80*/  HMMA.16816.F32 R12, R20, R24, R12 ;  /* 0x00000018140c723c */ /* 0x008fe2000000180c */
[----:B------:R-:W-:-:S02]  /*1ee90*/  IMAD.MOV.U32 R3, RZ, RZ, R24 ;  /* 0x000000ffff037224 */ /* 0x000fc400078e0018 */
[----:B------:R-:W-:Y:S11]  /*1eea0*/  IMAD.MOV.U32 R28, RZ, RZ, R25 ;  /* 0x000000ffff1c7224 */ /* 0x000ff600078e0019 */
[----:B------:R-:W-:Y:S09]  /*1eeb0*/  @!UPT UIADD3 URZ, URZ, URZ, URZ ;  /* 0x0000003f3f3ff290 */ /* 0x000ff2000fffe03f */
[----:B------:R0:W-:Y:S01]  /*1eec0*/  STL.64 [R1+0x2d0], R12 ;  /* 0x0002d00c01007387 */ /* 0x0001e20000100a00 */
[----:B------:R-:W-:Y:S03]  /*1eed0*/  STL.64 [R1+0x2d8], R14 ;  /* 0x0002d80e01007387 */ /* 0x000fe60000100a00 */
[----:B0-----:R-:W2:Y:S01]  /*1eee0*/  LDL.LU.64 R12, [R1+0x1138] ;  /* 0x00113800010c7983 */ /* 0x001ea20000300a00 */
[----:B------:R-:W4:Y:S02]  /*1eef0*/  LDL.LU.64 R26, [R1+0x1130] ;  /* 0x00113000011a7983 */ /* 0x000f240000300a00 */
[----:B------:R-:W4:Y:S02]  /*1ef00*/  LDL.LU.64 R24, [R1+0x1128] ;  /* 0x0011280001187983 */ /* 0x000f240000300a00 */
[C---:B----4-:R-:W-:Y:S11]  /*1ef10*/  HMMA.16816.F32 R24, R20.reuse, R4, R24 ;  /* 0x000000041418723c */ /* 0x050ff60000001818 */
[----:B------:R-:W-:Y:S11]  /*1ef20*/  @!UPT UIADD3 URZ, URZ, URZ, URZ ;  /* 0x0000003f3f3ff290 */ /* 0x000ff6000fffe03f */
[----:B------:R-:W-:Y:S01]  /*1ef30*/  @!UPT UIADD3 URZ, URZ, URZ, URZ ;  /* 0x0000003f3f3ff290 */ /* 0x000fe2000fffe03f */
[----:B------:R-:W-:Y:S01]  /*1ef40*/  STL.64 [R1+0x2c0], R24 ;  /* 0x0002c01801007387 */ /* 0x000fe20000100a00 */
[----:B------:R0:W-:Y:S03]  /*1ef50*/  STL.64 [R1+0x2c8], R26 ;  /* 0x0002c81a01007387 */ /* 0x0001e60000100a00 */
[----:B0-----:R-:W2:Y:S01]  /*1ef60*/  LDL.LU.64 R26, [R1+0x1120] ;  /* 0x00112000011a7983 */ /* 0x001ea20000300a00 */
[----:B------:R-:W2:Y:S02]  /*1ef70*/  LDL.LU.64 R24, [R1+0x1118] ;  /* 0x0011180001187983 */ /* 0x000ea40000300a00 */
[----:B------:R-:W-:Y:S02]  /*1ef80*/  IMAD.MOV.U32 R17, RZ, RZ, R4 ;  /* 0x000000ffff117224 */ /* 0x000fe400078e0004 */
[----:B------:R-:W-:Y:S01]  /*1ef90*/  IMAD.MOV.U32 R16, RZ, RZ, R5 ;  /* 0x000000ffff107224 */ /* 0x000fe200078e0005 */
[----:B------:R-:W3:Y:S01]  /*1efa0*/  LDL.LU R4, [R1+0x280] ;  /* 0x0002800001047983 */ /* 0x000ee20000300800 */
[----:B------:R-:W3:Y:S02]  /*1efb0*/  LDL.LU R5, [R1+0x284] ;  /* 0x0002840001057983 */ /* 0x000ee40000300800 */
[----:B------:R-:W3:Y:S02]  /*1efc0*/  LDL.LU R6, [R1+0x288] ;  /* 0x0002880001067983 */ /* 0x000ee40000300800 */
[----:B------:R-:W3:Y:S01]  /*1efd0*/  LDL.LU R7, [R1+0x28c] ;  /* 0x00028c0001077983 */ /* 0x000ee20000300800 */
        /* <DEDUP_REMOVED lines=17> */
[----:B------:R-:W2:Y:S02]  /*1f0f0*/  LDL.LU.64 R12, [R1+0x10f0] ;  /* 0x0010f000010c7983 */ /* 0x000ea40000300a00 */
[----:B--2---:R-:W-:Y:S11]  /*1f100*/  HMMA.16816.F32 R8, R20, R12, R8 ;  /* 0x0000000c1408723c */ /* 0x004ff60000001808 */
[----:B------:R-:W-:Y:S11]  /*1f110*/  @!UPT UIADD3 URZ, URZ, URZ, URZ ;  /* 0x0000003f3f3ff290 */ /* 0x000ff6000fffe03f */
[----:B------:R-:W-:Y:S01]  /*1f120*/  @!UPT UIADD3 URZ, URZ, URZ, URZ ;  /* 0x0000003f3f3ff290 */ /* 0x000fe2000fffe03f */
[----:B------:R-:W-:Y:S01]  /*1f130*/  STL.64 [R1+0x290], R8 ;  /* 0x0002900801007387 */ /* 0x000fe20000100a00 */
[----:B------:R0:W-:Y:S03]  /*1f140*/  STL.64 [R1+0x298], R10 ;  /* 0x0002980a01007387 */ /* 0x0001e60000100a00 */
[----:B0-----:R-:W2:Y:S01]  /*1f150*/  LDL.LU.64 R10, [R1+0x10e8] ;  /* 0x0010e800010a7983 */ /* 0x001ea20000300a00 */
[----:B------:R-:W3:Y:S02]  /*1f160*/  LDL.LU.64 R8, [R1+0x10e0] ;  /* 0x0010e00001087983 */ /* 0x000ee40000300a00 */
[----:B----4-:R-:W-:Y:S02]  /*1f170*/  STL.64 [R1+0x1050], R14 ;  /* 0x0010500e01007387 */ /* 0x010fe40000100a00 */
[----:B------:R0:W-:Y:S02]  /*1f180*/  STL.64 [R1+0x1048], R12 ;  /* 0x0010480c01007387 */ /* 0x0001e40000100a00 */
[----:B0-----:R-:W-:-:S02]  /*1f190*/  IMAD.MOV.U32 R12, RZ, RZ, R27 ;  /* 0x000000ffff0c7224 */ /* 0x001fc400078e001b */
[----:B------:R-:W-:-:S05]  /*1f1a0*/  IMAD.MOV.U32 R13, RZ, RZ, R26 ;  /* 0x000000ffff0d7224 */ /* 0x000fca00078e001a */
[----:B------:R0:W-:Y:S02]  /*1f1b0*/  STL.64 [R1+0x1068], R12 ;  /* 0x0010680c01007387 */ /* 0x0001e40000100a00 */
[----:B0-----:R-:W-:Y:S02]  /*1f1c0*/  IMAD.MOV.U32 R13, RZ, RZ, R24 ;  /* 0x000000ffff0d7224 */ /* 0x001fe400078e0018 */
[----:B------:R-:W-:Y:S01]  /*1f1d0*/  IMAD.MOV.U32 R12, RZ, RZ, R25 ;  /* 0x000000ffff0c7224 */ /* 0x000fe200078e0019 */
[----:B------:R-:W4:Y:S01]  /*1f1e0*/  LDL.LU R24, [R1+0xd0] ;  /* 0x0000d00001187983 */ /* 0x000f220000300800 */
[----:B------:R-:W4:Y:S02]  /*1f1f0*/  LDL.LU R25, [R1+0xd4] ;  /* 0x0000d40001197983 */ /* 0x000f240000300800 */
[----:B------:R-:W2:Y:S02]  /*1f200*/  LDL.LU R26, [R1+0xd8] ;  /* 0x0000d800011a7983 */ /* 0x000ea40000300800 */
[----:B------:R-:W2:Y:S01]  /*1f210*/  LDL.LU R27, [R1+0xdc] ;  /* 0x0000dc00011b7983 */ /* 0x000ea20000300800 */
[----:B---3--:R-:W-:Y:S01]  /*1f220*/  HMMA.16816.F32 R4, R20, R8, R4 ;  /* 0x000000081404723c */ /* 0x008fe20000001804 */
[----:B--2---:R-:W-:Y:S01]  /*1f230*/  STL.64 [R1+0x10a8], R26 ;  /* 0x0010a81a01007387 */ /* 0x004fe20000100a00 */
[----:B----4-:R-:W-:Y:S02]  /*1f240*/  STL.64 [R1+0x10a0], R24 ;  /* 0x0010a01801007387 */ /* 0x010fe40000100a00 */
[----:B------:R0:W-:Y:S02]  /*1f250*/  STL.64 [R1+0x1080], R12 ;  /* 0x0010800c01007387 */ /* 0x0001e40000100a00 */
[----:B0-----:R-:W-:-:S02]  /*1f260*/  IMAD.MOV.U32 R12, RZ, RZ, R17 ;  /* 0x000000ffff0c7224 */ /* 0x001fc400078e0011 */
[----:B------:R-:W-:Y:S02]  /*1f270*/  IMAD.MOV.U32 R13, RZ, RZ, R16 ;  /* 0x000000ffff0d7224 */ /* 0x000fe400078e0010 */
[----:B------:R-:W-:Y:S01]  /*1f280*/  IMAD.MOV.U32 R25, RZ, RZ, R18 ;  /* 0x000000ffff197224 */ /* 0x000fe200078e0012 */
[----:B------:R-:W2:Y:S01]  /*1f290*/  LDL.LU R16, [R1+0x170] ;  /* 0x0001700001107983 */ /* 0x000ea20000300800 */
[----:B------:R-:W2:Y:S02]  /*1f2a0*/  LDL.LU R17, [R1+0x174] ;  /* 0x0001740001117983 */ /* 0x000ea40000300800 */
[----:B------:R-:W-:Y:S02]  /*1f2b0*/  IMAD.MOV.U32 R24, RZ, RZ, R19 ;  /* 0x000000ffff187224 */ /* 0x000fe400078e0013 */
[----:B------:R-:W2:Y:S01]  /*1f2c0*/  LDL.LU R18, [R1+0x178] ;  /* 0x0001780001127983 */ /* 0x000ea20000300800 */
[----:B------:R-:W2:Y:S01]  /*1f2d0*/  LDL.LU R19, [R1+0x17c] ;  /* 0x00017c0001137983 */ /* 0x000ea20000300800 */
[----:B------:R0:W-:Y:S03]  /*1f2e0*/  STL.64 [R1+0x10b0], R12 ;  /* 0x0010b00c01007387 */ /* 0x0001e60000100a00 */
[----:B0-----:R-:W3:Y:S01]  /*1f2f0*/  LDL.LU R12, [R1+0xe0] ;  /* 0x0000e000010c7983 */ /* 0x001ee20000300800 */
[----:B------:R-:W3:Y:S02]  /*1f300*/  LDL.LU R13, [R1+0xe4] ;  /* 0x0000e400010d7983 */ /* 0x000ee40000300800 */
[----:B------:R-:W3:Y:S02]  /*1f310*/  LDL.LU R14, [R1+0xe8] ;  /* 0x0000e800010e7983 */ /* 0x000ee40000300800 */
[----:B------:R-:W3:Y:S01]  /*1f320*/  LDL.LU R15, [R1+0xec] ;  /* 0x0000ec00010f7983 */ /* 0x000ee20000300800 */
[----:B------:R-:W-:Y:S01]  /*1f330*/  STL.64 [R1+0x280], R4 ;  /* 0x0002800401007387 */ /* 0x000fe20000100a00 */
[----:B------:R0:W-:Y:S03]  /*1f340*/  STL.64 [R1+0x288], R6 ;  /* 0x0002880601007387 */ /* 0x0001e60000100a00 */
[----:B0-----:R-:W4:Y:S01]  /*1f350*/  LDL.LU.64 R6, [R1+0x10d8] ;  /* 0x0010d80001067983 */ /* 0x001f220000300a00 */
[----:B------:R-:W2:Y:S02]  /*1f360*/  LDL.LU.64 R4, [R1+0x10d0] ;  /* 0x0010d00001047983 */ /* 0x000ea40000300a00 */
        /* <DEDUP_REMOVED lines=18> */
[----:B------:R-:W-:Y:S01]  /*1f490*/  HMMA.16816.F32 R20, R20, R4, R16 ;  /* 0x000000041414723c */ /* 0x000fe20000001810 */
[----:B--2---:R-:W-:Y:S01]  /*1f4a0*/  STL.64 [R1+0x1090], R10 ;  /* 0x0010900a01007387 */ /* 0x004fe20000100a00 */
[----:B------:R0:W-:Y:S03]  /*1f4b0*/  STL.64 [R1+0x1088], R8 ;  /* 0x0010880801007387 */ /* 0x0001e60000100a00 */
[----:B0-----:R-:W2:Y:S01]  /*1f4c0*/  LDL.LU R8, [R1+0xc0] ;  /* 0x0000c00001087983 */ /* 0x001ea20000300800 */
[----:B------:R-:W2:Y:S02]  /*1f4d0*/  LDL.LU R9, [R1+0xc4] ;  /* 0x0000c40001097983 */ /* 0x000ea40000300800 */
[----:B------:R-:W2:Y:S02]  /*1f4e0*/  LDL.LU R10, [R1+0xc8] ;  /* 0x0000c800010a7983 */ /* 0x000ea40000300800 */
[----:B------:R-:W2:Y:S01]  /*1f4f0*/  LDL.LU R11, [R1+0xcc] ;  /* 0x0000cc00010b7983 */ /* 0x000ea20000300800 */
[----:B------:R-:W3:Y:S01]  /*1f500*/  LDL.LU.64 R18, [R1+0x10c8] ;  /* 0x0010c80001127983 */ /* 0x000ee20000300a00 */
[----:B------:R-:W3:Y:S11]  /*1f510*/  LDL.LU.64 R16, [R1+0x10c0] ;  /* 0x0010c00001107983 */ /* 0x000ef60000300a00 */
[----:B------:R0:W-:Y:S02]  /*1f520*/  STL.64 [R1+0x170], R20 ;  /* 0x0001701401007387 */ /* 0x0001e40000100a00 */
[----:B------:R-:W-:Y:S02]  /*1f530*/  STL.64 [R1+0x178], R22 ;  /* 0x0001781601007387 */ /* 0x000fe40000100a00 */
[----:B0-----:R-:W-:-:S02]  /*1f540*/  IMAD.MOV.U32 R20, RZ, RZ, R3 ;  /* 0x000000ffff147224 */ /* 0x001fc400078e0003 */
[----:B------:R-:W-:Y:S01]  /*1f550*/  IMAD.MOV.U32 R21, RZ, RZ, R28 ;  /* 0x000000ffff157224 */ /* 0x000fe200078e001c */
[----:B------:R-:W2:Y:S01]  /*1f560*/  LDL.LU R3, [R1+0x10bc] ;  /* 0x0010bc0001037983 */ /* 0x000ea20000300800 */
[----:B------:R-:W2:Y:S01]  /*1f570*/  LDL.LU R28, [R1+0x10b8] ;  /* 0x0010b800011c7983 */ /* 0x000ea20000300800 */
[C---:B---3--:R-:W-:Y:S02]  /*1f580*/  HMMA.16816.F32 R24, R16.reuse, R24, R12 ;  /* 0x000000181018723c */ /* 0x048fe4000000180c */
[----:B------:R-:W2:Y:S11]  /*1f590*/  LDL.LU.64 R12, [R1+0x10b0] ;  /* 0x0010b000010c7983 */ /* 0x000eb60000300a00 */
[----:B------:R-:W-:Y:S10]  /*1f5a0*/  @!UPT UIADD3 URZ, URZ, URZ, URZ ;  /* 0x0000003f3f3ff290 */ /* 0x000ff4000fffe03f */
[----:B------:R-:W-:Y:S01]  /*1f5b0*/  STL.64 [R1+0xe0], R24 ;  /* 0x0000e01801007387 */ /* 0x000fe20000100a00 */
[----:B------:R0:W-:Y:S03]  /*1f5c0*/  STL.64 [R1+0xe8], R26 ;  /* 0x0000e81a01007387 */ /* 0x0001e60000100a00 */
[----:B0-----:R-:W3:Y:S01]  /*1f5d0*/  LDL.LU.64 R26, [R1+0x10a8] ;  /* 0x0010a800011a7983 */ /* 0x001ee20000300a00 */
[----:B------:R-:W3:Y:S02]  /*1f5e0*/  LDL.LU.64 R24, [R1+0x10a0] ;  /* 0x0010a00001187983 */ /* 0x000ee40000300a00 */
[C---:B---3--:R-:W-:Y:S01]  /*1f5f0*/  HMMA.16816.F32 R20, R16.reuse, R20, R24 ;  /* 0x000000141014723c */ /* 0x048fe20000001818 */
[----:B------:R-:W3:Y:S11]  /*1f600*/  LDL.LU R27, [R1+0x1098] ;  /* 0x00109800011b7983 */ /* 0x000ef60000300800 */
[----:B------:R-:W-:Y:S11]  /*1f610*/  @!UPT UIADD3 URZ, URZ, URZ, URZ ;  /* 0x0000003f3f3ff290 */ /* 0x000ff6000fffe03f */
[----:B------:R-:W-:Y:S01]  /*1f620*/  STL.64 [R1+0xd0], R20 ;  /* 0x0000d01401007387 */ /* 0x000fe20000100a00 */
[----:B------:R-:W-:Y:S01]  /*1f630*/  STL.64 [R1+0xd8], R22 ;  /* 0x0000d81601007387 */ /* 0x000fe20000100a00 */
[C---:B--2---:R-:W-:Y:S02]  /*1f640*/  HMMA.16816.F32 R12, R16.reuse, R12, R8 ;  /* 0x0000000c100c723c */ /* 0x044fe40000001808 */
[----:B---3--:R-:W-:Y:S02]  /*1f650*/  LDSM.16.MT88.4 R20, [R27+0x13000] ;  /* 0x013000001b14783b */ /* 0x008fe40000004200 */
[----:B------:R-:W0:Y:S02]  /*1f660*/  LDSM.16.MT88.4 R24, [R27+0x13080] ;  /* 0x013080001b18783b */ /* 0x000e240000004200 */
[----:B0-----:R-:W-:Y:S02]  /*1f670*/  STL.64 [R1+0xf90], R26 ;  /* 0x000f901a01007387 */ /* 0x001fe40000100a00 */
[----:B------:R0:W-:Y:S02]  /*1f680*/  STL.64 [R1+0xf88], R24 ;  /* 0x000f881801007387 */ /* 0x0001e40000100a00 */
[----:B0-----:R-:W2:Y:S01]  /*1f690*/  LDL.LU R24, [R1+0x50] ;  /* 0x0000500001187983 */ /* 0x001ea20000300800 */
[----:B------:R-:W2:Y:S02]  /*1f6a0*/  LDL.LU R25, [R1+0x54] ;  /* 0x0000540001197983 */ /* 0x000ea40000300800 */
[----:B------:R-:W2:Y:S02]  /*1f6b0*/  LDL.LU R26, [R1+0x58] ;  /* 0x00005800011a7983 */ /* 0x000ea40000300800 */
[----:B------:R-:W3:Y:S01]  /*1f6c0*/  LDL.LU.64 R10, [R1+0x1090] ;  /* 0x00109000010a7983 */ /* 0x000ee20000300a00 */
[----:B------:R-:W3:Y:S07]  /*1f6d0*/  LDL.LU.64 R8, [R1+0x1088] ;  /* 0x0010880001087983 */ /* 0x000eee0000300a00 */
[----:B------:R0:W-:Y:S02]  /*1f6e0*/  STL.64 [R1+0xc0], R12 ;  /* 0x0000c00c01007387 */ /* 0x0001e40000100a00 */
[----:B------:R3:W-:Y:S01]  /*1f6f0*/  STL.64 [R1+0xc8], R14 ;  /* 0x0000c80e01007387 */ /* 0x0007e20000100a00 */
[----:B0-----:R-:W3:Y:S02]  /*1f700*/  LDL.LU.64 R12, [R1+0x1080] ;  /* 0x00108000010c7983 */ /* 0x001ee40000300a00 */
[C---:B---3--:R-:W-:Y:S02]  /*1f710*/  HMMA.16816.F32 R12, R16.reuse, R12, R8 ;  /* 0x0000000c100c723c */ /* 0x048fe40000001808 */
[----:B------:R-:W3:Y:S01]  /*1f720*/  LDL.LU.64 R10, [R1+0x1078] ;  /* 0x00107800010a7983 */ /* 0x000ee20000300a00 */
[----:B------:R-:W3:Y:S11]  /*1f730*/  LDL.LU.64 R8, [R1+0x1070] ;  /* 0x0010700001087983 */ /* 0x000ef60000300a00 */
[----:B------:R-:W-:Y:S09]  /*1f740*/  @!UPT UIADD3 URZ, URZ, URZ, URZ ;  /* 0x0000003f3f3ff290 */ /* 0x000ff2000fffe03f */
[----:B------:R0:W-:Y:S01]  /*1f750*/  STL.64 [R1+0xb0], R12 ;  /* 0x0000b00c01007387 */ /* 0x0001e20000100a00 */
[----:B------:R3:W-:Y:S03]  /*1f760*/  STL.64 [R1+0xb8], R14 ;  /* 0x0000b80e01007387 */ /* 0x0007e60000100a00 */
[----:B0-----:R-:W3:Y:S02]  /*1f770*/  LDL.LU.64 R12, [R1+0x1068] ;  /* 0x00106800010c7983 */ /* 0x001ee40000300a00 */
[C---:B---3--:R-:W-:Y:S02]  /*1f780*/  HMMA.16816.F32 R12, R16.reuse, R12, R8 ;  /* 0x0000000c100c723c */ /* 0x048fe40000001808 */
[----:B------:R-:W3:Y:S01]  /*1f790*/  LDL.LU.64 R10, [R1+0x1060] ;  /* 0x00106000010a7983 */ /* 0x000ee20000300a00 */
[----:B------:R-:W3:Y:S11]  /*1f7a0*/  LDL.LU.64 R8, [R1+0x1058] ;  /* 0x0010580001087983 */ /* 0x000ef60000300a00 */
[----:B------:R-:W-:Y:S09]  /*1f7b0*/  @!UPT UIADD3 URZ, URZ, URZ, URZ ;  /* 0x0000003f3f3ff290 */ /* 0x000ff2000fffe03f */
[----:B------:R-:W-:Y:S01]  /*1f7c0*/  STL.64 [R1+0xa0], R12 ;  /* 0x0000a00c01007387 */ /* 0x000fe20000100a00 */
[----:B------:R0:W-:Y:S03]  /*1f7d0*/  STL.64 [R1+0xa8], R14 ;  /* 0x0000a80e01007387 */ /* 0x0001e60000100a00 */
[----:B0-----:R-:W2:Y:S01]  /*1f7e0*/  LDL.LU.64 R14, [R1+0x1050] ;  /* 0x00105000010e7983 */ /* 0x001ea20000300a00 */
[----:B------:R-:W3:Y:S02]  /*1f7f0*/  LDL.LU.64 R12, [R1+0x1048] ;  /* 0x00104800010c7983 */ /* 0x000ee40000300a00 */
[----:B---3--:R-:W-:Y:S11]  /*1f800*/  HMMA.16816.F32 R8, R16, R12, R8 ;  /* 0x0000000c1008723c */ /* 0x008ff60000001808 */
[----:B------:R-:W-:Y:S11]  /*1f810*/  @!UPT UIADD3 URZ, URZ, URZ, URZ ;  /* 0x0000003f3f3ff290 */ /* 0x000ff6000fffe03f */
[----:B------:R-:W-:Y:S01]  /*1f820*/  @!UPT UIADD3 URZ, URZ, URZ, URZ ;  /* 0x0000003f3f3ff290 */ /* 0x000fe2000fffe03f */
[----:B------:R-:W-:Y:S01]  /*1f830*/  STL.64 [R1+0x90], R8 ;  /* 0x0000900801007387 */ /* 0x000fe20000100a00 */
[----:B------:R0:W-:Y:S03]  /*1f840*/  STL.64 [R1+0x98], R10 ;  /* 0x0000980a01007387 */ /* 0x0001e60000100a00 */
[----:B0-----:R-:W3:Y:S01]  /*1f850*/  LDL.LU.64 R10, [R1+0x1040] ;  /* 0x00104000010a7983 */ /* 0x001ee20000300a00 */
[----:B------:R-:W3:Y:S02]  /*1f860*/  LDL.LU.64 R8, [R1+0x1038] ;  /* 0x0010380001087983 */ /* 0x000ee40000300a00 */
[----:B--2---:R0:W-:Y:S02]  /*1f870*/  STL.64 [R1+0x1010], R14 ;  /* 0x0010100e01007387 */ /* 0x0041e40000100a00 */
[----:B------:R-:W-:Y:S02]  /*1f880*/  IMAD.MOV.U32 R12, RZ, RZ, R28 ;  /* 0x000000ffff0c7224 */ /* 0x000fe400078e001c */
[----:B------:R-:W-:-:S02]  /*1f890*/  IMAD.MOV.U32 R13, RZ, RZ, R3 ;  /* 0x000000ffff0d7224 */ /* 0x000fc400078e0003 */
[----:B0-----:R-:W-:Y:S02]  /*1f8a0*/  IMAD.MOV.U32 R14, RZ, RZ, R2 ;  /* 0x000000ffff0e7224 */ /* 0x001fe400078e0002 */
[----:B------:R-:W-:Y:S02]  /*1f8b0*/  IMAD.MOV.U32 R15, RZ, RZ, R0 ;  /* 0x000000ffff0f7224 */ /* 0x000fe400078e0000 */
[----:B------:R-:W-:-:S05]  /*1f8c0*/  IMAD.MOV.U32 R27, RZ, RZ, R29 ;  /* 0x000000ffff1b7224 */ /* 0x000fca00078e001d */
[C---:B---3--:R-:W-:Y:S11]  /*1f8d0*/  HMMA.16816.F32 R12, R16.reuse, R8, R12 ;  /* 0x00000008100c723c */ /* 0x048ff6000000180c */
[----:B------:R-:W-:Y:S11]  /*1f8e0*/  @!UPT UIADD3 URZ, URZ, URZ, URZ ;  /* 0x0000003f3f3ff290 */ /* 0x000ff6000fffe03f */
[----:B------:R-:W-:Y:S02]  /*1f8f0*/  @!UPT UIADD3 URZ, URZ, URZ, URZ ;  /* 0x0000003f3f3ff290 */ /* 0x000fe4000fffe03f */
[----:B------:R-:W-:Y:S01]  /*1f900*/  IMAD.MOV.U32 R0, RZ, RZ, R15 ;  /* 0x000000ffff007224 */ /* 0x000fe200078e000f */
[----:B------:R-:W-:Y:S01]  /*1f910*/  STL.64 [R1+0x80], R12 ;  /* 0x0000800c01007387 */ /* 0x000fe20000100a00 */
[----:B------:R0:W-:Y:S02]  /*1f920*/  STL [R1+0x88], R14 ;  /* 0x0000880e01007387 */ /* 0x0001e40000100800 */
[----:B------:R-:W-:Y:S01]  /*1f930*/  STL.64 [R1+0xff8], R10 ;  /* 0x000ff80a01007387 */ /* 0x000fe20000100a00 */
[----:B------:R1:W-:Y:S01]  /*1f940*/  STL [R1+0xc88], R0 ;  /* 0x000c880001007387 */ /* 0x0003e20000100800 */
[----:B0-----:R-:W-:Y:S03]  /*1f950*/  HMMA.16816.F32 R12, R16, R4, R24 ;  /* 0x00000004100c723c */ /* 0x001fe60000001818 */
[----:B-1----:R-:W2:Y:S01]  /*1f960*/  LDL R0, [R1+0x52c] ;  /* 0x00052c0001007983 */ /* 0x002ea20000100800 */
[----:B------:R-:W3:Y:S02]  /*1f970*/  LDL.LU R16, [R1+0x60] ;  /* 0x0000600001107983 */ /* 0x000ee40000300800 */
[----:B------:R-:W3:Y:S02]  /*1f980*/  LDL.LU R17, [R1+0x64] ;  /* 0x0000640001117983 */ /* 0x000ee40000300800 */
[----:B----4-:R-:W-:-:S02]  /*1f990*/  IMAD.MOV.U32 R18, RZ, RZ, R6 ;  /* 0x000000ffff127224 */ /* 0x010fc400078e0006 */
[----:B------:R-:W-:Y:S01]  /*1f9a0*/  IMAD.MOV.U32 R19, RZ, RZ, R7 ;  /* 0x000000ffff137224 */ /* 0x000fe200078e0007 */
[----:B------:R-:W4:Y:S01]  /*1f9b0*/  LDL.LU R6, [R1+0x1030] ;  /* 0x0010300001067983 */ /* 0x000f220000300800 */
[----:B------:R-:W2:Y:S02]  /*1f9c0*/  LDL.LU R7, [R1+0x102c] ;  /* 0x00102c0001077983 */ /* 0x000ea40000300800 */
[----:B------:R-:W2:Y:S02]  /*1f9d0*/  LDL.LU R24, [R1+0x310] ;  /* 0x0003100001187983 */ /* 0x000ea40000300800 */
[----:B------:R-:W2:Y:S01]  /*1f9e0*/  LDL.LU R25, [R1+0x314] ;  /* 0x0003140001197983 */ /* 0x000ea20000300800 */
[----:B------:R-:W2:Y:S01]  /*1f9f0*/  LDL.LU R26, [R1+0x318] ;  /* 0x00031800011a7983 */ /* 0x000ea20000300800 */
[----:B------:R-:W2:Y:S06]  /*1fa00*/  LDL.LU R27, [R1+0x31c] ;  /* 0x00031c00011b7983 */ /* 0x000eac0000300800 */
[----:B------:R-:W-:-:S02]  /*1fa10*/  IMAD.MOV.U32 R28, RZ, RZ, R12 ;  /* 0x000000ffff1c7224 */ /* 0x000fc400078e000c */
[----:B------:R-:W-:Y:S02]  /*1fa20*/  IMAD.MOV.U32 R2, RZ, RZ, R13 ;  /* 0x000000ffff027224 */ /* 0x000fe400078e000d */
[----:B------:R-:W-:Y:S02]  /*1fa30*/  IMAD.MOV.U32 R29, RZ, RZ, R14 ;  /* 0x000000ffff1d7224 */ /* 0x000fe400078e000e */
[----:B------:R-:W-:Y:S01]  /*1fa40*/  IMAD.MOV.U32 R3, RZ, RZ, R15 ;  /* 0x000000ffff037224 */ /* 0x000fe200078e000f */
[----:B--2---:R-:W-:Y:S01]  /*1fa50*/  STL.64 [R1+0xfc0], R26 ;  /* 0x000fc01a01007387 */ /* 0x004fe20000100a00 */
[----:B------:R0:W-:Y:S03]  /*1fa60*/  STL.64 [R1+0xfb8], R24 ;  /* 0x000fb81801007387 */ /* 0x0001e60000100a00 */
[----:B0-----:R-:W2:Y:S01]  /*1fa70*/  LDL.LU R24, [R1+0x320] ;  /* 0x0003200001187983 */ /* 0x001ea20000300800 */
[----:B------:R-:W2:Y:S02]  /*1fa80*/  LDL.LU R25, [R1+0x324] ;  /* 0x0003240001197983 */ /* 0x000ea40000300800 */
[----:B------:R-:W2:Y:S02]  /*1fa90*/  LDL.LU R26, [R1+0x328] ;  /* 0x00032800011a7983 */ /* 0x000ea40000300800 */
[----:B------:R-:W2:Y:S01]  /*1faa0*/  LDL.LU R27, [R1+0x32c] ;  /* 0x00032c00011b7983 */ /* 0x000ea20000300800 */
[----:B------:R-:W2:Y:S01]  /*1fab0*/  LDL.LU R12, [R1+0x360] ;  /* 0x00036000010c7983 */ /* 0x000ea20000300800 */
[----:B------:R-:W2:Y:S02]  /*1fac0*/  LDL.LU R13, [R1+0x364] ;  /* 0x00036400010d7983 */ /* 0x000ea40000300800 */
[----:B------:R-:W2:Y:S02]  /*1fad0*/  LDL.LU R14, [R1+0x368] ;  /* 0x00036800010e7983 */ /* 0x000ea40000300800 */
[----:B------:R-:W2:Y:S01]  /*1fae0*/  LDL.LU R15, [R1+0x36c] ;  /* 0x00036c00010f7983 */ /* 0x000ea20000300800 */
[----:B------:R-:W2:Y:S04]  /*1faf0*/  LDL.64 R10, [R1+0x38] ;  /* 0x00003800010a7983 */ /* 0x000ea80000100a00 */
[----:B--2---:R0:W-:Y:S04]  /*1fb00*/  STL.64 [R1+0x1018], R10 ;  /* 0x0010180a01007387 */ /* 0x0041e80000100a00 */
[----:B0-----:R-:W2:Y:S01]  /*1fb10*/  LDL.64 R10, [R1+0x48] ;  /* 0x00004800010a7983 */ /* 0x001ea20000100a00 */
[----:B------:R0:W-:Y:S02]  /*1fb20*/  STL.64 [R1+0xfd0], R26 ;  /* 0x000fd01a01007387 */ /* 0x0001e40000100a00 */
[----:B------:R1:W-:Y:S01]  /*1fb30*/  STL.64 [R1+0xfc8], R24 ;  /* 0x000fc81801007387 */ /* 0x0003e20000100a00 */
[----:B0-----:R-:W2:Y:S04]  /*1fb40*/  LDL.64 R26, [R1+0x18] ;  /* 0x00001800011a7983 */ /* 0x001ea80000100a00 */
[----:B--2---:R0:W-:Y:S01]  /*1fb50*/  STL.64 [R1+0xfe0], R26 ;  /* 0x000fe01a01007387 */ /* 0x0041e20000100a00 */
[----:B-1----:R-:W2:Y:S02]  /*1fb60*/  LDL.LU R24, [R1+0x340] ;  /* 0x0003400001187983 */ /* 0x002ea40000300800 */
[----:B------:R-:W2:Y:S01]  /*1fb70*/  LDL.LU R25, [R1+0x344] ;  /* 0x0003440001197983 */ /* 0x000ea20000300800 */
[----:B0-----:R-:W2:Y:S01]  /*1fb80*/  LDL.LU R26, [R1+0x348] ;  /* 0x00034800011a7983 */ /* 0x001ea20000300800 */
[----:B------:R-:W2:Y:S03]  /*1fb90*/  LDL.LU R27, [R1+0x34c] ;  /* 0x00034c00011b7983 */ /* 0x000ea60000300800 */
[----:B--2---:R-:W-:Y:S01]  /*1fba0*/  STL.64 [R1+0x1008], R26 ;  /* 0x0010081a01007387 */ /* 0x004fe20000100a00 */
[----:B------:R0:W-:Y:S03]  /*1fbb0*/  STL.64 [R1+0x1000], R24 ;  /* 0x0010001801007387 */ /* 0x0001e60000100a00 */
[----:B0-----:R-:W2:Y:S01]  /*1fbc0*/  LDL.LU R24, [R1+0x350] ;  /* 0x0003500001187983 */ /* 0x001ea20000300800 */
[----:B------:R-:W2:Y:S02]  /*1fbd0*/  LDL.LU R25, [R1+0x354] ;  /* 0x0003540001197983 */ /* 0x000ea40000300800 */
[----:B------:R-:W2:Y:S02]  /*1fbe0*/  LDL.LU R26, [R1+0x358] ;  /* 0x00035800011a7983 */ /* 0x000ea40000300800 */
[----:B------:R-:W2:Y:S01]  /*1fbf0*/  LDL.LU R27, [R1+0x35c] ;  /* 0x00035c00011b7983 */ /* 0x000ea20000300800 */
[----:B------:R-:W-:Y:S01]  /*1fc00*/  STL.64 [R1+0xf00], R18 ;  /* 0x000f001201007387 */ /* 0x000fe20000100a00 */
[----:B---3--:R0:W-:Y:S02]  /*1fc10*/  STL.64 [R1+0xef8], R16 ;  /* 0x000ef81001007387 */ /* 0x0081e40000100a00 */
[----:B0-----:R-:W-:-:S02]  /*1fc20*/  IMAD.MOV.U32 R16, RZ, RZ, R7 ;  /* 0x000000ffff107224 */ /* 0x001fc400078e0007 */
[----:B------:R-:W3:Y:S01]  /*1fc30*/  LDL.LU R7, [R1+0x1028] ;  /* 0x0010280001077983 */ /* 0x000ee20000300800 */
[----:B------:R-:W2:Y:S02]  /*1fc40*/  LDL.LU R17, [R1+0x114] ;  /* 0x0001140001117983 */ /* 0x000ea40000300800 */
[----:B------:R-:W2:Y:S02]  /*1fc50*/  LDL.LU R18, [R1+0x118] ;  /* 0x0001180001127983 */ /* 0x000ea40000300800 */
[----:B----4-:R-:W-:Y:S02]  /*1fc60*/  IMAD.MOV.U32 R19, RZ, RZ, R6 ;  /* 0x000000ffff137224 */ /* 0x010fe400078e0006 */
[----:B------:R-:W4:Y:S04]  /*1fc70*/  LDL.LU R6, [R1+0x1024] ;  /* 0x0010240001067983 */ /* 0x000f280000300800 */
[----:B--2---:R0:W-:Y:S01]  /*1fc80*/  STL.64 [R1+0xf10], R18 ;  /* 0x000f101201007387 */ /* 0x0041e20000100a00 */
[----:B------:R3:W-:Y:S03]  /*1fc90*/  STL.64 [R1+0xf08], R16 ;  /* 0x000f081001007387 */ /* 0x0007e60000100a00 */
[----:B0-----:R-:W2:Y:S01]  /*1fca0*/  LDL.64 R18, [R1+0x8] ;  /* 0x0000080001127983 */ /* 0x001ea20000100a00 */
[----:B---3--:R-:W-:-:S03]  /*1fcb0*/  IMAD.MOV.U32 R16, RZ, RZ, R7 ;  /* 0x000000ffff107224 */ /* 0x008fc600078e0007 */
[----:B--2---:R0:W-:Y:S01]  /*1fcc0*/  STL.64 [R1+0xfd8], R18 ;  /* 0x000fd81201007387 */ /* 0x0041e20000100a00 */
[----:B------:R-:W4:Y:S02]  /*1fcd0*/  LDL.LU R7, [R1+0x1020] ;  /* 0x0010200001077983 */ /* 0x000f240000300800 */
[----:B------:R-:W2:Y:S01]  /*1fce0*/  LDL.LU R17, [R1+0x334] ;  /* 0x0003340001117983 */ /* 0x000ea20000300800 */
[----:B0-----:R-:W3:Y:S01]  /*1fcf0*/  LDL.LU R18, [R1+0x338] ;  /* 0x0003380001127983 */ /* 0x001ee20000300800 */
[----:B------:R-:W3:Y:S03]  /*1fd00*/  LDL.LU R19, [R1+0x33c] ;  /* 0x00033c0001137983 */ /* 0x000ee60000300800 */
[----:B---3--:R0:W-:Y:S01]  /*1fd10*/  STL.64 [R1+0xff0], R18 ;  /* 0x000ff01201007387 */ /* 0x0081e20000100a00 */
[----:B--2---:R-:W-:Y:S02]  /*1fd20*/  STL.64 [R1+0xfe8], R16 ;  /* 0x000fe81001007387 */ /* 0x004fe40000100a00 */
[----:B------:R-:W2:Y:S01]  /*1fd30*/  LDL R4, [R1+0x528] ;  /* 0x0005280001047983 */ /* 0x000ea20000100800 */
[----:B------:R-:W-:Y:S01]  /*1fd40*/  HMMA.16816.F32 R12, R20, R10, R12 ;  /* 0x0000000a140c723c */ /* 0x000fe2000000180c */
[----:B0-----:R-:W3:Y:S01]  /*1fd50*/  LDL.64 R18, [R1+0x28] ;  /* 0x0000280001127983 */ /* 0x001ee20000100a00 */
[----:B----4-:R-:W-:Y:S03]  /*1fd60*/  STL.64 [R1+0xfa0], R6 ;  /* 0x000fa00601007387 */ /* 0x010fe60000100a00 */
[----:B--2---:R0:W-:Y:S01]  /*1fd70*/  STL [R1+0xf98], R4 ;  /* 0x000f980401007387 */ /* 0x0041e20000100800 */
[----:B------:R-:W-:Y:S02]  /*1fd80*/  STL [R1+0xc94], R29 ;  /* 0x000c941d01007387 */ /* 0x000fe40000100800 */
[----:B------:R1:W-:Y:S02]  /*1fd90*/  STL [R1+0xc90], R2 ;  /* 0x000c900201007387 */ /* 0x0003e40000100800 */
[----:B------:R-:W-:Y:S02]  /*1fda0*/  STL [R1+0xc8c], R28 ;  /* 0x000c8c1c01007387 */ /* 0x000fe40000100800 */
[----:B0-----:R-:W-:-:S02]  /*1fdb0*/  IMAD.MOV.U32 R4, RZ, RZ, R10 ;  /* 0x000000ffff047224 */ /* 0x001fc400078e000a */
[----:B-1----:R-:W-:Y:S02]  /*1fdc0*/  IMAD.MOV.U32 R2, RZ, RZ, R11 ;  /* 0x000000ffff027224 */ /* 0x002fe400078e000b */
[----:B------:R-:W2:Y:S07]  /*1fdd0*/  LDL.LU.64 R10, [R1+0x1018] ;  /* 0x00101800010a7983 */ /* 0x000eae0000300a00 */
[----:B------:R0:W-:Y:S02]  /*1fde0*/  STL.64 [R1+0x360], R12 ;  /* 0x0003600c01007387 */ /* 0x0001e40000100a00 */
[----:B------:R1:W-:Y:S02]  /*1fdf0*/  STL.64 [R1+0x368], R14 ;  /* 0x0003680e01007387 */ /* 0x0003e40000100a00 */
[----:B0-----:R-:W-:-:S02]  /*1fe00*/  IMAD.MOV.U32 R12, RZ, RZ, R15 ;  /* 0x000000ffff0c7224 */ /* 0x001fc400078e000f */
[----:B-1----:R-:W4:Y:S01]  /*1fe10*/  LDL.LU.64 R14, [R1+0x1010] ;  /* 0x00101000010e7983 */ /* 0x002f220000300a00 */
[C---:B--2---:R-:W-:Y:S11]  /*1fe20*/  HMMA.16816.F32 R24, R20.reuse, R10, R24 ;  /* 0x0000000a1418723c */ /* 0x044ff60000001818 */
[----:B------:R-:W-:Y:S11]  /*1fe30*/  @!UPT UIADD3 URZ, URZ, URZ, URZ ;  /* 0x0000003f3f3ff290 */ /* 0x000ff6000fffe03f */
[----:B------:R-:W-:Y:S01]  /*1fe40*/  @!UPT UIADD3 URZ, URZ, URZ, URZ ;  /* 0x0000003f3f3ff290 */ /* 0x000fe2000fffe03f */
[----:B------:R-:W-:Y:S01]  /*1fe50*/  STL.64 [R1+0x350], R24 ;  /* 0x0003501801007387 */ /* 0x000fe20000100a00 */
[----:B------:R0:W-:Y:S03]  /*1fe60*/  STL.64 [R1+0x358], R26 ;  /* 0x0003581a01007387 */ /* 0x0001e60000100a00 */
[----:B0-----:R-:W2:Y:S01]  /*1fe70*/  LDL.LU.64 R26, [R1+0x1008] ;  /* 0x00100800011a7983 */ /* 0x001ea20000300a00 */
[----:B------:R-:W2:Y:S02]  /*1fe80*/  LDL.LU.64 R24, [R1+0x1000] ;  /* 0x0010000001187983 */ /* 0x000ea40000300a00 */
[----:B------:R-:W-:Y:S02]  /*1fe90*/  IMAD.MOV.U32 R6, RZ, RZ, R10 ;  /* 0x000000ffff067224 */ /* 0x000fe400078e000a */
[----:B------:R-:W-:Y:S02]  /*1fea0*/  IMAD.MOV.U32 R5, RZ, RZ, R11 ;  /* 0x000000ffff057224 */ /* 0x000fe400078e000b */
[----:B---3--:R-:W-:Y:S01]  /*1feb0*/  IMAD.MOV.U32 R8, RZ, RZ, R18 ;  /* 0x000000ffff087224 */ /* 0x008fe200078e0012 */
[----:B------:R-:W3:Y:S01]  /*1fec0*/  LDL.LU.64 R10, [R1+0xff8] ;  /* 0x000ff800010a7983 */ /* 0x000ee20000300a00 */
[----:B------:R-:W-:Y:S01]  /*1fed0*/  IMAD.MOV.U32 R7, RZ, RZ, R19 ;  /* 0x000000ffff077224 */ /* 0x000fe200078e0013 */
[C---:B--2---:R-:W-:Y:S02]  /*1fee0*/  HMMA.16816.F32 R24, R20.reuse, R18, R24 ;  /* 0x000000121418723c */ /* 0x044fe40000001818 */
[----:B------:R-:W2:Y:S01]  /*1fef0*/  LDL.LU.64 R18, [R1+0xff0] ;  /* 0x000ff00001127983 */ /* 0x000ea20000300a00 */
[----:B------:R-:W2:Y:S11]  /*1ff00*/  LDL.LU.64 R16, [R1+0xfe8] ;  /* 0x000fe80001107983 */ /* 0x000eb60000300a00 */
[----:B------:R-:W-:Y:S09]  /*1ff10*/  @!UPT UIADD3 URZ, URZ, URZ, URZ ;  /* 0x0000003f3f3ff290 */ /* 0x000ff2000fffe03f */
[----:B------:R-:W-:Y:S01]  /*1ff20*/  STL.64 [R1+0x340], R24 ;  /* 0x0003401801007387 */ /* 0x000fe20000100a00 */
[----:B------:R0:W-:Y:S02]  /*1ff30*/  STL.64 [R1+0x348], R26 ;  /* 0x0003481a01007387 */ /* 0x0001e40000100a00 */
[----:B------:R-:W-:Y:S02]  /*1ff40*/  IMAD.MOV.U32 R13, RZ, RZ, R27 ;  /* 0x000000ffff0d7224 */ /* 0x000fe400078e001b */
        /* <DEDUP_REMOVED lines=8> */
[----:B------:R-:W2:Y:S02]  /*1ffd0*/  LDL.LU.64 R26, [R1+0xfd0] ;  /* 0x000fd000011a7983 */ /* 0x000ea40000300a00 */
[----:B------:R-:W2:Y:S02]  /*1ffe0*/  LDL.LU.64 R24, [R1+0xfc8] ;  /* 0x000fc80001187983 */ /* 0x000ea40000300a00 */
[----:B--2---:R-:W-:Y:S11]  /*1fff0*/  HMMA.16816.F32 R24, R20, R18, R24 ;  /* 0x000000121418723c */ /* 0x004ff60000001818 */
        /* <DEDUP_REMOVED lines=17> */
[----:B----4-:R-:W-:Y:S11]  /*20110*/  HMMA.16816.F32 R24, R20, R14, R24 ;  /* 0x0000000e1418723c */ /* 0x010ff60000001818 */
        /* <DEDUP_REMOVED lines=8> */
[----:B------:R-:W4:Y:S01]  /*201a0*/  LDL.LU R4, [R1+0x300] ;  /* 0x0003000001047983 */ /* 0x000f220000300800 */
[----:B------:R-:W4:Y:S02]  /*201b0*/  LDL.LU R5, [R1+0x304] ;  /* 0x0003040001057983 */ /* 0x000f240000300800 */
[----:B------:R-:W4:Y:S02]  /*201c0*/  LDL.LU R6, [R1+0x308] ;  /* 0x0003080001067983 */ /* 0x000f240000300800 */
[----:B------:R-:W4:Y:S01]  /*201d0*/  LDL.LU R7, [R1+0x30c] ;  /* 0x00030c0001077983 */ /* 0x000f220000300800 */
[----:B------:R-:W-:Y:S01]  /*201e0*/  STL.64 [R1+0xf20], R14 ;  /* 0x000f200e01007387 */ /* 0x000fe20000100a00 */
        /* <DEDUP_REMOVED lines=24> */
[----:B------:R-:W4:Y:S02]  /*20370*/  LDL.LU R10, [R1+0xfac] ;  /* 0x000fac00010a7983 */ /* 0x000f240000300800 */
[----:B------:R-:W-:-:S02]  /*20380*/  IMAD.MOV.U32 R15, RZ, RZ, R11 ;  /* 0x000000ffff0f7224 */ /* 0x000fc400078e000b */
[----:B------:R-:W4:Y:S03]  /*20390*/  LDL.LU R11, [R1+0xfa8] ;  /* 0x000fa800010b7983 */ /* 0x000f260000300800 */
[----:B------:R-:W-:Y:S01]  /*203a0*/  STL.64 [R1+0xf80], R14 ;  /* 0x000f800e01007387 */ /* 0x000fe20000100a00 */
[C---:B----4-:R-:W-:Y:S01]  /*203b0*/  HMMA.16816.F32 R4, R20.reuse, R10, R4 ;  /* 0x0000000a1404723c */ /* 0x050fe20000001804 */
        /* <DEDUP_REMOVED lines=8> */
[----:B0-----:R-:W3:Y:S01]  /*20440*/  LDL.LU.64 R6, [R1+0xfa0] ;  /* 0x000fa00001067983 */ /* 0x001ee20000300a00 */
[----:B------:R-:W4:Y:S02]  /*20450*/  LDL.LU R4, [R1+0xf98] ;  /* 0x000f980001047983 */ /* 0x000f240000300800 */
        /* <DEDUP_REMOVED lines=56> */
[C---:B---3--:R-:W-:Y:S01]  /*207e0*/  HMMA.16816.F32 R20, R24.reuse, R10, R20 ;  /* 0x0000000a1814723c */ /* 0x048fe20000001814 */
[----:B------:R0:W-:Y:S01]  /*207f0*/  STL.64 [R1+0xeb0], R14 ;  /* 0x000eb00e01007387 */ /* 0x0001e20000100a00 */
[----:B------:R-:W-:Y:S04]  /*20800*/  STL.64 [R1+0xea8], R12 ;  /* 0x000ea80c01007387 */ /* 0x000fe80000100a00 */
[----:B0-----:R-:W3:Y:S01]  /*20810*/  LDL.64 R14, [R1+0x38] ;  /* 0x00003800010e7983 */ /* 0x001ee20000100a00 */
[----:B------:R-:W-:Y:S11]  /*20820*/  STL.64 [R1+0xed8], R10 ;  /* 0x000ed80a01007387 */ /* 0x000ff60000100a00 */
[----:B------:R-:W-:Y:S05]  /*20830*/  @!UPT UIADD3 URZ, URZ, URZ, URZ ;  /* 0x0000003f3f3ff290 */ /* 0x000fea000fffe03f */
[----:B------:R-:W-:Y:S01]  /*20840*/  STL.64 [R1+0x4a0], R20 ;  /* 0x0004a01401007387 */ /* 0x000fe20000100a00 */
[----:B------:R-:W-:Y:S02]  /*20850*/  STL.64 [R1+0x4a8], R22 ;  /* 0x0004a81601007387 */ /* 0x000fe40000100a00 */
[----:B------:R-:W0:Y:S01]  /*20860*/  LDSM.16.MT88.4 R20, [R0+0x13080] ;  /* 0x013080000014783b */ /* 0x000e220000004200 */
[----:B--2---:R-:W-:Y:S01]  /*20870*/  HMMA.16816.F32 R24, R24, R6, R16 ;  /* 0x000000061818723c */ /* 0x004fe20000001810 */
[----:B------:R-:W-:Y:S11]  /*20880*/  LDSM.16.MT88.4 R16, [R0+0x13000] ;  /* 0x013000000010783b */ /* 0x000ff60000004200 */
[----:B------:R-:W-:Y:S11]  /*20890*/  @!UPT UIADD3 URZ, URZ, URZ, URZ ;  /* 0x0000003f3f3ff290 */ /* 0x000ff6000fffe03f */
[----:B------:R-:W-:Y:S01]  /*208a0*/  STL.64 [R1+0x490], R24 ;  /* 0x0004901801007387 */ /* 0x000fe20000100a00 */
[----:B------:R-:W-:Y:S02]  /*208b0*/  STL.64 [R1+0x498], R26 ;  /* 0x0004981a01007387 */ /* 0x000fe40000100a00 */
[----:B----4-:R-:W1:Y:S04]  /*208c0*/  LDSM.16.MT88.4 R24, [R4+0x13000] ;  /* 0x013000000418783b */ /* 0x010e680000004200 */
[----:B0-----:R-:W-:Y:S01]  /*208d0*/  STL.64 [R1+0xe80], R22 ;  /* 0x000e801601007387 */ /* 0x001fe20000100a00 */
[----:B------:R0:W-:Y:S04]  /*208e0*/  STL.64 [R1+0xe78], R20 ;  /* 0x000e781401007387 */ /* 0x0001e80000100a00 */
[----:B0-----:R-:W2:Y:S01]  /*208f0*/  LDL.LU R20, [R1+0x430] ;  /* 0x0004300001147983 */ /* 0x001ea20000300800 */
[----:B------:R-:W2:Y:S02]  /*20900*/  LDL.LU R21, [R1+0x434] ;  /* 0x0004340001157983 */ /* 0x000ea40000300800 */
[----:B------:R-:W2:Y:S02]  /*20910*/  LDL.LU R22, [R1+0x438] ;  /* 0x0004380001167983 */ /* 0x000ea40000300800 */
[----:B------:R-:W2:Y:S01]  /*20920*/  LDL.LU R23, [R1+0x43c] ;  /* 0x00043c0001177983 */ /* 0x000ea20000300800 */
[----:B------:R0:W-:Y:S01]  /*20930*/  STL.64 [R1+0xed0], R6 ;  /* 0x000ed00601007387 */ /* 0x0001e20000100a00 */
[----:B------:R-:W-:Y:S03]  /*20940*/  STL [R1+0xec8], R4 ;  /* 0x000ec80401007387 */ /* 0x000fe60000100800 */
[----:B0-----:R-:W4:Y:S04]  /*20950*/  LDL.64 R6, [R1+0x48] ;  /* 0x0000480001067983 */ /* 0x001f280000100a00 */
[----:B-1----:R-:W-:Y:S01]  /*20960*/  STL.64 [R1+0xe10], R26 ;  /* 0x000e101a01007387 */ /* 0x002fe20000100a00 */
[----:B------:R0:W-:Y:S03]  /*20970*/  STL.64 [R1+0xe08], R24 ;  /* 0x000e081801007387 */ /* 0x0001e60000100a00 */
[----:B0-----:R-:W4:Y:S01]  /*20980*/  LDL.LU R24, [R1+0x440] ;  /* 0x0004400001187983 */ /* 0x001f220000300800 */
[----:B------:R-:W4:Y:S02]  /*20990*/  LDL.LU R25, [R1+0x444] ;  /* 0x0004440001197983 */ /* 0x000f240000300800 */
[----:B------:R-:W4:Y:S02]  /*209a0*/  LDL.LU R26, [R1+0x448] ;  /* 0x00044800011a7983 */ /* 0x000f240000300800 */
[----:B------:R-:W4:Y:S02]  /*209b0*/  LDL.LU R27, [R1+0x44c] ;  /* 0x00044c00011b7983 */ /* 0x000f240000300800 */
[----:B---3--:R-:W-:-:S02]  /*209c0*/  IMAD.MOV.U32 R5, RZ, RZ, R14 ;  /* 0x000000ffff057224 */ /* 0x008fc400078e000e */
[----:B------:R-:W-:Y:S01]  /*209d0*/  IMAD.MOV.U32 R4, RZ, RZ, R15 ;  /* 0x000000ffff047224 */ /* 0x000fe200078e000f */
[C---:B--2---:R-:W-:Y:S07]  /*209e0*/  HMMA.16816.F32 R20, R16.reuse, R14, R20 ;  /* 0x0000000e1014723c */ /* 0x044fee0000001814 */
[----:B------:R-:W-:Y:S02]  /*209f0*/  IMAD.MOV.U32 R14, RZ, RZ, R9 ;  /* 0x000000ffff0e7224 */ /* 0x000fe400078e0009 */
[----:B------:R-:W-:Y:S01]  /*20a00*/  IMAD.MOV.U32 R15, RZ, RZ, R8 ;  /* 0x000000ffff0f7224 */ /* 0x000fe200078e0008 */
[----:B----4-:R-:W-:Y:S11]  /*20a10*/  HMMA.16816.F32 R24, R16, R6, R24 ;  /* 0x000000061018723c */ /* 0x010ff60000001818 */
[----:B------:R-:W-:Y:S11]  /*20a20*/  @!UPT UIADD3 URZ, URZ, URZ, URZ ;  /* 0x0000003f3f3ff290 */ /* 0x000ff6000fffe03f */
[----:B------:R-:W-:Y:S01]  /*20a30*/  @!UPT UIADD3 URZ, URZ, URZ, URZ ;  /* 0x0000003f3f3ff290 */ /* 0x000fe2000fffe03f */
[----:B------:R0:W-:Y:S01]  /*20a40*/  STL.64 [R1+0x440], R24 ;  /* 0x0004401801007387 */ /* 0x0001e20000100a00 */
[----:B------:R1:W-:Y:S02]  /*20a50*/  STL.64 [R1+0x448], R26 ;  /* 0x0004481a01007387 */ /* 0x0003e40000100a00 */
[----:B------:R2:W-:Y:S02]  /*20a60*/  STL.64 [R1+0x430], R20 ;  /* 0x0004301401007387 */ /* 0x0005e40000100a00 */
[----:B------:R3:W-:Y:S01]  /*20a70*/  STL.64 [R1+0x438], R22 ;  /* 0x0004381601007387 */ /* 0x0007e20000100a00 */
[----:B0-----:R-:W4:Y:S01]  /*20a80*/  LDL.LU R24, [R1+0x230] ;  /* 0x0002300001187983 */ /* 0x001f220000300800 */
[----:B------:R-:W4:Y:S02]  /*20a90*/  LDL.LU R25, [R1+0x234] ;  /* 0x0002340001197983 */ /* 0x000f240000300800 */
[----:B-1----:R-:W4:Y:S02]  /*20aa0*/  LDL.LU R26, [R1+0x238] ;  /* 0x00023800011a7983 */ /* 0x002f240000300800 */
[----:B------:R-:W4:Y:S01]  /*20ab0*/  LDL.LU R27, [R1+0x23c] ;  /* 0x00023c00011b7983 */ /* 0x000f220000300800 */
[----:B--2---:R-:W2:Y:S01]  /*20ac0*/  LDL.LU R20, [R1+0x2f0] ;  /* 0x0002f00001147983 */ /* 0x004ea20000300800 */
[----:B------:R-:W2:Y:S02]  /*20ad0*/  LDL.LU R21, [R1+0x2f4] ;  /* 0x0002f40001157983 */ /* 0x000ea40000300800 */
[----:B---3--:R-:W3:Y:S02]  /*20ae0*/  LDL.LU R22, [R1+0x2f8] ;  /* 0x0002f80001167983 */ /* 0x008ee40000300800 */
[----:B------:R-:W3:Y:S01]  /*20af0*/  LDL.LU R23, [R1+0x2fc] ;  /* 0x0002fc0001177983 */ /* 0x000ee20000300800 */
[----:B------:R-:W-:Y:S01]  /*20b00*/  STL.64 [R1+0xee0], R14 ;  /* 0x000ee00e01007387 */ /* 0x000fe20000100a00 */
[----:B------:R-:W2:Y:S02]  /*20b10*/  LDL.LU R8, [R1+0x410] ;  /* 0x0004100001087983 */ /* 0x000ea40000300800 */
[----:B------:R-:W2:Y:S02]  /*20b20*/  LDL.LU R9, [R1+0x414] ;  /* 0x0004140001097983 */ /* 0x000ea40000300800 */
[----:B------:R-:W2:Y:S01]  /*20b30*/  LDL.LU R10, [R1+0x418] ;  /* 0x00041800010a7983 */ /* 0x000ea20000300800 */
[----:B------:R-:W2:Y:S01]  /*20b40*/  LDL.LU R11, [R1+0x41c] ;  /* 0x00041c00010b7983 */ /* 0x000ea20000300800 */
[----:B------:R-:W-:-:S02]  /*20b50*/  IMAD.MOV.U32 R2, RZ, RZ, R6 ;  /* 0x000000ffff027224 */ /* 0x000fc400078e0006 */
[----:B------:R-:W-:Y:S01]  /*20b60*/  IMAD.MOV.U32 R0, RZ, RZ, R7 ;  /* 0x000000ffff007224 */ /* 0x000fe200078e0007 */
[----:B--2---:R-:W-:Y:S01]  /*20b70*/  STL.64 [R1+0xef0], R10 ;  /* 0x000ef00a01007387 */ /* 0x004fe20000100a00 */
[----:B------:R0:W-:Y:S03]  /*20b80*/  STL.64 [R1+0xee8], R8 ;  /* 0x000ee80801007387 */ /* 0x0001e60000100a00 */
[----:B0-----:R-:W2:Y:S01]  /*20b90*/  LDL.LU R8, [R1+0x420] ;  /* 0x0004200001087983 */ /* 0x001ea20000300800 */
[----:B------:R-:W2:Y:S02]  /*20ba0*/  LDL.LU R9, [R1+0x424] ;  /* 0x0004240001097983 */ /* 0x000ea40000300800 */
[----:B------:R-:W2:Y:S02]  /*20bb0*/  LDL.LU R10, [R1+0x428] ;  /* 0x00042800010a7983 */ /* 0x000ea40000300800 */
[----:B------:R-:W2:Y:S01]  /*20bc0*/  LDL.LU R11, [R1+0x42c] ;  /* 0x00042c00010b7983 */ /* 0x000ea20000300800 */
[----:B------:R-:W2:Y:S04]  /*20bd0*/  LDL.64 R14, [R1+0x28] ;  /* 0x00002800010e7983 */ /* 0x000ea80000100a00 */
[----:B------:R-:W2:Y:S01]  /*20be0*/  LDL.64 R6, [R1+0x18] ;  /* 0x0000180001067983 */ /* 0x000ea20000100a00 */
[----:B---3--:R-:W-:Y:S02]  /*20bf0*/  STL.64 [R1+0xe90], R22 ;  /* 0x000e901601007387 */ /* 0x008fe40000100a00 */
[----:B------:R0:W-:Y:S02]  /*20c00*/  STL.64 [R1+0xe88], R20 ;  /* 0x000e881401007387 */ /* 0x0001e40000100a00 */
[----:B0-----:R-:W3:Y:S01]  /*20c10*/  LDL.LU R20, [R1+0x3e0] ;  /* 0x0003e00001147983 */ /* 0x001ee20000300800 */
[----:B------:R-:W3:Y:S02]  /*20c20*/  LDL.LU R21, [R1+0x3e4] ;  /* 0x0003e40001157983 */ /* 0x000ee40000300800 */
[----:B------:R-:W2:Y:S02]  /*20c30*/  LDL.LU R22, [R1+0x3e8] ;  /* 0x0003e80001167983 */ /* 0x000ea40000300800 */
[----:B------:R-:W2:Y:S02]  /*20c40*/  LDL.LU R23, [R1+0x3ec] ;  /* 0x0003ec0001177983 */ /* 0x000ea40000300800 */
[----:B--2---:R-:W-:Y:S01]  /*20c50*/  STL.64 [R1+0xea0], R22 ;  /* 0x000ea01601007387 */ /* 0x004fe20000100a00 */
[----:B---3--:R0:W-:Y:S03]  /*20c60*/  STL.64 [R1+0xe98], R20 ;  /* 0x000e981401007387 */ /* 0x0081e60000100a00 */
[----:B0-----:R-:W2:Y:S01]  /*20c70*/  LDL.LU R20, [R1+0x3f0] ;  /* 0x0003f00001147983 */ /* 0x001ea20000300800 */
[----:B------:R-:W2:Y:S02]  /*20c80*/  LDL.LU R21, [R1+0x3f4] ;  /* 0x0003f40001157983 */ /* 0x000ea40000300800 */
[----:B------:R-:W3:Y:S02]  /*20c90*/  LDL.LU R22, [R1+0x3f8] ;  /* 0x0003f80001167983 */ /* 0x000ee40000300800 */
[----:B------:R-:W3:Y:S01]  /*20ca0*/  LDL.LU R23, [R1+0x3fc] ;  /* 0x0003fc0001177983 */ /* 0x000ee20000300800 */
[----:B------:R-:W-:Y:S01]  /*20cb0*/  HMMA.16816.F32 R8, R16, R14, R8 ;  /* 0x0000000e1008723c */ /* 0x000fe20000001808 */
[----:B---3--:R-:W-:Y:S01]  /*20cc0*/  STL.64 [R1+0xec0], R22 ;  /* 0x000ec01601007387 */ /* 0x008fe20000100a00 */
[----:B--2---:R0:W-:Y:S03]  /*20cd0*/  STL.64 [R1+0xeb8], R20 ;  /* 0x000eb81401007387 */ /* 0x0041e60000100a00 */
[----:B0-----:R-:W2:Y:S01]  /*20ce0*/  LDL.LU R20, [R1+0x400] ;  /* 0x0004000001147983 */ /* 0x001ea20000300800 */
[----:B------:R-:W2:Y:S02]  /*20cf0*/  LDL.LU R21, [R1+0x404] ;  /* 0x0004040001157983 */ /* 0x000ea40000300800 */
[----:B------:R-:W2:Y:S02]  /*20d00*/  LDL.LU R22, [R1+0x408] ;  /* 0x0004080001167983 */ /* 0x000ea40000300800 */
[----:B------:R-:W2:Y:S01]  /*20d10*/  LDL.LU R23, [R1+0x40c] ;  /* 0x00040c0001177983 */ /* 0x000ea20000300800 */
[----:B----4-:R-:W-:Y:S01]  /*20d20*/  STL.64 [R1+0xe38], R26 ;  /* 0x000e381a01007387 */ /* 0x010fe20000100a00 */
[----:B------:R0:W-:Y:S03]  /*20d30*/  STL.64 [R1+0xe30], R24 ;  /* 0x000e301801007387 */ /* 0x0001e60000100a00 */
[----:B0-----:R-:W3:Y:S01]  /*20d40*/  LDL.LU R24, [R1+0x250] ;  /* 0x0002500001187983 */ /* 0x001ee20000300800 */
[----:B------:R-:W3:Y:S02]  /*20d50*/  LDL.LU R25, [R1+0x254] ;  /* 0x0002540001197983 */ /* 0x000ee40000300800 */
[----:B------:R-:W4:Y:S02]  /*20d60*/  LDL.LU R26, [R1+0x258] ;  /* 0x00025800011a7983 */ /* 0x000f240000300800 */
[----:B------:R-:W4:Y:S02]  /*20d70*/  LDL.LU R27, [R1+0x25c] ;  /* 0x00025c00011b7983 */ /* 0x000f240000300800 */
[----:B----4-:R0:W-:Y:S01]  /*20d80*/  STL.64 [R1+0xe48], R26 ;  /* 0x000e481a01007387 */ /* 0x0101e20000100a00 */
[----:B---3--:R-:W-:Y:S02]  /*20d90*/  STL.64 [R1+0xe40], R24 ;  /* 0x000e401801007387 */ /* 0x008fe40000100a00 */
[----:B0-----:R-:W-:-:S02]  /*20da0*/  IMAD.MOV.U32 R26, RZ, RZ, R5 ;  /* 0x000000ffff1a7224 */ /* 0x001fc400078e0005 */
[----:B------:R-:W-:-:S05]  /*20db0*/  IMAD.MOV.U32 R27, RZ, RZ, R4 ;  /* 0x000000ffff1b7224 */ /* 0x000fca00078e0004 */
[----:B------:R-:W-:Y:S01]  /*20dc0*/  STL.64 [R1+0xe60], R26 ;  /* 0x000e601a01007387 */ /* 0x000fe20000100a00 */
[----:B------:R-:W-:Y:S02]  /*20dd0*/  STL.64 [R1+0x420], R8 ;  /* 0x0004200801007387 */ /* 0x000fe40000100a00 */
[----:B------:R0:W-:Y:S02]  /*20de0*/  STL.64 [R1+0x428], R10 ;  /* 0x0004280a01007387 */ /* 0x0001e40000100a00 */
[----:B0-----:R-:W3:Y:S01]  /*20df0*/  LDL.LU.64 R10, [R1+0xef0] ;  /* 0x000ef000010a7983 */ /* 0x001ee20000300a00 */
[----:B------:R-:W3:Y:S02]  /*20e00*/  LDL.LU.64 R8, [R1+0xee8] ;  /* 0x000ee80001087983 */ /* 0x000ee40000300a00 */
[----:B------:R-:W-:Y:S02]  /*20e10*/  IMAD.MOV.U32 R26, RZ, RZ, R2 ;  /* 0x000000ffff1a7224 */ /* 0x000fe400078e0002 */
[----:B------:R-:W-:-:S02]  /*20e20*/  IMAD.MOV.U32 R27, RZ, RZ, R0 ;  /* 0x000000ffff1b7224 */ /* 0x000fc400078e0000 */
[----:B------:R-:W-:Y:S02]  /*20e30*/  IMAD.MOV.U32 R2, RZ, RZ, R14 ;  /* 0x000000ffff027224 */ /* 0x000fe400078e000e */
[----:B------:R-:W-:Y:S02]  /*20e40*/  IMAD.MOV.U32 R0, RZ, RZ, R15 ;  /* 0x000000ffff007224 */ /* 0x000fe400078e000f */
[----:B------:R-:W2:Y:S01]  /*20e50*/  LDL.LU.64 R14, [R1+0xee0] ;  /* 0x000ee000010e7983 */ /* 0x000ea20000300a00 */
[----:B------:R-:W-:Y:S01]  /*20e60*/  IMAD.MOV.U32 R5, RZ, RZ, R7 ;  /* 0x000000ffff057224 */ /* 0x000fe200078e0007 */
[C---:B---3--:R-:W-:Y:S08]  /*20e70*/  HMMA.16816.F32 R8, R16.reuse, R6, R8 ;  /* 0x000000061008723c */ /* 0x048ff00000001808 */
[C---:B--2---:R-:W-:Y:S11]  /*20e80*/  HMMA.16816.F32 R12, R16.reuse, R14, R20 ;  /* 0x0000000e100c723c */ /* 0x044ff60000001814 */
[----:B------:R-:W-:Y:S04]  /*20e90*/  @!UPT UIADD3 URZ, URZ, URZ, URZ ;  /* 0x0000003f3f3ff290 */ /* 0x000fe8000fffe03f */
[----:B------:R0:W-:Y:S01]  /*20ea0*/  STL.64 [R1+0x410], R8 ;  /* 0x0004100801007387 */ /* 0x0001e20000100a00 */
[----:B------:R1:W-:Y:S02]  /*20eb0*/  STL.64 [R1+0x418], R10 ;  /* 0x0004180a01007387 */ /* 0x0003e40000100a00 */
[----:B0-----:R-:W-:Y:S01]  /*20ec0*/  IMAD.MOV.U32 R8, RZ, RZ, R6 ;  /* 0x000000ffff087224 */ /* 0x001fe200078e0006 */
[----:B-1----:R-:W2:Y:S01]  /*20ed0*/  LDL.LU.64 R10, [R1+0xed8] ;  /* 0x000ed800010a7983 */ /* 0x002ea20000300a00 */
[----:B------:R-:W3:Y:S02]  /*20ee0*/  LDL.LU.64 R6, [R1+0xed0] ;  /* 0x000ed00001067983 */ /* 0x000ee40000300a00 */
[----:B------:R-:W4:Y:S02]  /*20ef0*/  LDL.LU R4, [R1+0xec8] ;  /* 0x000ec80001047983 */ /* 0x000f240000300800 */
[----:B------:R-:W2:Y:S01]  /*20f00*/  LDL.LU.64 R22, [R1+0xec0] ;  /* 0x000ec00001167983 */ /* 0x000ea20000300a00 */
[----:B------:R-:W2:Y:S01]  /*20f10*/  LDL.LU.64 R20, [R1+0xeb8] ;  /* 0x000eb80001147983 */ /* 0x000ea20000300a00 */
[----:B------:R-:W-:Y:S02]  /*20f20*/  STL.64 [R1+0x400], R12 ;  /* 0x0004000c01007387 */ /* 0x000fe40000100a00 */
[----:B------:R0:W-:Y:S02]  /*20f30*/  STL.64 [R1+0x408], R14 ;  /* 0x0004080e01007387 */ /* 0x0001e40000100a00 */
[----:B0-----:R-:W2:Y:S01]  /*20f40*/  LDL.LU.64 R14, [R1+0xeb0] ;  /* 0x000eb000010e7983 */ /* 0x001ea20000300a00 */
[----:B------:R-:W3:Y:S01]  /*20f50*/  LDL.LU.64 R12, [R1+0xea8] ;  /* 0x000ea800010c7983 */ /* 0x000ee20000300a00 */
[C---:B--2---:R-:W-:Y:S11]  /*20f60*/  HMMA.16816.F32 R20, R16.reuse, R14, R20 ;  /* 0x0000000e1014723c */ /* 0x044ff60000001814 */
[----:B------:R-:W-:Y:S11]  /*20f70*/  @!UPT UIADD3 URZ, URZ, URZ, URZ ;  /* 0x0000003f3f3ff290 */ /* 0x000ff6000fffe03f */
[----:B------:R-:W-:Y:S01]  /*20f80*/  @!UPT UIADD3 URZ, URZ, URZ, URZ ;  /* 0x0000003f3f3ff290 */ /* 0x000fe2000fffe03f */
[----:B------:R-:W-:Y:S01]  /*20f90*/  STL.64 [R1+0x3f0], R20 ;  /* 0x0003f01401007387 */ /* 0x000fe20000100a00 */
[----:B------:R0:W-:Y:S03]  /*20fa0*/  STL.64 [R1+0x3f8], R22 ;  /* 0x0003f81601007387 */ /* 0x0001e60000100a00 */
[----:B0-----:R-:W2:Y:S01]  /*20fb0*/  LDL.LU.64 R22, [R1+0xea0] ;  /* 0x000ea00001167983 */ /* 0x001ea20000300a00 */
[----:B------:R-:W2:Y:S02]  /*20fc0*/  LDL.LU.64 R20, [R1+0xe98] ;  /* 0x000e980001147983 */ /* 0x000ea40000300a00 */
[----:B------:R-:W-:Y:S02]  /*20fd0*/  STL.64 [R1+0xe58], R14 ;  /* 0x000e580e01007387 */ /* 0x000fe40000100a00 */
[----:B---3--:R0:W-:Y:S02]  /*20fe0*/  STL.64 [R1+0xe50], R12 ;  /* 0x000e500c01007387 */ /* 0x0081e40000100a00 */
        /* <DEDUP_REMOVED lines=15> */
[----:B------:R-:W3:Y:S02]  /*210e0*/  LDL.LU.64 R20, [R1+0xe88] ;  /* 0x000e880001147983 */ /* 0x000ee40000300a00 */
[----:B------:R-:W-:Y:S01]  /*210f0*/  STL.64 [R1+0xe28], R10 ;  /* 0x000e280a01007387 */ /* 0x000fe20000100a00 */
        /* <DEDUP_REMOVED lines=10> */
[----:B------:R-:W-:Y:S01]  /*211a0*/  STL.64 [R1+0xe20], R6 ;  /* 0x000e200601007387 */ /* 0x000fe20000100a00 */
[----:B----4-:R-:W-:Y:S01]  /*211b0*/  STL [R1+0xe18], R4 ;  /* 0x000e180401007387 */ /* 0x010fe20000100800 */
[C---:B--2---:R-:W-:Y:S02]  /*211c0*/  HMMA.16816.F32 R24, R20.reuse, R26, R12 ;  /* 0x0000001a1418723c */ /* 0x044fe4000000180c */
[----:B------:R-:W2:Y:S01]  /*211d0*/  LDL.LU.64 R14, [R1+0xe70] ;  /* 0x000e7000010e7983 */ /* 0x000ea20000300a00 */
[----:B------:R-:W2:Y:S11]  /*211e0*/  LDL.LU.64 R12, [R1+0xe68] ;  /* 0x000e6800010c7983 */ /* 0x000eb60000300a00 */
[----:B------:R-:W-:Y:S09]  /*211f0*/  @!UPT UIADD3 URZ, URZ, URZ, URZ ;  /* 0x0000003f3f3ff290 */ /* 0x000ff2000fffe03f */
[----:B------:R-:W-:Y:S01]  /*21200*/  STL.64 [R1+0x270], R24 ;  /* 0x0002701801007387 */ /* 0x000fe20000100a00 */
[----:B------:R0:W-:Y:S03]  /*21210*/  STL.64 [R1+0x278], R26 ;  /* 0x0002781a01007387 */ /* 0x0001e60000100a00 */
[----:B0-----:R-:W2:Y:S02]  /*21220*/  LDL.LU.64 R26, [R1+0xe60] ;  /* 0x000e6000011a7983 */ /* 0x001ea40000300a00 */
[----:B--2---:R-:W-:Y:S02]  /*21230*/  HMMA.16816.F32 R24, R20, R26, R12 ;  /* 0x0000001a1418723c */ /* 0x004fe4000000180c */
[----:B------:R-:W2:Y:S01]  /*21240*/  LDL.LU.64 R14, [R1+0xe58] ;  /* 0x000e5800010e7983 */ /* 0x000ea20000300a00 */
[----:B------:R-:W4:Y:S11]  /*21250*/  LDL.LU.64 R12, [R1+0xe50] ;  /* 0x000e5000010c7983 */ /* 0x000f360000300a00 */
[----:B------:R-:W-:Y:S09]  /*21260*/  @!UPT UIADD3 URZ, URZ, URZ, URZ ;  /* 0x0000003f3f3ff290 */ /* 0x000ff2000fffe03f */
[----:B------:R-:W-:Y:S01]  /*21270*/  STL.64 [R1+0x260], R24 ;  /* 0x0002601801007387 */ /* 0x000fe20000100a00 */
[----:B------:R0:W-:Y:S03]  /*21280*/  STL.64 [R1+0x268], R26 ;  /* 0x0002681a01007387 */ /* 0x0001e60000100a00 */
[----:B0-----:R-:W2:Y:S01]  /*21290*/  LDL.LU.64 R26, [R1+0xe48] ;  /* 0x000e4800011a7983 */ /* 0x001ea20000300a00 */
[----:B------:R-:W2:Y:S02]  /*212a0*/  LDL.LU.64 R24, [R1+0xe40] ;  /* 0x000e400001187983 */ /* 0x000ea40000300a00 */
[----:B------:R-:W-:Y:S02]  /*212b0*/  IMAD.MOV.U32 R6, RZ, RZ, R2 ;  /* 0x000000ffff067224 */ /* 0x000fe400078e0002 */
[----:B------:R-:W-:Y:S02]  /*212c0*/  IMAD.MOV.U32 R7, RZ, RZ, R0 ;  /* 0x000000ffff077224 */ /* 0x000fe400078e0000 */
[----:B------:R-:W-:-:S02]  /*212d0*/  IMAD.MOV.U32 R11, RZ, RZ, R5 ;  /* 0x000000ffff0b7224 */ /* 0x000fc400078e0005 */
[----:B------:R-:W-:-:S03]  /*212e0*/  IMAD.MOV.U32 R10, RZ, RZ, R8 ;  /* 0x000000ffff0a7224 */ /* 0x000fc600078e0008 */
[C---:B--2---:R-:W-:Y:S01]  /*212f0*/  HMMA.16816.F32 R4, R20.reuse, R6, R24 ;  /* 0x000000061404723c */ /* 0x044fe20000001818 */
[----:B------:R-:W2:Y:S01]  /*21300*/  LDL.LU.64 R26, [R1+0xe38] ;  /* 0x000e3800011a7983 */ /* 0x000ea20000300a00 */
[----:B------:R-:W2:Y:S11]  /*21310*/  LDL.LU.64 R24, [R1+0xe30] ;  /* 0x000e300001187983 */ /* 0x000eb60000300a00 */
[----:B------:R-:W-:Y:S10]  /*21320*/  @!UPT UIADD3 URZ, URZ, URZ, URZ ;  /* 0x0000003f3f3ff290 */ /* 0x000ff4000fffe03f */
[----:B------:R-:W-:Y:S01]  /*21330*/  STL.64 [R1+0x250], R4 ;  /* 0x0002500401007387 */ /* 0x000fe20000100a00 */
[----:B------:R3:W-:Y:S02]  /*21340*/  STL.64 [R1+0x258], R6 ;  /* 0x0002580601007387 */ /* 0x0007e40000100a00 */
[----:B------:R-:W2:Y:S01]  /*21350*/  LDL.LU R8, [R1+0x220] ;  /* 0x0002200001087983 */ /* 0x000ea20000300800 */
[C---:B---3--:R-:W-:Y:S11]  /*21360*/  HMMA.16816.F32 R4, R20.reuse, R10, R16 ;  /* 0x0000000a1404723c */ /* 0x048ff60000001810 */
[----:B------:R-:W-:Y:S11]  /*21370*/  @!UPT UIADD3 URZ, URZ, URZ, URZ ;  /* 0x0000003f3f3ff290 */ /* 0x000ff6000fffe03f */
[----:B------:R-:W-:Y:S01]  /*21380*/  @!UPT UIADD3 URZ, URZ, URZ, URZ ;  /* 0x0000003f3f3ff290 */ /* 0x000fe2000fffe03f */
[----:B------:R-:W-:Y:S01]  /*21390*/  STL.64 [R1+0x240], R4 ;  /* 0x0002400401007387 */ /* 0x000fe20000100a00 */
[----:B------:R-:W-:Y:S02]  /*213a0*/  STL.64 [R1+0x248], R6 ;  /* 0x0002480601007387 */ /* 0x000fe40000100a00 */
[----:B------:R-:W3:Y:S02]  /*213b0*/  LDL.LU R9, [R1+0x224] ;  /* 0x0002240001097983 */ /* 0x000ee40000300800 */
[----:B------:R-:W3:Y:S01]  /*213c0*/  LDL.LU R10, [R1+0x228] ;  /* 0x00022800010a7983 */ /* 0x000ee20000300800 */
[----:B------:R-:W3:Y:S01]  /*213d0*/  LDL.LU R11, [R1+0x22c] ;  /* 0x00022c00010b7983 */ /* 0x000ee20000300800 */
[----:B------:R-:W2:Y:S02]  /*213e0*/  LDL.LU R16, [R1+0x180] ;  /* 0x0001800001107983 */ /* 0x000ea40000300800 */
[----:B------:R-:W2:Y:S02]  /*213f0*/  LDL.LU R17, [R1+0x184] ;  /* 0x0001840001117983 */ /* 0x000ea40000300800 */
[----:B------:R-:W2:Y:S01]  /*21400*/  LDL.LU R18, [R1+0x188] ;  /* 0x0001880001127983 */ /* 0x000ea20000300800 */
[----:B------:R-:W2:Y:S04]  /*21410*/  LDL.LU R19, [R1+0x18c] ;  /* 0x00018c0001137983 */ /* 0x000ea80000300800 */
[----:B--2---:R-:W-:Y:S01]  /*21420*/  STL.64 [R1+0xd90], R18 ;  /* 0x000d901201007387 */ /* 0x004fe20000100a00 */
[----:B------:R0:W-:Y:S03]  /*21430*/  STL.64 [R1+0xd88], R16 ;  /* 0x000d881001007387 */ /* 0x0001e60000100a00 */
[----:B0-----:R-:W2:Y:S01]  /*21440*/  LDL.LU R16, [R1+0x190] ;  /* 0x0001900001107983 */ /* 0x001ea20000300800 */
[----:B------:R-:W2:Y:S02]  /*21450*/  LDL.LU R17, [R1+0x194] ;  /* 0x0001940001117983 */ /* 0x000ea40000300800 */
[----:B------:R-:W2:Y:S02]  /*21460*/  LDL.LU R18, [R1+0x198] ;  /* 0x0001980001127983 */ /* 0x000ea40000300800 */
[----:B------:R-:W2:Y:S02]  /*21470*/  LDL.LU R19, [R1+0x19c] ;  /* 0x00019c0001137983 */ /* 0x000ea40000300800 */
[----:B--2---:R0:W-:Y:S01]  /*21480*/  STL.64 [R1+0xda0], R18 ;  /* 0x000da01201007387 */ /* 0x0041e20000100a00 */
[----:B------:R-:W-:Y:S03]  /*21490*/  STL.64 [R1+0xd98], R16 ;  /* 0x000d981001007387 */ /* 0x000fe60000100a00 */
[----:B0-----:R-:W2:Y:S02]  /*214a0*/  LDL.64 R18, [R1+0x8] ;  /* 0x0000080001127983 */ /* 0x001ea40000100a00 */
[C---:B--2---:R-:W-:Y:S02]  /*214b0*/  HMMA.16816.F32 R4, R20.reuse, R18, R24 ;  /* 0x000000121404723c */ /* 0x044fe40000001818 */
[----:B------:R-:W2:Y:S11]  /*214c0*/  LDL.LU R24, [R1+0xf0] ;  /* 0x0000f00001187983 */ /* 0x000eb60000300800 */
[----:B------:R-:W-:Y:S10]  /*214d0*/  @!UPT UIADD3 URZ, URZ, URZ, URZ ;  /* 0x0000003f3f3ff290 */ /* 0x000ff4000fffe03f */
[----:B------:R0:W-:Y:S01]  /*214e0*/  STL.64 [R1+0x230], R4 ;  /* 0x0002300401007387 */ /* 0x0001e20000100a00 */
[----:B------:R1:W-:Y:S02]  /*214f0*/  STL.64 [R1+0x238], R6 ;  /* 0x0002380601007387 */ /* 0x0003e40000100a00 */
[----:B------:R-:W2:Y:S02]  /*21500*/  LDL.LU R25, [R1+0xf4] ;  /* 0x0000f40001197983 */ /* 0x000ea40000300800 */
[----:B------:R-:W2:Y:S01]  /*21510*/  LDL.LU R26, [R1+0xf8] ;  /* 0x0000f800011a7983 */ /* 0x000ea20000300800 */
[----:B------:R-:W2:Y:S04]  /*21520*/  LDL.LU R27, [R1+0xfc] ;  /* 0x0000fc00011b7983 */ /* 0x000ea80000300800 */
[----:B0-----:R-:W2:Y:S01]  /*21530*/  LDL.LU R4, [R1+0x210] ;  /* 0x0002100001047983 */ /* 0x001ea20000300800 */
[----:B------:R-:W2:Y:S02]  /*21540*/  LDL.LU R5, [R1+0x214] ;  /* 0x0002140001057983 */ /* 0x000ea40000300800 */
[----:B-1----:R-:W2:Y:S02]  /*21550*/  LDL.LU R6, [R1+0x218] ;  /* 0x0002180001067983 */ /* 0x002ea40000300800 */
[----:B------:R-:W2:Y:S01]  /*21560*/  LDL.LU R7, [R1+0x21c] ;  /* 0x00021c0001077983 */ /* 0x000ea20000300800 */
[----:B------:R0:W-:Y:S04]  /*21570*/  STL.64 [R1+0xdb8], R18 ;  /* 0x000db81201007387 */ /* 0x0001e80000100a00 */
[----:B0-----:R-:W2:Y:S04]  /*21580*/  LDL.64 R18, [R1+0x18] ;  /* 0x0000180001127983 */ /* 0x001ea80000100a00 */
[----:B--2---:R0:W-:Y:S04]  /*21590*/  STL.64 [R1+0xdd0], R18 ;  /* 0x000dd01201007387 */ /* 0x0041e80000100a00 */
[----:B0-----:R-:W2:Y:S01]  /*215a0*/  LDL.64 R18, [R1+0x28] ;  /* 0x0000280001127983 */ /* 0x001ea20000100a00 */
[C---:B---3--:R-:W-:Y:S03]  /*215b0*/  HMMA.16816.F32 R8, R20.reuse, R14, R8 ;  /* 0x0000000e1408723c */ /* 0x048fe60000001808 */
[----:B--2---:R0:W-:Y:S04]  /*215c0*/  STL.64 [R1+0xde8], R18 ;  /* 0x000de81201007387 */ /* 0x0041e80000100a00 */
[----:B0-----:R-:W2:Y:S04]  /*215d0*/  LDL.64 R18, [R1+0x38] ;  /* 0x0000380001127983 */ /* 0x001ea80000100a00 */
[----:B--2---:R0:W-:Y:S04]  /*215e0*/  STL.64 [R1+0xe00], R18 ;  /* 0x000e001201007387 */ /* 0x0041e80000100a00 */
[----:B0-----:R-:W2:Y:S08]  /*215f0*/  LDL.64 R18, [R1+0x48] ;  /* 0x0000480001127983 */ /* 0x001eb00000100a00 */
[----:B------:R-:W-:Y:S02]  /*21600*/  STL.64 [R1+0x220], R8 ;  /* 0x0002200801007387 */ /* 0x000fe40000100a00 */
[----:B------:R0:W-:Y:S02]  /*21610*/  STL.64 [R1+0x228], R10 ;  /* 0x0002280a01007387 */ /* 0x0001e40000100a00 */
[----:B0-----:R-:W3:Y:S01]  /*21620*/  LDL.LU.64 R10, [R1+0xe28] ;  /* 0x000e2800010a7983 */ /* 0x001ee20000300a00 */
[----:B------:R-:W-:Y:S02]  /*21630*/  STL.64 [R1+0xdb0], R14 ;  /* 0x000db00e01007387 */ /* 0x000fe40000100a00 */
[----:B----4-:R0:W-:Y:S02]  /*21640*/  STL.64 [R1+0xda8], R12 ;  /* 0x000da80c01007387 */ /* 0x0101e40000100a00 */
        /* <DEDUP_REMOVED lines=8> */
[----:B------:R-:W4:Y:S02]  /*216d0*/  LDL.LU R14, [R1+0x1b8] ;  /* 0x0001b800010e7983 */ /* 0x000f240000300800 */
[----:B------:R-:W4:Y:S01]  /*216e0*/  LDL.LU R15, [R1+0x1bc] ;  /* 0x0001bc00010f7983 */ /* 0x000f220000300800 */
[C---:B---3--:R-:W-:Y:S01]  /*216f0*/  HMMA.16816.F32 R4, R20.reuse, R10, R4 ;  /* 0x0000000a1404723c */ /* 0x048fe20000001804 */
[----:B----4-:R-:W-:Y:S01]  /*21700*/  STL.64 [R1+0xde0], R14 ;  /* 0x000de00e01007387 */ /* 0x010fe20000100a00 */
        /* <DEDUP_REMOVED lines=14> */
[----:B------:R-:W4:Y:S01]  /*217f0*/  LDL.LU R4, [R1+0xe18] ;  /* 0x000e180001047983 */ /* 0x000f220000300800 */
[----:B---3--:R-:W-:Y:S02]  /*21800*/  HMMA.16816.F32 R20, R20, R6, R24 ;  /* 0x000000061414723c */ /* 0x008fe40000001818 */
[----:B------:R-:W3:Y:S01]  /*21810*/  LDL.LU.64 R26, [R1+0xe10] ;  /* 0x000e1000011a7983 */ /* 0x000ee20000300a00 */
[----:B------:R-:W3:Y:S11]  /*21820*/  LDL.LU.64 R24, [R1+0xe08] ;  /* 0x000e080001187983 */ /* 0x000ef60000300a00 */
[----:B------:R-:W-:Y:S09]  /*21830*/  @!UPT UIADD3 URZ, URZ, URZ, URZ ;  /* 0x0000003f3f3ff290 */ /* 0x000ff2000fffe03f */
[----:B------:R0:W-:Y:S01]  /*21840*/  STL.64 [R1+0x480], R20 ;  /* 0x0004801401007387 */ /* 0x0001e20000100a00 */
[----:B------:R1:W-:Y:S03]  /*21850*/  STL.64 [R1+0x488], R22 ;  /* 0x0004881601007387 */ /* 0x0003e60000100a00 */
[----:B0-----:R-:W3:Y:S01]  /*21860*/  LDL.LU R20, [R1+0x1e0] ;  /* 0x0001e00001147983 */ /* 0x001ee20000300800 */
[----:B------:R-:W3:Y:S02]  /*21870*/  LDL.LU R21, [R1+0x1e4] ;  /* 0x0001e40001157983 */ /* 0x000ee40000300800 */
[----:B-1----:R-:W3:Y:S02]  /*21880*/  LDL.LU R22, [R1+0x1e8] ;  /* 0x0001e80001167983 */ /* 0x002ee40000300800 */
[----:B------:R-:W3:Y:S02]  /*21890*/  LDL.LU R23, [R1+0x1ec] ;  /* 0x0001ec0001177983 */ /* 0x000ee40000300800 */
[C---:B---3--:R-:W-:Y:S11]  /*218a0*/  HMMA.16816.F32 R20, R24.reuse, R18, R20 ;  /* 0x000000121814723c */ /* 0x048ff60000001814 */
        /* <DEDUP_REMOVED lines=57> */
[----:B--2---:R-:W-:Y:S01]  /*21c40*/  HMMA.16816.F32 R16, R24, R10, R16 ;  /* 0x0000000a1810723c */ /* 0x004fe20000001810 */
[----:B---3--:R0:W-:Y:S01]  /*21c50*/  STL.64 [R1+0xd28], R14 ;  /* 0x000d280e01007387 */ /* 0x0081e20000100a00 */
[----:B------:R-:W-:Y:S02]  /*21c60*/  STL.64 [R1+0xd20], R12 ;  /* 0x000d200c01007387 */ /* 0x000fe40000100a00 */
[----:B0-----:R-:W-:-:S02]  /*21c70*/  IMAD.MOV.U32 R14, RZ, RZ, R28 ;  /* 0x000000ffff0e7224 */ /* 0x001fc400078e001c */
[----:B------:R-:W-:-:S05]  /*21c80*/  IMAD.MOV.U32 R15, RZ, RZ, R23 ;  /* 0x000000ffff0f7224 */ /* 0x000fca00078e0017 */
[----:B------:R0:W-:Y:S02]  /*21c90*/  STL.64 [R1+0xd40], R14 ;  /* 0x000d400e01007387 */ /* 0x0001e40000100a00 */
[----:B0-----:R-:W-:Y:S02]  /*21ca0*/  IMAD.MOV.U32 R14, RZ, RZ, R22 ;  /* 0x000000ffff0e7224 */ /* 0x001fe400078e0016 */
[----:B------:R-:W-:-:S05]  /*21cb0*/  IMAD.MOV.U32 R15, RZ, RZ, R9 ;  /* 0x000000ffff0f7224 */ /* 0x000fca00078e0009 */
[----:B------:R0:W-:Y:S03]  /*21cc0*/  STL.64 [R1+0xd58], R14 ;  /* 0x000d580e01007387 */ /* 0x0001e60000100a00 */
[----:B------:R1:W-:Y:S02]  /*21cd0*/  STL.64 [R1+0x180], R16 ;  /* 0x0001801001007387 */ /* 0x0003e40000100a00 */
[----:B------:R2:W-:Y:S02]  /*21ce0*/  STL.64 [R1+0x188], R18 ;  /* 0x0001881201007387 */ /* 0x0005e40000100a00 */
[----:B0-----:R-:W-:Y:S02]  /*21cf0*/  IMAD.MOV.U32 R14, RZ, RZ, R8 ;  /* 0x000000ffff0e7224 */ /* 0x001fe400078e0008 */
[----:B------:R-:W-:Y:S01]  /*21d00*/  IMAD.MOV.U32 R15, RZ, RZ, R5 ;  /* 0x000000ffff0f7224 */ /* 0x000fe200078e0005 */
[----:B-1----:R-:W3:Y:S01]  /*21d10*/  LDL.LU R16, [R1+0x70] ;  /* 0x0000700001107983 */ /* 0x002ee20000300800 */
[----:B------:R-:W3:Y:S02]  /*21d20*/  LDL.LU R17, [R1+0x74] ;  /* 0x0000740001117983 */ /* 0x000ee40000300800 */
[----:B--2---:R-:W3:Y:S02]  /*21d30*/  LDL.LU R18, [R1+0x78] ;  /* 0x0000780001127983 */ /* 0x004ee40000300800 */
[----:B------:R-:W3:Y:S01]  /*21d40*/  LDL.LU R19, [R1+0x7c] ;  /* 0x00007c0001137983 */ /* 0x000ee20000300800 */
[----:B------:R-:W2:Y:S01]  /*21d50*/  LDL R5, [R1+0x524] ;  /* 0x0005240001057983 */ /* 0x000ea20000100800 */
[----:B------:R-:W-:Y:S02]  /*21d60*/  STL.64 [R1+0xd70], R14 ;  /* 0x000d700e01007387 */ /* 0x000fe40000100a00 */
[----:B------:R0:W-:Y:S02]  /*21d70*/  STL.64 [R1+0xd08], R10 ;  /* 0x000d080a01007387 */ /* 0x0001e40000100a00 */
[----:B------:R-:W2:Y:S01]  /*21d80*/  LDL.LU R8, [R1+0x380] ;  /* 0x0003800001087983 */ /* 0x000ea20000300800 */
[----:B------:R-:W2:Y:S04]  /*21d90*/  LDL.LU R9, [R1+0x384] ;  /* 0x0003840001097983 */ /* 0x000ea80000300800 */
[----:B0-----:R-:W2:Y:S01]  /*21da0*/  LDL.LU R10, [R1+0x388] ;  /* 0x00038800010a7983 */ /* 0x001ea20000300800 */
[----:B------:R-:W2:Y:S03]  /*21db0*/  LDL.LU R11, [R1+0x38c] ;  /* 0x00038c00010b7983 */ /* 0x000ea60000300800 */
        /* <DEDUP_REMOVED lines=18> */
[----:B---3--:R-:W-:Y:S01]  /*21ee0*/  HMMA.16816.F32 R24, R24, R6, R16 ;  /* 0x000000061818723c */ /* 0x008fe20000001810 */
[----:B----4-:R-:W-:Y:S01]  /*21ef0*/  LDSM.16.MT88.4 R16, [R4+0x13080] ;  /* 0x013080000410783b */ /* 0x010fe20000004200 */
[----:B------:R-:W-:-:S02]  /*21f00*/  IMAD.MOV.U32 R14, RZ, RZ, R21 ;  /* 0x000000ffff0e7224 */ /* 0x000fc400078e0015 */
[----:B------:R-:W-:Y:S02]  /*21f10*/  IMAD.MOV.U32 R15, RZ, RZ, R20 ;  /* 0x000000ffff0f7224 */ /* 0x000fe400078e0014 */
[----:B------:R-:W0:Y:S04]  /*21f20*/  LDSM.16.MT88.4 R20, [R5+0x13000] ;  /* 0x013000000514783b */ /* 0x000e280000004200 */
[----:B--2---:R-:W-:Y:S01]  /*21f30*/  STL.64 [R1+0xd80], R10 ;  /* 0x000d800a01007387 */ /* 0x004fe20000100a00 */
[----:B------:R1:W-:Y:S03]  /*21f40*/  STL.64 [R1+0xd78], R8 ;  /* 0x000d780801007387 */ /* 0x0003e60000100a00 */
[----:B-1----:R-:W2:Y:S01]  /*21f50*/  LDL.LU R8, [R1+0x3d0] ;  /* 0x0003d00001087983 */ /* 0x002ea20000300800 */
[----:B------:R-:W2:Y:S02]  /*21f60*/  LDL.LU R9, [R1+0x3d4] ;  /* 0x0003d40001097983 */ /* 0x000ea40000300800 */
[----:B------:R-:W2:Y:S02]  /*21f70*/  LDL.LU R10, [R1+0x3d8] ;  /* 0x0003d800010a7983 */ /* 0x000ea40000300800 */
[----:B------:R-:W2:Y:S04]  /*21f80*/  LDL.LU R11, [R1+0x3dc] ;  /* 0x0003dc00010b7983 */ /* 0x000ea80000300800 */
[----:B------:R-:W-:Y:S01]  /*21f90*/  STL.64 [R1+0x510], R24 ;  /* 0x0005101801007387 */ /* 0x000fe20000100a00 */
[----:B------:R-:W-:Y:S02]  /*21fa0*/  STL.64 [R1+0x518], R26 ;  /* 0x0005181a01007387 */ /* 0x000fe40000100a00 */
[----:B------:R-:W1:Y:S04]  /*21fb0*/  LDSM.16.MT88.4 R24, [R5+0x13080] ;  /* 0x013080000518783b */ /* 0x000e680000004200 */
[----:B0-----:R-:W-:Y:S01]  /*21fc0*/  STL.64 [R1+0xd00], R22 ;  /* 0x000d001601007387 */ /* 0x001fe20000100a00 */
[----:B------:R0:W-:Y:S04]  /*21fd0*/  STL.64 [R1+0xcf8], R20 ;  /* 0x000cf81401007387 */ /* 0x0001e80000100a00 */
[----:B0-----:R-:W3:Y:S01]  /*21fe0*/  LDL.LU R20, [R1+0x370] ;  /* 0x0003700001147983 */ /* 0x001ee20000300800 */
[----:B------:R-:W3:Y:S02]  /*21ff0*/  LDL.LU R21, [R1+0x374] ;  /* 0x0003740001157983 */ /* 0x000ee40000300800 */
[----:B------:R-:W3:Y:S02]  /*22000*/  LDL.LU R22, [R1+0x378] ;  /* 0x0003780001167983 */ /* 0x000ee40000300800 */
[----:B------:R-:W3:Y:S01]  /*22010*/  LDL.LU R23, [R1+0x37c] ;  /* 0x00037c0001177983 */ /* 0x000ee20000300800 */
[----:B-1----:R-:W-:Y:S01]  /*22020*/  STL.64 [R1+0xc70], R26 ;  /* 0x000c701a01007387 */ /* 0x002fe20000100a00 */
        /* <DEDUP_REMOVED lines=24> */
[----:B------:R-:W2:Y:S11]  /*221b0*/  LDL.LU.64 R8, [R1+0xd30] ;  /* 0x000d300001087983 */ /* 0x000eb60000300a00 */
[----:B------:R-:W-:Y:S09]  /*221c0*/  @!UPT UIADD3 URZ, URZ, URZ, URZ ;  /* 0x0000003f3f3ff290 */ /* 0x000ff2000fffe03f */
[----:B------:R-:W-:Y:S01]  /*221d0*/  STL.64 [R1+0x3a0], R12 ;  /* 0x0003a00c01007387 */ /* 0x000fe20000100a00 */
[----:B------:R0:W-:Y:S03]  /*221e0*/  STL.64 [R1+0x3a8], R14 ;  /* 0x0003a80e01007387 */ /* 0x0001e60000100a00 */
[----:B0-----:R-:W4:Y:S01]  /*221f0*/  LDL.LU.64 R14, [R1+0xd28] ;  /* 0x000d2800010e7983 */ /* 0x001f220000300a00 */
[----:B------:R-:W4:Y:S02]  /*22200*/  LDL.LU.64 R12, [R1+0xd20] ;  /* 0x000d2000010c7983 */ /* 0x000f240000300a00 */
[----:B------:R-:W-:Y:S02]  /*22210*/  IMAD.MOV.U32 R26, RZ, RZ, R2 ;  /* 0x000000ffff1a7224 */ /* 0x000fe400078e0002 */
[----:B------:R-:W-:-:S07]  /*22220*/  IMAD.MOV.U32 R27, RZ, RZ, R0 ;  /* 0x000000ffff1b7224 */ /* 0x000fce00078e0000 */
[C---:B----4-:R-:W-:Y:S01]  /*22230*/  HMMA.16816.F32 R24, R16.reuse, R26, R12 ;  /* 0x0000001a1018723c */ /* 0x050fe2000000180c */
[----:B------:R-:W2:Y:S01]  /*22240*/  LDL.LU.64 R14, [R1+0xd18] ;  /* 0x000d1800010e7983 */ /* 0x000ea20000300a00 */
[----:B------:R-:W4:Y:S11]  /*22250*/  LDL.LU.64 R12, [R1+0xd10] ;  /* 0x000d1000010c7983 */ /* 0x000f360000300a00 */
[----:B------:R-:W-:Y:S10]  /*22260*/  @!UPT UIADD3 URZ, URZ, URZ, URZ ;  /* 0x0000003f3f3ff290 */ /* 0x000ff4000fffe03f */
[----:B------:R0:W-:Y:S01]  /*22270*/  STL.64 [R1+0x390], R24 ;  /* 0x0003901801007387 */ /* 0x0001e20000100a00 */
[----:B------:R1:W-:Y:S03]  /*22280*/  STL.64 [R1+0x398], R26 ;  /* 0x0003981a01007387 */ /* 0x0003e60000100a00 */
[----:B0-----:R-:W3:Y:S01]  /*22290*/  LDL.LU R24, [R1+0x200] ;  /* 0x0002000001187983 */ /* 0x001ee20000300800 */
[----:B------:R-:W3:Y:S02]  /*222a0*/  LDL.LU R25, [R1+0x204] ;  /* 0x0002040001197983 */ /* 0x000ee40000300800 */
[----:B-1----:R-:W3:Y:S02]  /*222b0*/  LDL.LU R26, [R1+0x208] ;  /* 0x00020800011a7983 */ /* 0x002ee40000300800 */
[----:B------:R-:W3:Y:S01]  /*222c0*/  LDL.LU R27, [R1+0x20c] ;  /* 0x00020c00011b7983 */ /* 0x000ee20000300800 */
[C---:B--2---:R-:W-:Y:S11]  /*222d0*/  HMMA.16816.F32 R8, R16.reuse, R14, R8 ;  /* 0x0000000e1008723c */ /* 0x044ff60000001808 */
[----:B------:R-:W-:Y:S11]  /*222e0*/  @!UPT UIADD3 URZ, URZ, URZ, URZ ;  /* 0x0000003f3f3ff290 */ /* 0x000ff6000fffe03f */
[----:B------:R-:W-:Y:S01]  /*222f0*/  @!UPT UIADD3 URZ, URZ, URZ, URZ ;  /* 0x0000003f3f3ff290 */ /* 0x000fe2000fffe03f */
[----:B------:R-:W-:Y:S01]  /*22300*/  STL.64 [R1+0x380], R8 ;  /* 0x0003800801007387 */ /* 0x000fe20000100a00 */
[----:B------:R0:W-:Y:S03]  /*22310*/  STL.64 [R1+0x388], R10 ;  /* 0x0003880a01007387 */ /* 0x0001e60000100a00 */
[----:B0-----:R-:W3:Y:S01]  /*22320*/  LDL.LU.64 R10, [R1+0xd08] ;  /* 0x000d0800010a7983 */ /* 0x001ee20000300a00 */
[----:B------:R0:W-:Y:S02]  /*22330*/  STL.64 [R1+0xca0], R14 ;  /* 0x000ca00e01007387 */ /* 0x0001e40000100a00 */
[----:B----4-:R1:W-:Y:S01]  /*22340*/  STL.64 [R1+0xc98], R12 ;  /* 0x000c980c01007387 */ /* 0x0103e20000100a00 */
[----:B0-----:R-:W2:Y:S04]  /*22350*/  LDL.LU.64 R14, [R1+0x8] ;  /* 0x00000800010e7983 */ /* 0x001ea80000300a00 */
[----:B--2---:R0:W-:Y:S01]  /*22360*/  STL.64 [R1+0xcb8], R14 ;  /* 0x000cb80e01007387 */ /* 0x0041e20000100a00 */
[----:B-1----:R-:W2:Y:S02]  /*22370*/  LDL.LU R12, [R1+0x2b0] ;  /* 0x0002b000010c7983 */ /* 0x002ea40000300800 */
[----:B------:R-:W2:Y:S01]  /*22380*/  LDL.LU R13, [R1+0x2b4] ;  /* 0x0002b400010d7983 */ /* 0x000ea20000300800 */
[----:B0-----:R-:W4:Y:S01]  /*22390*/  LDL.LU R14, [R1+0x2b8] ;  /* 0x0002b800010e7983 */ /* 0x001f220000300800 */
[----:B------:R-:W4:Y:S03]  /*223a0*/  LDL.LU R15, [R1+0x2bc] ;  /* 0x0002bc00010f7983 */ /* 0x000f260000300800 */
[----:B----4-:R0:W-:Y:S01]  /*223b0*/  STL.64 [R1+0xcc8], R14 ;  /* 0x000cc80e01007387 */ /* 0x0101e20000100a00 */
[----:B--2---:R-:W-:Y:S03]  /*223c0*/  STL.64 [R1+0xcc0], R12 ;  /* 0x000cc00c01007387 */ /* 0x004fe60000100a00 */
[----:B0-----:R-:W2:Y:S01]  /*223d0*/  LDL.LU.64 R14, [R1+0x28] ;  /* 0x00002800010e7983 */ /* 0x001ea20000300a00 */
[C---:B---3--:R-:W-:Y:S03]  /*223e0*/  HMMA.16816.F32 R20, R16.reuse, R10, R20 ;  /* 0x0000000a1014723c */ /* 0x048fe60000001814 */
[----:B--2---:R0:W-:Y:S04]  /*223f0*/  STL.64 [R1+0xcd8], R14 ;  /* 0x000cd80e01007387 */ /* 0x0041e80000100a00 */
[----:B0-----:R-:W2:Y:S01]  /*22400*/  LDL.LU.64 R14, [R1+0x38] ;  /* 0x00003800010e7983 */ /* 0x001ea20000300a00 */
[----:B------:R-:W-:Y:S03]  /*22410*/  HMMA.16816.F32 R24, R16, R6, R24 ;  /* 0x000000061018723c */ /* 0x000fe60000001818 */
[----:B--2---:R0:W-:Y:S04]  /*22420*/  STL.64 [R1+0xcf0], R14 ;  /* 0x000cf00e01007387 */ /* 0x0041e80000100a00 */
[----:B0-----:R-:W2:Y:S01]  /*22430*/  LDL.LU.64 R14, [R1+0x48] ;  /* 0x00004800010e7983 */ /* 0x001ea20000300a00 */
[----:B------:R-:W3:Y:S02]  /*22440*/  LDL.LU R4, [R1+0x734] ;  /* 0x0007340001047983 */ /* 0x000ee40000300800 */
[----:B------:R-:W3:Y:S05]  /*22450*/  LDL.LU R5, [R1+0x88c] ;  /* 0x00088c0001057983 */ /* 0x000eea0000300800 */
[----:B------:R-:W-:Y:S01]  /*22460*/  STL.64 [R1+0x370], R20 ;  /* 0x0003701401007387 */ /* 0x000fe20000100a00 */
[----:B------:R0:W-:Y:S04]  /*22470*/  STL.64 [R1+0x378], R22 ;  /* 0x0003781601007387 */ /* 0x0001e80000100a00 */
[----:B0-----:R-:W2:Y:S01]  /*22480*/  LDL.LU.64 R22, [R1+0xd00] ;  /* 0x000d000001167983 */ /* 0x001ea20000300a00 */
[----:B------:R-:W2:Y:S02]  /*22490*/  LDL.LU.64 R20, [R1+0xcf8] ;  /* 0x000cf80001147983 */ /* 0x000ea40000300a00 */
[----:B------:R0:W-:Y:S02]  /*224a0*/  STL.64 [R1+0xcd0], R10 ;  /* 0x000cd00a01007387 */ /* 0x0001e40000100a00 */
[----:B------:R-:W4:Y:S01]  /*224b0*/  LDL.LU R8, [R1+0x2c0] ;  /* 0x0002c00001087983 */ /* 0x000f220000300800 */
[----:B------:R-:W4:Y:S04]  /*224c0*/  LDL.LU R9, [R1+0x2c4] ;  /* 0x0002c40001097983 */ /* 0x000f280000300800 */
[----:B0-----:R-:W2:Y:S01]  /*224d0*/  LDL.LU R10, [R1+0x2c8] ;  /* 0x0002c800010a7983 */ /* 0x001ea20000300800 */
[----:B------:R-:W2:Y:S03]  /*224e0*/  LDL.LU R11, [R1+0x2cc] ;  /* 0x0002cc00010b7983 */ /* 0x000ea60000300800 */
[----:B--2---:R-:W-:Y:S01]  /*224f0*/  STL.64 [R1+0xce8], R10 ;  /* 0x000ce80a01007387 */ /* 0x004fe20000100a00 */
[----:B----4-:R0:W-:Y:S03]  /*22500*/  STL.64 [R1+0xce0], R8 ;  /* 0x000ce00801007387 */ /* 0x0101e60000100a00 */
[----:B0-----:R-:W2:Y:S01]  /*22510*/  LDL.LU R8, [R1+0x2d0] ;  /* 0x0002d00001087983 */ /* 0x001ea20000300800 */
[----:B------:R-:W2:Y:S02]  /*22520*/  LDL.LU R9, [R1+0x2d4] ;  /* 0x0002d40001097983 */ /* 0x000ea40000300800 */
[----:B------:R-:W2:Y:S02]  /*22530*/  LDL.LU R10, [R1+0x2d8] ;  /* 0x0002d800010a7983 */ /* 0x000ea40000300800 */
[----:B------:R-:W2:Y:S01]  /*22540*/  LDL.LU R11, [R1+0x2dc] ;  /* 0x0002dc00010b7983 */ /* 0x000ea20000300800 */
[----:B------:R-:W4:Y:S01]  /*22550*/  LDL.LU.64 R18, [R1+0x18] ;  /* 0x0000180001127983 */ /* 0x000f220000300a00 */
[----:B------:R0:W-:Y:S02]  /*22560*/  STL.64 [R1+0x200], R24 ;  /* 0x0002001801007387 */ /* 0x0001e40000100a00 */
[----:B------:R1:W-:Y:S01]  /*22570*/  STL.64 [R1+0x208], R26 ;  /* 0x0002081a01007387 */ /* 0x0003e20000100a00 */
        /* <DEDUP_REMOVED lines=12> */
[----:B0-----:R-:W3:Y:S01]  /*22640*/  LDL.LU R4, [R1+0x2e0] ;  /* 0x0002e00001047983 */ /* 0x001ee20000300800 */
[----:B------:R-:W3:Y:S02]  /*22650*/  LDL.LU R5, [R1+0x2e4] ;  /* 0x0002e40001057983 */ /* 0x000ee40000300800 */
[----:B------:R-:W3:Y:S02]  /*22660*/  LDL.LU R6, [R1+0x2e8] ;  /* 0x0002e80001067983 */ /* 0x000ee40000300800 */
[----:B------:R-:W3:Y:S02]  /*22670*/  LDL.LU R7, [R1+0x2ec] ;  /* 0x0002ec0001077983 */ /* 0x000ee40000300800 */
[C---:B---3--:R-:W-:Y:S11]  /*22680*/  HMMA.16816.F32 R4, R20.reuse, R14, R4 ;  /* 0x0000000e1404723c */ /* 0x048ff60000001804 */
[----:B------:R-:W-:Y:S11]  /*22690*/  @!UPT UIADD3 URZ, URZ, URZ, URZ ;  /* 0x0000003f3f3ff290 */ /* 0x000ff6000fffe03f */
[----:B------:R-:W-:Y:S01]  /*226a0*/  @!UPT UIADD3 URZ, URZ, URZ, URZ ;  /* 0x0000003f3f3ff290 */ /* 0x000fe2000fffe03f */
[----:B------:R0:W-:Y:S01]  /*226b0*/  STL.64 [R1+0x2e0], R4 ;  /* 0x0002e00401007387 */ /* 0x0001e20000100a00 */
        /* <DEDUP_REMOVED lines=29> */
[----:B------:R-:W-:Y:S02]  /*22890*/  IMAD.MOV.U32 R28, RZ, RZ, R18 ;  /* 0x000000ffff1c7224 */ /* 0x000fe400078e0012 */
[----:B------:R-:W4:Y:S02]  /*228a0*/  LDL.LU R18, [R1+0x5e4] ;  /* 0x0005e40001127983 */ /* 0x000f240000300800 */
[----:B------:R-:W-:Y:S01]  /*228b0*/  IMAD.MOV.U32 R0, RZ, RZ, R19 ;  /* 0x000000ffff007224 */ /* 0x000fe200078e0013 */
        /* <DEDUP_REMOVED lines=9> */
[----:B------:R-:W2:Y:S01]  /*22950*/  LDL.LU.64 R12, [R1+0xc98] ;  /* 0x000c9800010c7983 */ /* 0x000ea20000300a00 */
[----:B------:R-:W4:Y:S04]  /*22960*/  LDL.LU R19, [R1+0x5e8] ;  /* 0x0005e80001137983 */ /* 0x000f280000300800 */
[----:B----4-:R0:W-:Y:S01]  /*22970*/  STL.64 [R1+0xbd8], R18 ;  /* 0x000bd81201007387 */ /* 0x0101e20000100a00 */
[----:B------:R-:W4:Y:S02]  /*22980*/  LDL.LU R16, [R1+0x90] ;  /* 0x0000900001107983 */ /* 0x000f240000300800 */
[----:B------:R-:W4:Y:S01]  /*22990*/  LDL.LU R17, [R1+0x94] ;  /* 0x0000940001117983 */ /* 0x000f220000300800 */
[----:B0-----:R-:W3:Y:S01]  /*229a0*/  LDL.LU R18, [R1+0x98] ;  /* 0x0000980001127983 */ /* 0x001ee20000300800 */
[----:B------:R-:W3:Y:S01]  /*229b0*/  LDL.LU R19, [R1+0x9c] ;  /* 0x00009c0001137983 */ /* 0x000ee20000300800 */
[----:B--2---:R-:W-:Y:S02]  /*229c0*/  HMMA.16816.F32 R24, R20, R14, R24 ;  /* 0x0000000e1418723c */ /* 0x004fe40000001818 */
[----:B---3--:R0:W-:Y:S01]  /*229d0*/  STL.64 [R1+0xbe8], R18 ;  /* 0x000be81201007387 */ /* 0x0081e20000100a00 */
[----:B----4-:R-:W-:Y:S02]  /*229e0*/  STL.64 [R1+0xbe0], R16 ;  /* 0x000be01001007387 */ /* 0x010fe40000100a00 */
[----:B0-----:R-:W-:-:S02]  /*229f0*/  IMAD.MOV.U32 R18, RZ, RZ, R29 ;  /* 0x000000ffff127224 */ /* 0x001fc400078e001d */
[----:B------:R-:W-:Y:S01]  /*22a00*/  IMAD.MOV.U32 R19, RZ, RZ, R2 ;  /* 0x000000ffff137224 */ /* 0x000fe200078e0002 */
[----:B------:R-:W2:Y:S01]  /*22a10*/  LDL.LU R29, [R1+0xc94] ;  /* 0x000c9400011d7983 */ /* 0x000ea20000300800 */
[----:B------:R-:W3:Y:S03]  /*22a20*/  LDL.LU R2, [R1+0xc90] ;  /* 0x000c900001027983 */ /* 0x000ee60000300800 */
[----:B------:R0:W-:Y:S02]  /*22a30*/  STL.64 [R1+0xc00], R18 ;  /* 0x000c001201007387 */ /* 0x0001e40000100a00 */
[----:B0-----:R-:W-:Y:S02]  /*22a40*/  IMAD.MOV.U32 R18, RZ, RZ, R28 ;  /* 0x000000ffff127224 */ /* 0x001fe400078e001c */
[----:B------:R-:W-:Y:S01]  /*22a50*/  IMAD.MOV.U32 R19, RZ, RZ, R0 ;  /* 0x000000ffff137224 */ /* 0x000fe200078e0000 */
[----:B------:R-:W4:Y:S01]  /*22a60*/  LDL.LU R28, [R1+0xc8c] ;  /* 0x000c8c00011c7983 */ /* 0x000f220000300800 */
[----:B------:R-:W2:Y:S03]  /*22a70*/  LDL.LU R0, [R1+0xc88] ;  /* 0x000c880001007983 */ /* 0x000ea60000300800 */
[----:B------:R0:W-:Y:S02]  /*22a80*/  STL.64 [R1+0xc18], R18 ;  /* 0x000c181201007387 */ /* 0x0001e40000100a00 */
[----:B0-----:R-:W-:-:S02]  /*22a90*/  IMAD.MOV.U32 R18, RZ, RZ, R9 ;  /* 0x000000ffff127224 */ /* 0x001fc400078e0009 */
[----:B------:R-:W-:-:S05]  /*22aa0*/  IMAD.MOV.U32 R19, RZ, RZ, R8 ;  /* 0x000000ffff137224 */ /* 0x000fca00078e0008 */
[----:B------:R0:W-:Y:S02]  /*22ab0*/  STL.64 [R1+0xc30], R18 ;  /* 0x000c301201007387 */ /* 0x0001e40000100a00 */
[----:B0-----:R-:W-:Y:S02]  /*22ac0*/  IMAD.MOV.U32 R18, RZ, RZ, R7 ;  /* 0x000000ffff127224 */ /* 0x001fe400078e0007 */
[----:B------:R-:W-:-:S05]  /*22ad0*/  IMAD.MOV.U32 R19, RZ, RZ, R6 ;  /* 0x000000ffff137224 */ /* 0x000fca00078e0006 */
[----:B------:R0:W-:Y:S01]  /*22ae0*/  STL.64 [R1+0xc48], R18 ;  /* 0x000c481201007387 */ /* 0x0001e20000100a00 */
[----:B------:R-:W2:Y:S02]  /*22af0*/  LDL.LU R8, [R1+0x73c] ;  /* 0x00073c0001087983 */ /* 0x000ea40000300800 */
[----:B------:R-:W2:Y:S02]  /*22b00*/  LDL.LU R9, [R1+0x890] ;  /* 0x0008900001097983 */ /* 0x000ea40000300800 */
[----:B------:R1:W-:Y:S01]  /*22b10*/  STL.64 [R1+0x290], R24 ;  /* 0x0002901801007387 */ /* 0x0003e20000100a00 */
[----:B------:R1:W-:Y:S01]  /*22b20*/  STL.64 [R1+0x298], R26 ;  /* 0x0002981a01007387 */ /* 0x0003e20000100a00 */
[----:B0-----:R-:W-:-:S03]  /*22b30*/  IMAD.MOV.U32 R19, RZ, RZ, R4 ;  /* 0x000000ffff137224 */ /* 0x001fc600078e0004 */
[----:B-1----:R-:W2:Y:S01]  /*22b40*/  LDL.LU R24, [R1+0x170] ;  /* 0x0001700001187983 */ /* 0x002ea20000300800 */
[----:B------:R-:W2:Y:S02]  /*22b50*/  LDL.LU R25, [R1+0x174] ;  /* 0x0001740001197983 */ /* 0x000ea40000300800 */
[----:B------:R-:W2:Y:S02]  /*22b60*/  LDL.LU R26, [R1+0x178] ;  /* 0x00017800011a7983 */ /* 0x000ea40000300800 */
[----:B------:R-:W2:Y:S02]  /*22b70*/  LDL.LU R27, [R1+0x17c] ;  /* 0x00017c00011b7983 */ /* 0x000ea40000300800 */
[----:B------:R-:W-:Y:S01]  /*22b80*/  IMAD.MOV.U32 R18, RZ, RZ, R5 ;  /* 0x000000ffff127224 */ /* 0x000fe200078e0005 */
[----:B------:R-:W2:Y:S01]  /*22b90*/  LDL.LU R4, [R1+0x280] ;  /* 0x0002800001047983 */ /* 0x000ea20000300800 */
[----:B------:R-:W2:Y:S02]  /*22ba0*/  LDL.LU R5, [R1+0x284] ;  /* 0x0002840001057983 */ /* 0x000ea40000300800 */
[----:B------:R-:W2:Y:S02]  /*22bb0*/  LDL.LU R6, [R1+0x288] ;  /* 0x0002880001067983 */ /* 0x000ea40000300800 */
[----:B------:R-:W2:Y:S01]  /*22bc0*/  LDL.LU R7, [R1+0x28c] ;  /* 0x00028c0001077983 */ /* 0x000ea20000300800 */
        /* <DEDUP_REMOVED lines=33> */
[----:B0-----:R-:W2:Y:S01]  /*22de0*/  LDL.LU.64 R6, [R1+0xc80] ;  /* 0x000c800001067983 */ /* 0x001ea20000300a00 */
[----:B------:R-:W3:Y:S01]  /*22df0*/  LDL.LU.64 R4, [R1+0xc78] ;  /* 0x000c780001047983 */ /* 0x000ee20000300a00 */
[----:B--2---:R-:W-:Y:S02]  /*22e00*/  HMMA.16816.F32 R20, R20, R6, R24 ;  /* 0x000000061414723c */ /* 0x004fe40000001818 */
[----:B------:R-:W2:Y:S01]  /*22e10*/  LDL.LU.64 R26, [R1+0xc70] ;  /* 0x000c7000011a7983 */ /* 0x000ea20000300a00 */
[----:B------:R-:W2:Y:S11]  /*22e20*/  LDL.LU.64 R24, [R1+0xc68] ;  /* 0x000c680001187983 */ /* 0x000eb60000300a00 */
[----:B------:R-:W-:Y:S09]  /*22e30*/  @!UPT UIADD3 URZ, URZ, URZ, URZ ;  /* 0x0000003f3f3ff290 */ /* 0x000ff2000fffe03f */
[----:B------:R0:W-:Y:S01]  /*22e40*/  STL.64 [R1+0x170], R20 ;  /* 0x0001701401007387 */ /* 0x0001e20000100a00 */
[----:B------:R1:W-:Y:S03]  /*22e50*/  STL.64 [R1+0x178], R22 ;  /* 0x0001781601007387 */ /* 0x0003e60000100a00 */
[----:B0-----:R-:W3:Y:S01]  /*22e60*/  LDL.LU R20, [R1+0x80] ;  /* 0x0000800001147983 */ /* 0x001ee20000300800 */
[----:B------:R-:W3:Y:S02]  /*22e70*/  LDL.LU R21, [R1+0x84] ;  /* 0x0000840001157983 */ /* 0x000ee40000300800 */
[----:B-1----:R-:W3:Y:S02]  /*22e80*/  LDL.LU R22, [R1+0x88] ;  /* 0x0000880001167983 */ /* 0x002ee40000300800 */
[----:B------:R-:W-:Y:S02]  /*22e90*/  IMAD.MOV.U32 R23, RZ, RZ, R0 ;  /* 0x000000ffff177224 */ /* 0x000fe400078e0000 */
[----:B------:R0:W5:Y:S01]  /*22ea0*/  LDL.LU R0, [R1+0xc60] ;  /* 0x000c600001007983 */ /* 0x0001620000300800 */
[C---:B--2---:R-:W-:Y:S03]  /*22eb0*/  HMMA.16816.F32 R16, R24.reuse, R18, R12 ;  /* 0x000000121810723c */ /* 0x044fe6000000180c */
[----:B------:R-:W2:Y:S01]  /*22ec0*/  LDL.LU.64 R14, [R1+0xc58] ;  /* 0x000c5800010e7983 */ /* 0x000ea20000300a00 */
[----:B------:R-:W2:Y:S11]  /*22ed0*/  LDL.LU.64 R12, [R1+0xc50] ;  /* 0x000c5000010c7983 */ /* 0x000eb60000300a00 */
[----:B------:R-:W-:Y:S08]  /*22ee0*/  @!UPT UIADD3 URZ, URZ, URZ, URZ ;  /* 0x0000003f3f3ff290 */ /* 0x000ff0000fffe03f */
[----:B------:R-:W-:Y:S01]  /*22ef0*/  STL.64 [R1+0xe0], R16 ;  /* 0x0000e01001007387 */ /* 0x000fe20000100a00 */
[----:B------:R1:W-:Y:S03]  /*22f00*/  STL.64 [R1+0xe8], R18 ;  /* 0x0000e81201007387 */ /* 0x0003e60000100a00 */
[----:B-1----:R-:W2:Y:S02]  /*22f10*/  LDL.LU.64 R18, [R1+0xc48] ;  /* 0x000c480001127983 */ /* 0x002ea40000300a00 */
[C---:B--2---:R-:W-:Y:S02]  /*22f20*/  HMMA.16816.F32 R16, R24.reuse, R18, R12 ;  /* 0x000000121810723c */ /* 0x044fe4000000180c */
[----:B------:R-:W2:Y:S01]  /*22f30*/  LDL.LU.64 R14, [R1+0xc40] ;  /* 0x000c4000010e7983 */ /* 0x000ea20000300a00 */
[----:B------:R-:W2:Y:S11]  /*22f40*/  LDL.LU.64 R12, [R1+0xc38] ;  /* 0x000c3800010c7983 */ /* 0x000eb60000300a00 */
[----:B------:R-:W-:Y:S09]  /*22f50*/  @!UPT UIADD3 URZ, URZ, URZ, URZ ;  /* 0x0000003f3f3ff290 */ /* 0x000ff2000fffe03f */
        /* <DEDUP_REMOVED lines=19> */
[----:B------:R0:W5:Y:S11]  /*23090*/  LDL.LU.64 R12, [R1+0xbf0] ;  /* 0x000bf000010c7983 */ /* 0x0001760000300a00 */
[----:B------:R-:W-:Y:S09]  /*230a0*/  @!UPT UIADD3 URZ, URZ, URZ, URZ ;  /* 0x0000003f3f3ff290 */ /* 0x000ff2000fffe03f */
[----:B------:R-:W-:Y:S01]  /*230b0*/  STL.64 [R1+0xa0], R16 ;  /* 0x0000a01001007387 */ /* 0x000fe20000100a00 */
[----:B------:R1:W-:Y:S03]  /*230c0*/  STL.64 [R1+0xa8], R18 ;  /* 0x0000a81201007387 */ /* 0x0003e60000100a00 */
[----:B-1----:R-:W2:Y:S01]  /*230d0*/  LDL.LU.64 R18, [R1+0xbe8] ;  /* 0x000be80001127983 */ /* 0x002ea20000300a00 */
[----:B------:R-:W2:Y:S01]  /*230e0*/  LDL.LU.64 R16, [R1+0xbe0] ;  /* 0x000be00001107983 */ /* 0x000ea20000300a00 */
[C---:B---3--:R-:W-:Y:S07]  /*230f0*/  HMMA.16816.F32 R20, R24.reuse, R10, R20 ;  /* 0x0000000a1814723c */ /* 0x048fee0000001814 */
[----:B------:R-:W-:Y:S11]  /*23100*/  IMAD.MOV.U32 R10, RZ, RZ, R29 ;  /* 0x000000ffff0a7224 */ /* 0x000ff600078e001d */
[----:B------:R-:W-:Y:S06]  /*23110*/  @!UPT UIADD3 URZ, URZ, URZ, URZ ;  /* 0x0000003f3f3ff290 */ /* 0x000fec000fffe03f */
[----:B------:R-:W-:Y:S01]  /*23120*/  IMAD.MOV.U32 R11, RZ, RZ, R23 ;  /* 0x000000ffff0b7224 */ /* 0x000fe200078e0017 */
[----:B--2---:R-:W-:Y:S11]  /*23130*/  HMMA.16816.F32 R16, R24, R14, R16 ;  /* 0x0000000e1810723c */ /* 0x004ff60000001810 */
[----:B------:R-:W-:Y:S11]  /*23140*/  @!UPT UIADD3 URZ, URZ, URZ, URZ ;  /* 0x0000003f3f3ff290 */ /* 0x000ff6000fffe03f */
[----:B------:R-:W-:Y:S01]  /*23150*/  @!UPT UIADD3 URZ, URZ, URZ, URZ ;  /* 0x0000003f3f3ff290 */ /* 0x000fe2000fffe03f */
[----:B------:R-:W-:Y:S01]  /*23160*/  STL.64 [R1+0x90], R16 ;  /* 0x0000901001007387 */ /* 0x000fe20000100a00 */
[----:B------:R1:W-:Y:S03]  /*23170*/  STL.64 [R1+0x98], R18 ;  /* 0x0000981201007387 */ /* 0x0003e60000100a00 */
[----:B-1----:R-:W2:Y:S01]  /*23180*/  LDL.LU.64 R18, [R1+0xbd8] ;  /* 0x000bd80001127983 */ /* 0x002ea20000300a00 */
[----:B------:R-:W3:Y:S02]  /*23190*/  LDL.LU R14, [R1+0x538] ;  /* 0x00053800010e7983 */ /* 0x000ee40000300800 */
[----:B------:R-:W-:Y:S02]  /*231a0*/  STL.64 [R1+0x470], R20 ;  /* 0x0004701401007387 */ /* 0x000fe40000100a00 */
[----:B------:R-:W-:Y:S01]  /*231b0*/  STL.64 [R1+0x478], R22 ;  /* 0x0004781601007387 */ /* 0x000fe20000100a00 */
[----:B------:R1:W-:Y:S01]  /*231c0*/  STL [R1+0xbc0], R11 ;  /* 0x000bc00b01007387 */ /* 0x0003e20000100800 */
[----:B------:R4:W-:Y:S02]  /*231d0*/  STL.64 [R1+0xbb8], R8 ;  /* 0x000bb80801007387 */ /* 0x0009e40000100a00 */
[----:B-1----:R-:W-:-:S02]  /*231e0*/  IMAD.MOV.U32 R11, RZ, RZ, R3 ;  /* 0x000000ffff0b7224 */ /* 0x002fc400078e0003 */
[----:B----4-:R-:W-:Y:S02]  /*231f0*/  IMAD.MOV.U32 R8, RZ, RZ, R28 ;  /* 0x000000ffff087224 */ /* 0x010fe400078e001c */
[----:B------:R-:W-:Y:S01]  /*23200*/  IMAD.MOV.U32 R9, RZ, RZ, R2 ;  /* 0x000000ffff097224 */ /* 0x000fe200078e0002 */
[----:B------:R-:W4:Y:S01]  /*23210*/  LDL.LU R28, [R1+0xbd0] ;  /* 0x000bd000011c7983 */ /* 0x000f220000300800 */
[----:B------:R0:W5:Y:S02]  /*23220*/  LDL.LU R2, [R1+0xbcc] ;  /* 0x000bcc0001027983 */ /* 0x0001640000300800 */
[----:B------:R-:W4:Y:S02]  /*23230*/  LDL.LU R29, [R1+0xbc8] ;  /* 0x000bc800011d7983 */ /* 0x000f240000300800 */
[----:B------:R-:W4:Y:S01]  /*23240*/  LDL.LU R3, [R1+0xbc4] ;  /* 0x000bc40001037983 */ /* 0x000f220000300800 */
[----:B------:R-:W4:Y:S01]  /*23250*/  LDL.LU R15, [R1+0x5f0] ;  /* 0x0005f000010f7983 */ /* 0x000f220000300800 */
[----:B------:R-:W4:Y:S02]  /*23260*/  LDL.LU R20, [R1+0x740] ;  /* 0x0007400001147983 */ /* 0x000f240000300800 */
[----:B------:R-:W4:Y:S01]  /*23270*/  LDL.LU R21, [R1+0x744] ;  /* 0x0007440001157983 */ /* 0x000f220000300800 */
[----:B------:R-:W-:Y:S01]  /*23280*/  HMMA.16816.F32 R24, R24, R6, R8 ;  /* 0x000000061818723c */ /* 0x000fe20000001808 */
[----:B------:R0:W5:Y:S01]  /*23290*/  LDL.LU R11, [R1+0xbc0] ;  /* 0x000bc000010b7983 */ /* 0x0001620000300800 */
[----:B------:R-:W4:Y:S01]  /*232a0*/  LDL.LU.64 R8, [R1+0xbb8] ;  /* 0x000bb80001087983 */ /* 0x000f220000300a00 */
[----:B------:R-:W-:Y:S01]  /*232b0*/  LOP3.LUT R5, R5, R4, RZ, 0x3c, !PT ;  /* 0x0000000405057212 */ /* 0x000fe200078e3cff */
[----:B------:R-:W-:-:S03]  /*232c0*/  IMAD.MOV.U32 R16, RZ, RZ, c[0x0][0x18c] ;  /* 0x00006300ff107624 */ /* 0x000fc600078e00ff */
[----:B------:R-:W-:Y:S01]  /*232d0*/  LOP3.LUT R4, R5, R4, RZ, 0x3c, !PT ;  /* 0x0000000405047212 */ /* 0x000fe200078e3cff */
[----:B------:R-:W-:-:S03]  /*232e0*/  IMAD.SHL.U32 R16, R16, 0x40, RZ ;  /* 0x0000004010107824 */ /* 0x000fc600078e00ff */
[----:B------:R-:W-:-:S05]  /*232f0*/  LOP3.LUT R5, R5, R4, RZ, 0x3c, !PT ;  /* 0x0000000405057212 */ /* 0x000fca00078e3cff */
[----:B------:R-:W-:-:S07]  /*23300*/  IMAD.WIDE R4, R16, 0x2, R4 ;  /* 0x0000000210047825 */ /* 0x000fce00078e0204 */
[----:B------:R-:W-:Y:S01]  /*23310*/  STL.64 [R1+0x460], R24 ;  /* 0x0004601801007387 */ /* 0x000fe20000100a00 */
[----:B------:R1:W-:Y:S02]  /*23320*/  STL.64 [R1+0x468], R26 ;  /* 0x0004681a01007387 */ /* 0x0003e40000100a00 */
[----:B------:R2:W-:Y:S02]  /*23330*/  STL [R1+0x88c], R4 ;  /* 0x00088c0401007387 */ /* 0x0005e40000100800 */
[----:B------:R3:W-:Y:S01]  /*23340*/  STL [R1+0x734], R5 ;  /* 0x0007340501007387 */ /* 0x0007e20000100800 */
[----:B-1----:R-:W4:Y:S01]  /*23350*/  LDL.LU R26, [R1+0x540] ;  /* 0x00054000011a7983 */ /* 0x002f220000300800 */
[----:B------:R-:W4:Y:S02]  /*23360*/  LDL.LU R22, [R1+0x5f4] ;  /* 0x0005f40001167983 */ /* 0x000f240000300800 */
[----:B------:R-:W4:Y:S02]  /*23370*/  LDL.LU R23, [R1+0x74c] ;  /* 0x00074c0001177983 */ /* 0x000f240000300800 */
[----:B------:R-:W4:Y:S02]  /*23380*/  LDL.LU R17, [R1+0x898] ;  /* 0x0008980001117983 */ /* 0x000f240000300800 */
[----:B--2---:R-:W-:-:S02]  /*23390*/  IMAD.MOV.U32 R4, RZ, RZ, R18 ;  /* 0x000000ffff047224 */ /* 0x004fc400078e0012 */
[----:B---3--:R-:W-:Y:S02]  /*233a0*/  IMAD.MOV.U32 R5, RZ, RZ, R14 ;  /* 0x000000ffff057224 */ /* 0x008fe400078e000e */
[----:B------:R-:W-:Y:S02]  /*233b0*/  IMAD.MOV.U32 R7, RZ, RZ, R19 ;  /* 0x000000ffff077224 */ /* 0x000fe400078e0013 */
[----:B------:R-:W-:-:S04]  /*233c0*/  IMAD.WIDE R4, R16, 0x2, R4 ;  /* 0x0000000210047825 */ /* 0x000fc800078e0204 */
[----:B----4-:R-:W-:Y:S02]  /*233d0*/  IMAD.MOV.U32 R6, RZ, RZ, R28 ;  /* 0x000000ffff067224 */ /* 0x010fe400078e001c */
[----:B------:R-:W2:Y:S01]  /*233e0*/  LDL.LU R28, [R1+0xbb4] ;  /* 0x000bb400011c7983 */ /* 0x000ea20000300800 */
[----:B------:R-:W-:-:S04]  /*233f0*/  LOP3.LUT R9, R9, R8, RZ, 0x3c, !PT ;  /* 0x0000000809097212 */ /* 0x000fc800078e3cff */
[----:B------:R-:W-:Y:S01]  /*23400*/  LOP3.LUT R8, R9, R8, RZ, 0x3c, !PT ;  /* 0x0000000809087212 */ /* 0x000fe200078e3cff */
[----:B------:R-:W-:-:S03]  /*23410*/  IMAD.WIDE R6, R16, 0x2, R6 ;  /* 0x0000000210067825 */ /* 0x000fc600078e0206 */
[----:B------:R-:W-:Y:S01]  /*23420*/  LOP3.LUT R9, R9, R8, RZ, 0x3c, !PT ;  /* 0x0000000809097212 */ /* 0x000fe200078e3cff */
[----:B------:R-:W-:Y:S01]  /*23430*/  STL [R1+0x5e4], R4 ;  /* 0x0005e40401007387 */ /* 0x000fe20000100800 */
[----:B------:R1:W-:Y:S03]  /*23440*/  STL [R1+0x538], R5 ;  /* 0x0005380501007387 */ /* 0x0003e60000100800 */
[----:B------:R-:W-:Y:S01]  /*23450*/  IMAD.WIDE R8, R16, 0x2, R8 ;  /* 0x0000000210087825 */ /* 0x000fe200078e0208 */
[----:B------:R3:W-:Y:S03]  /*23460*/  STL [R1+0x738], R6 ;  /* 0x0007380601007387 */ /* 0x0007e60000100800 */
[----:B------:R4:W-:Y:S01]  /*23470*/  STL [R1+0x5e8], R7 ;  /* 0x0005e80701007387 */ /* 0x0009e20000100800 */
[----:B------:R-:W-:Y:S01]  /*23480*/  STL [R1+0x890], R8 ;  /* 0x0008900801007387 */ /* 0x000fe20000100800 */
[----:B------:R0:W-:Y:S02]  /*23490*/  STL [R1+0x73c], R9 ;  /* 0x00073c0901007387 */ /* 0x0001e40000100800 */
[----:B------:R-:W2:Y:S02]  /*234a0*/  LDL.LU R14, [R1+0x544] ;  /* 0x00054400010e7983 */ /* 0x000ea40000300800 */
[----:B------:R-:W2:Y:S01]  /*234b0*/  LDL.LU R18, [R1+0x600] ;  /* 0x0006000001127983 */ /* 0x000ea20000300800 */
[----:B------:R-:W2:Y:S01]  /*234c0*/  LDL.LU R19, [R1+0x750] ;  /* 0x0007500001137983 */ /* 0x000ea20000300800 */
[----:B-1----:R-:W-:-:S02]  /*234d0*/  IMAD.MOV.U32 R5, RZ, RZ, R29 ;  /* 0x000000ffff057224 */ /* 0x002fc400078e001d */
[----:B------:R-:W2:Y:S02]  /*234e0*/  LDL.LU R29, [R1+0xbb0] ;  /* 0x000bb000011d7983 */ /* 0x000ea40000300800 */
[----:B------:R-:W-:Y:S02]  /*234f0*/  IMAD.MOV.U32 R4, RZ, RZ, R3 ;  /* 0x000000ffff047224 */ /* 0x000fe400078e0003 */
[----:B------:R-:W2:Y:S01]  /*23500*/  LDL.LU R3, [R1+0xbac] ;  /* 0x000bac0001037983 */ /* 0x000ea20000300800 */
[----:B---3--:R-:W-:Y:S02]  /*23510*/  IMAD.MOV.U32 R6, RZ, RZ, R20 ;  /* 0x000000ffff067224 */ /* 0x008fe400078e0014 */
[----:B----4-:R-:W-:Y:S02]  /*23520*/  IMAD.MOV.U32 R7, RZ, RZ, R15 ;  /* 0x000000ffff077224 */ /* 0x010fe400078e000f */
[----:B------:R-:W-:-:S04]  /*23530*/  IMAD.WIDE R4, R16, 0x2, R4 ;  /* 0x0000000210047825 */ /* 0x000fc800078e0204 */
[----:B0-----:R-:W-:Y:S02]  /*23540*/  IMAD.MOV.U32 R9, RZ, RZ, R21 ;  /* 0x000000ffff097224 */ /* 0x001fe400078e0015 */
[----:B------:R-:W-:-:S04]  /*23550*/  IMAD.WIDE R6, R16, 0x2, R6 ;  /* 0x0000000210067825 */ /* 0x000fc800078e0206 */
[----:B------:R-:W-:Y:S02]  /*23560*/  IMAD.MOV.U32 R10, RZ, RZ, R27 ;  /* 0x000000ffff0a7224 */ /* 0x000fe400078e001b */
[----:B--2---:R-:W-:Y:S02]  /*23570*/  IMAD.MOV.U32 R8, RZ, RZ, R28 ;  /* 0x000000ffff087224 */ /* 0x004fe400078e001c */
[----:B------:R-:W2:Y:S01]  /*23580*/  LDL.LU R28, [R1+0xba8] ;  /* 0x000ba800011c7983 */ /* 0x000ea20000300800 */
[----:B------:R-:W-:Y:S02]  /*23590*/  STL [R1+0x5ec], R4 ;  /* 0x0005ec0401007387 */ /* 0x000fe40000100800 */
[----:B------:R-:W-:-:S04]  /*235a0*/  IMAD.WIDE R8, R16, 0x2, R8 ;  /* 0x0000000210087825 */ /* 0x000fc800078e0208 */
[----:B------:R-:W-:Y:S01]  /*235b0*/  STL [R1+0x53c], R5 ;  /* 0x00053c0501007387 */ /* 0x000fe20000100800 */
[----:B------:R-:W-:Y:S01]  /*235c0*/  STL [R1+0x740], R6 ;  /* 0x0007400601007387 */ /* 0x000fe20000100800 */
[----:B------:R0:W-:Y:S02]  /*235d0*/  STL [R1+0x5f0], R7 ;  /* 0x0005f00701007387 */ /* 0x0001e40000100800 */
[----:B------:R1:W-:Y:S02]  /*235e0*/  STL [R1+0x894], R8 ;  /* 0x0008940801007387 */ /* 0x0003e40000100800 */
[----:B------:R3:W-:Y:S01]  /*235f0*/  STL [R1+0x744], R9 ;  /* 0x0007440901007387 */ /* 0x0007e20000100800 */
[----:B------:R-:W4:Y:S01]  /*23600*/  LDL.LU R25, [R1+0x548] ;  /* 0x0005480001197983 */ /* 0x000f220000300800 */
[----:B------:R-:W4:Y:S02]  /*23610*/  LDL.LU R27, [R1+0x604] ;  /* 0x00060400011b7983 */ /* 0x000f240000300800 */
[----:B------:R-:W4:Y:S02]  /*23620*/  LDL.LU R15, [R1+0x608] ;  /* 0x00060800010f7983 */ /* 0x000f240000300800 */
[----:B------:R-:W4:Y:S01]  /*23630*/  LDL.LU R20, [R1+0x75c] ;  /* 0x00075c0001147983 */ /* 0x000f220000300800 */
[----:B------:R-:W4:Y:S01]  /*23640*/  LDL.LU R21, [R1+0x8a0] ;  /* 0x0008a00001157983 */ /* 0x000f220000300800 */
[----:B0-----:R-:W-:-:S03]  /*23650*/  IMAD.MOV.U32 R7, RZ, RZ, R29 ;  /* 0x000000ffff077224 */ /* 0x001fc600078e001d */
[----:B------:R-:W4:Y:S01]  /*23660*/  LDL.LU R29, [R1+0xba4] ;  /* 0x000ba400011d7983 */ /* 0x000f220000300800 */
[----:B------:R-:W-:Y:S02]  /*23670*/  IMAD.MOV.U32 R4, RZ, RZ, R22 ;  /* 0x000000ffff047224 */ /* 0x000fe400078e0016 */
[----:B------:R-:W-:Y:S02]  /*23680*/  IMAD.MOV.U32 R5, RZ, RZ, R26 ;  /* 0x000000ffff057224 */ /* 0x000fe400078e001a */
[----:B------:R-:W-:Y:S02]  /*23690*/  IMAD.MOV.U32 R6, RZ, RZ, R3 ;  /* 0x000000ffff067224 */ /* 0x000fe400078e0003 */
[----:B-1----:R-:W-:Y:S01]  /*236a0*/  IMAD.MOV.U32 R8, RZ, RZ, R17 ;  /* 0x000000ffff087224 */ /* 0x002fe200078e0011 */
[----:B------:R-:W4:Y:S01]  /*236b0*/  LDL.LU R3, [R1+0xba0] ;  /* 0x000ba00001037983 */ /* 0x000f220000300800 */
[----:B------:R-:W-:-:S04]  /*236c0*/  IMAD.WIDE R4, R16, 0x2, R4 ;  /* 0x0000000210047825 */ /* 0x000fc800078e0204 */
[----:B---3--:R-:W-:Y:S02]  /*236d0*/  IMAD.MOV.U32 R9, RZ, RZ, R23 ;  /* 0x000000ffff097224 */ /* 0x008fe400078e0017 */
[----:B------:R-:W-:-:S04]  /*236e0*/  IMAD.WIDE R6, R16, 0x2, R6 ;  /* 0x0000000210067825 */ /* 0x000fc800078e0206 */
[----:B------:R-:W-:Y:S01]  /*236f0*/  IMAD.WIDE R8, R16, 0x2, R8 ;  /* 0x0000000210087825 */ /* 0x000fe200078e0208 */
[----:B------:R2:W-:Y:S03]  /*23700*/  STL [R1+0x5f4], R4 ;  /* 0x0005f40401007387 */ /* 0x0005e60000100800 */
[----:B------:R-:W-:Y:S02]  /*23710*/  STL [R1+0x540], R5 ;  /* 0x0005400501007387 */ /* 0x000fe40000100800 */
[----:B------:R-:W-:Y:S02]  /*23720*/  STL [R1+0x748], R6 ;  /* 0x0007480601007387 */ /* 0x000fe40000100800 */
[----:B------:R-:W-:Y:S01]  /*23730*/  STL [R1+0x5f8], R7 ;  /* 0x0005f80701007387 */ /* 0x000fe20000100800 */
[----:B------:R-:W-:Y:S01]  /*23740*/  STL [R1+0x898], R8 ;  /* 0x0008980801007387 */ /* 0x000fe20000100800 */
[----:B------:R4:W-:Y:S02]  /*23750*/  STL [R1+0x74c], R9 ;  /* 0x00074c0901007387 */ /* 0x0009e40000100800 */
[----:B------:R-:W3:Y:S02]  /*23760*/  LDL.LU R22, [R1+0x610] ;  /* 0x0006100001167983 */ /* 0x000ee40000300800 */
[----:B------:R-:W3:Y:S01]  /*23770*/  LDL.LU R23, [R1+0x760] ;  /* 0x0007600001177983 */ /* 0x000ee20000300800 */
[----:B------:R-:W3:Y:S01]  /*23780*/  LDL.LU R17, [R1+0x764] ;  /* 0x0007640001117983 */ /* 0x000ee20000300800 */
[----:B--2---:R-:W-:-:S03]  /*23790*/  IMAD.MOV.U32 R4, RZ, RZ, R28 ;  /* 0x000000ffff047224 */ /* 0x004fc600078e001c */
[----:B------:R-:W2:Y:S01]  /*237a0*/  LDL.LU R28, [R1+0xb9c] ;  /* 0x000b9c00011c7983 */ /* 0x000ea20000300800 */
[----:B----4-:R-:W-:-:S03]  /*237b0*/  IMAD.MOV.U32 R9, RZ, RZ, R29 ;  /* 0x000000ffff097224 */ /* 0x010fc600078e001d */
[----:B------:R-:W4:Y:S01]  /*237c0*/  LDL.LU R29, [R1+0xb98] ;  /* 0x000b9800011d7983 */ /* 0x000f220000300800 */
[----:B------:R-:W-:Y:S02]  /*237d0*/  IMAD.MOV.U32 R5, RZ, RZ, R14 ;  /* 0x000000ffff057224 */ /* 0x000fe400078e000e */
[----:B------:R-:W-:Y:S02]  /*237e0*/  IMAD.MOV.U32 R6, RZ, RZ, R19 ;  /* 0x000000ffff067224 */ /* 0x000fe400078e0013 */
[----:B------:R-:W-:Y:S02]  /*237f0*/  IMAD.MOV.U32 R7, RZ, RZ, R18 ;  /* 0x000000ffff077224 */ /* 0x000fe400078e0012 */
[----:B------:R-:W-:Y:S02]  /*23800*/  IMAD.MOV.U32 R8, RZ, RZ, R3 ;  /* 0x000000ffff087224 */ /* 0x000fe400078e0003 */
[C---:B------:R-:W-:Y:S01]  /*23810*/  IMAD.WIDE R4, R16.reuse, 0x2, R4 ;  /* 0x0000000210047825 */ /* 0x040fe200078e0204 */
[----:B------:R-:W3:Y:S03]  /*23820*/  LDL.LU R3, [R1+0xb94] ;  /* 0x000b940001037983 */ /* 0x000ee60000300800 */
[----:B------:R-:W-:-:S04]  /*23830*/  IMAD.WIDE R6, R16, 0x2, R6 ;  /* 0x0000000210067825 */ /* 0x000fc800078e0206 */
[----:B------:R-:W-:Y:S01]  /*23840*/  IMAD.WIDE R8, R16, 0x2, R8 ;  /* 0x0000000210087825 */ /* 0x000fe200078e0208 */
[----:B------:R0:W-:Y:S03]  /*23850*/  STL [R1+0x5fc], R4 ;  /* 0x0005fc0401007387 */ /* 0x0001e60000100800 */
[----:B------:R1:W-:Y:S02]  /*23860*/  STL [R1+0x544], R5 ;  /* 0x0005440501007387 */ /* 0x0003e40000100800 */
[----:B------:R-:W-:Y:S02]  /*23870*/  STL [R1+0x750], R6 ;  /* 0x0007500601007387 */ /* 0x000fe40000100800 */
[----:B------:R1:W-:Y:S01]  /*23880*/  STL [R1+0x600], R7 ;  /* 0x0006000701007387 */ /* 0x0003e20000100800 */
[----:B------:R1:W-:Y:S01]  /*23890*/  STL [R1+0x89c], R8 ;  /* 0x00089c0801007387 */ /* 0x0003e20000100800 */
[----:B------:R1:W-:Y:S02]  /*238a0*/  STL [R1+0x754], R9 ;  /* 0x0007540901007387 */ /* 0x0003e40000100800 */
[----:B------:R-:W3:Y:S02]  /*238b0*/  LDL.LU R26, [R1+0x554] ;  /* 0x00055400011a7983 */ /* 0x000ee40000300800 */
[----:B------:R-:W3:Y:S01]  /*238c0*/  LDL.LU R14, [R1+0x614] ;  /* 0x00061400010e7983 */ /* 0x000ee20000300800 */
[----:B------:R-:W3:Y:S01]  /*238d0*/  LDL.LU R18, [R1+0x76c] ;  /* 0x00076c0001127983 */ /* 0x000ee20000300800 */
[----:B------:R-:W3:Y:S02]  /*238e0*/  LDL.LU R19, [R1+0x8a8] ;  /* 0x0008a80001137983 */ /* 0x000ee40000300800 */
[----:B0-----:R-:W-:-:S02]  /*238f0*/  IMAD.MOV.U32 R4, RZ, RZ, R27 ;  /* 0x000000ffff047224 */ /* 0x001fc400078e001b */
[----:B-1----:R-:W-:Y:S02]  /*23900*/  IMAD.MOV.U32 R5, RZ, RZ, R25 ;  /* 0x000000ffff057224 */ /* 0x002fe400078e0019 */
[----:B------:R-:W-:Y:S02]  /*23910*/  IMAD.MOV.U32 R7, RZ, RZ, R15 ;  /* 0x000000ffff077224 */ /* 0x000fe400078e000f */
[----:B------:R-:W-:Y:S02]  /*23920*/  IMAD.MOV.U32 R8, RZ, RZ, R21 ;  /* 0x000000ffff087224 */ /* 0x000fe400078e0015 */
[----:B------:R-:W-:-:S04]  /*23930*/  IMAD.WIDE R4, R16, 0x2, R4 ;  /* 0x0000000210047825 */ /* 0x000fc800078e0204 */
[----:B------:R-:W-:-:S04]  /*23940*/  IMAD.MOV.U32 R9, RZ, RZ, R20 ;  /* 0x000000ffff097224 */ /* 0x000fc800078e0014 */
[----:B------:R-:W-:-:S04]  /*23950*/  IMAD.WIDE R8, R16, 0x2, R8 ;  /* 0x0000000210087825 */ /* 0x000fc800078e0208 */
[----:B--2---:R-:W-:Y:S02]  /*23960*/  IMAD.MOV.U32 R6, RZ, RZ, R28 ;  /* 0x000000ffff067224 */ /* 0x004fe400078e001c */
[----:B------:R-:W2:Y:S02]  /*23970*/  LDL.LU R28, [R1+0xb90] ;  /* 0x000b9000011c7983 */ /* 0x000ea40000300800 */
[----:B------:R-:W-:-:S04]  /*23980*/  IMAD.WIDE R6, R16, 0x2, R6 ;  /* 0x0000000210067825 */ /* 0x000fc800078e0206 */
[----:B------:R-:W-:Y:S01]  /*23990*/  STL [R1+0x604], R4 ;  /* 0x0006040401007387 */ /* 0x000fe20000100800 */
[----:B------:R4:W-:Y:S01]  /*239a0*/  STL [R1+0x548], R5 ;  /* 0x0005480501007387 */ /* 0x0009e20000100800 */
[----:B------:R0:W-:Y:S02]  /*239b0*/  STL [R1+0x758], R6 ;  /* 0x0007580601007387 */ /* 0x0001e40000100800 */
[----:B------:R1:W-:Y:S02]  /*239c0*/  STL [R1+0x608], R7 ;  /* 0x0006080701007387 */ /* 0x0003e40000100800 */
[----:B------:R-:W-:Y:S01]  /*239d0*/  STL [R1+0x8a0], R8 ;  /* 0x0008a00801007387 */ /* 0x000fe20000100800 */
[----:B------:R0:W-:Y:S01]  /*239e0*/  STL [R1+0x75c], R9 ;  /* 0x00075c0901007387 */ /* 0x0001e20000100800 */
[----:B------:R-:W2:Y:S02]  /*239f0*/  LDL.LU R15, [R1+0x558] ;  /* 0x00055800010f7983 */ /* 0x000ea40000300800 */
[----:B------:R-:W2:Y:S02]  /*23a00*/  LDL.LU R20, [R1+0x620] ;  /* 0x0006200001147983 */ /* 0x000ea40000300800 */
[----:B------:R-:W2:Y:S02]  /*23a10*/  LDL.LU R21, [R1+0x770] ;  /* 0x0007700001157983 */ /* 0x000ea40000300800 */
[----:B----4-:R-:W-:-:S02]  /*23a20*/  IMAD.MOV.U32 R5, RZ, RZ, R29 ;  /* 0x000000ffff057224 */ /* 0x010fc400078e001d */
[----:B------:R-:W4:Y:S01]  /*23a30*/  LDL.LU R29, [R1+0xb8c] ;  /* 0x000b8c00011d7983 */ /* 0x000f220000300800 */
[----:B---3--:R-:W-:-:S03]  /*23a40*/  IMAD.MOV.U32 R4, RZ, RZ, R3 ;  /* 0x000000ffff047224 */ /* 0x008fc600078e0003 */
[----:B------:R-:W3:Y:S01]  /*23a50*/  LDL.LU R3, [R1+0xb88] ;  /* 0x000b880001037983 */ /* 0x000ee20000300800 */
[----:B0-----:R-:W-:Y:S02]  /*23a60*/  IMAD.MOV.U32 R6, RZ, RZ, R23 ;  /* 0x000000ffff067224 */ /* 0x001fe400078e0017 */
[----:B-1----:R-:W-:Y:S02]  /*23a70*/  IMAD.MOV.U32 R7, RZ, RZ, R22 ;  /* 0x000000ffff077224 */ /* 0x002fe400078e0016 */
[----:B------:R-:W-:-:S04]  /*23a80*/  IMAD.WIDE R4, R16, 0x2, R4 ;  /* 0x0000000210047825 */ /* 0x000fc800078e0204 */
[----:B------:R-:W-:Y:S02]  /*23a90*/  IMAD.MOV.U32 R9, RZ, RZ, R17 ;  /* 0x000000ffff097224 */ /* 0x000fe400078e0011 */
[----:B------:R-:W-:-:S04]  /*23aa0*/  IMAD.WIDE R6, R16, 0x2, R6 ;  /* 0x0000000210067825 */ /* 0x000fc800078e0206 */
        /* <DEDUP_REMOVED lines=9> */
[----:B------:R-:W2:Y:S01]  /*23b40*/  LDL.LU R25, [R1+0x55c] ;  /* 0x00055c0001197983 */ /* 0x000ea20000300800 */
[----:B------:R-:W2:Y:S02]  /*23b50*/  LDL.LU R27, [R1+0x624] ;  /* 0x00062400011b7983 */ /* 0x000ea40000300800 */
[----:B------:R-:W2:Y:S02]  /*23b60*/  LDL.LU R22, [R1+0x628] ;  /* 0x0006280001167983 */ /* 0x000ea40000300800 */
[----:B------:R-:W2:Y:S01]  /*23b70*/  LDL.LU R23, [R1+0x77c] ;  /* 0x00077c0001177983 */ /* 0x000ea20000300800 */
[----:B------:R-:W2:Y:S01]  /*23b80*/  LDL.LU R17, [R1+0x8b0] ;  /* 0x0008b00001117983 */ /* 0x000ea20000300800 */
[----:B----4-:R-:W-:-:S03]  /*23b90*/  IMAD.MOV.U32 R7, RZ, RZ, R29 ;  /* 0x000000ffff077224 */ /* 0x010fc600078e001d */
[----:B------:R-:W4:Y:S01]  /*23ba0*/  LDL.LU R29, [R1+0xb80] ;  /* 0x000b8000011d7983 */ /* 0x000f220000300800 */
[----:B------:R-:W-:Y:S02]  /*23bb0*/  IMAD.MOV.U32 R4, RZ, RZ, R14 ;  /* 0x000000ffff047224 */ /* 0x000fe400078e000e */
[----:B------:R-:W-:Y:S02]  /*23bc0*/  IMAD.MOV.U32 R5, RZ, RZ, R26 ;  /* 0x000000ffff057224 */ /* 0x000fe400078e001a */
[----:B---3--:R-:W-:Y:S02]  /*23bd0*/  IMAD.MOV.U32 R6, RZ, RZ, R3 ;  /* 0x000000ffff067224 */ /* 0x008fe400078e0003 */
[----:B0-----:R-:W-:Y:S01]  /*23be0*/  IMAD.MOV.U32 R8, RZ, RZ, R19 ;  /* 0x000000ffff087224 */ /* 0x001fe200078e0013 */
[----:B------:R-:W3:Y:S01]  /*23bf0*/  LDL.LU R3, [R1+0xb7c] ;  /* 0x000b7c0001037983 */ /* 0x000ee20000300800 */
[----:B------:R-:W-:-:S04]  /*23c00*/  IMAD.WIDE R4, R16, 0x2, R4 ;  /* 0x0000000210047825 */ /* 0x000fc800078e0204 */
[----:B-1----:R-:W-:Y:S02]  /*23c10*/  IMAD.MOV.U32 R9, RZ, RZ, R18 ;  /* 0x000000ffff097224 */ /* 0x002fe400078e0012 */
        /* <DEDUP_REMOVED lines=18> */
[----:B---3--:R-:W-:Y:S02]  /*23d40*/  IMAD.MOV.U32 R8, RZ, RZ, R3 ;  /* 0x000000ffff087224 */ /* 0x008fe400078e0003 */
        /* <DEDUP_REMOVED lines=61> */
[----:B0-----:R-:W-:Y:S02]  /*24120*/  IMAD.MOV.U32 R8, RZ, RZ, R21 ;  /* 0x000000ffff087224 */ /* 0x001fe400078e0015 */
[----:B------:R-:W-:-:S04]  /*24130*/  IMAD.WIDE R4, R16, 0x2, R4 ;  /* 0x0000000210047825 */ /* 0x000fc800078e0204 */
[----:B-1----:R-:W-:Y:S01]  /*24140*/  IMAD.MOV.U32 R9, RZ, RZ, R20 ;  /* 0x000000ffff097224 */ /* 0x002fe200078e0014 */
[----:B------:R-:W3:Y:S01]  /*24150*/  LDL.LU R3, [R1+0xb58] ;  /* 0x000b580001037983 */ /* 0x000ee20000300800 */
[----:B------:R-:W-:-:S04]  /*24160*/  IMAD.WIDE R6, R16, 0x2, R6 ;  /* 0x0000000210067825 */ /* 0x000fc800078e0206 */
[----:B------:R-:W-:-:S04]  /*24170*/  IMAD.WIDE R8, R16, 0x2, R8 ;  /* 0x0000000210087825 */ /* 0x000fc800078e0208 */
[----:B------:R2:W-:Y:S01]  /*24180*/  STL [R1+0x634], R4 ;  /* 0x0006340401007387 */ /* 0x0005e20000100800 */
[----:B------:R-:W-:Y:S01]  /*24190*/  STL [R1+0x564], R5 ;  /* 0x0005640501007387 */ /* 0x000fe20000100800 */
[----:B------:R-:W-:Y:S02]  /*241a0*/  STL [R1+0x788], R6 ;  /* 0x0007880601007387 */ /* 0x000fe40000100800 */
[----:B------:R-:W-:Y:S02]  /*241b0*/  STL [R1+0x638], R7 ;  /* 0x0006380701007387 */ /* 0x000fe40000100800 */
[----:B------:R-:W-:Y:S01]  /*241c0*/  STL [R1+0x8b8], R8 ;  /* 0x0008b80801007387 */ /* 0x000fe20000100800 */
[----:B------:R4:W-:Y:S01]  /*241d0*/  STL [R1+0x78c], R9 ;  /* 0x00078c0901007387 */ /* 0x0009e20000100800 */
[----:B------:R-:W3:Y:S02]  /*241e0*/  LDL.LU R15, [R1+0x650] ;  /* 0x00065000010f7983 */ /* 0x000ee40000300800 */
[----:B------:R-:W3:Y:S02]  /*241f0*/  LDL.LU R20, [R1+0x7a0] ;  /* 0x0007a00001147983 */ /* 0x000ee40000300800 */
[----:B------:R-:W3:Y:S02]  /*24200*/  LDL.LU R21, [R1+0x7a4] ;  /* 0x0007a40001157983 */ /* 0x000ee40000300800 */
[----:B--2---:R-:W-:-:S02]  /*24210*/  IMAD.MOV.U32 R4, RZ, RZ, R28 ;  /* 0x000000ffff047224 */ /* 0x004fc400078e001c */
[----:B------:R-:W2:Y:S01]  /*24220*/  LDL.LU R28, [R1+0xb54] ;  /* 0x000b5400011c7983 */ /* 0x000ea20000300800 */
[----:B----4-:R-:W-:-:S03]  /*24230*/  IMAD.MOV.U32 R9, RZ, RZ, R29 ;  /* 0x000000ffff097224 */ /* 0x010fc600078e001d */
[----:B------:R-:W4:Y:S01]  /*24240*/  LDL.LU R29, [R1+0xb50] ;  /* 0x000b5000011d7983 */ /* 0x000f220000300800 */
[----:B------:R-:W-:Y:S02]  /*24250*/  IMAD.MOV.U32 R5, RZ, RZ, R22 ;  /* 0x000000ffff057224 */ /* 0x000fe400078e0016 */
[----:B------:R-:W-:Y:S02]  /*24260*/  IMAD.MOV.U32 R6, RZ, RZ, R17 ;  /* 0x000000ffff067224 */ /* 0x000fe400078e0011 */
[----:B------:R-:W-:Y:S02]  /*24270*/  IMAD.MOV.U32 R7, RZ, RZ, R23 ;  /* 0x000000ffff077224 */ /* 0x000fe400078e0017 */
[----:B------:R-:W-:-:S04]  /*24280*/  IMAD.WIDE R4, R16, 0x2, R4 ;  /* 0x0000000210047825 */ /* 0x000fc800078e0204 */
[----:B---3--:R-:W-:Y:S02]  /*24290*/  IMAD.MOV.U32 R8, RZ, RZ, R3 ;  /* 0x000000ffff087224 */ /* 0x008fe400078e0003 */
[C---:B------:R-:W-:Y:S01]  /*242a0*/  IMAD.WIDE R6, R16.reuse, 0x2, R6 ;  /* 0x0000000210067825 */ /* 0x040fe200078e0206 */
[----:B------:R-:W3:Y:S03]  /*242b0*/  LDL.LU R3, [R1+0xb4c] ;  /* 0x000b4c0001037983 */ /* 0x000ee60000300800 */
[----:B------:R-:W-:-:S04]  /*242c0*/  IMAD.WIDE R8, R16, 0x2, R8 ;  /* 0x0000000210087825 */ /* 0x000fc800078e0208 */
[----:B------:R0:W-:Y:S02]  /*242d0*/  STL [R1+0x63c], R4 ;  /* 0x00063c0401007387 */ /* 0x0001e40000100800 */
[----:B------:R1:W-:Y:S01]  /*242e0*/  STL [R1+0x568], R5 ;  /* 0x0005680501007387 */ /* 0x0003e20000100800 */
[----:B------:R-:W-:Y:S01]  /*242f0*/  STL [R1+0x790], R6 ;  /* 0x0007900601007387 */ /* 0x000fe20000100800 */
[----:B------:R1:W-:Y:S02]  /*24300*/  STL [R1+0x640], R7 ;  /* 0x0006400701007387 */ /* 0x0003e40000100800 */
[----:B------:R1:W-:Y:S02]  /*24310*/  STL [R1+0x8bc], R8 ;  /* 0x0008bc0801007387 */ /* 0x0003e40000100800 */
[----:B------:R1:W-:Y:S01]  /*24320*/  STL [R1+0x794], R9 ;  /* 0x0007940901007387 */ /* 0x0003e20000100800 */
[----:B------:R-:W3:Y:S01]  /*24330*/  LDL.LU R26, [R1+0x574] ;  /* 0x00057400011a7983 */ /* 0x000ee20000300800 */
[----:B------:R-:W3:Y:S02]  /*24340*/  LDL.LU R22, [R1+0x654] ;  /* 0x0006540001167983 */ /* 0x000ee40000300800 */
[----:B------:R-:W3:Y:S02]  /*24350*/  LDL.LU R23, [R1+0x7ac] ;  /* 0x0007ac0001177983 */ /* 0x000ee40000300800 */
        /* <DEDUP_REMOVED lines=22> */
[----:B0-----:R-:W-:Y:S02]  /*244c0*/  IMAD.MOV.U32 R6, RZ, RZ, R20 ;  /* 0x000000ffff067224 */ /* 0x001fe400078e0014 */
[----:B-1----:R-:W-:Y:S02]  /*244d0*/  IMAD.MOV.U32 R7, RZ, RZ, R15 ;  /* 0x000000ffff077224 */ /* 0x002fe400078e000f */
[----:B---3--:R-:W-:Y:S02]  /*244e0*/  IMAD.MOV.U32 R4, RZ, RZ, R3 ;  /* 0x000000ffff047224 */ /* 0x008fe400078e0003 */
[----:B------:R-:W-:Y:S01]  /*244f0*/  IMAD.MOV.U32 R9, RZ, RZ, R21 ;  /* 0x000000ffff097224 */ /* 0x000fe200078e0015 */
[----:B------:R-:W3:Y:S01]  /*24500*/  LDL.LU R3, [R1+0xb40] ;  /* 0x000b400001037983 */ /* 0x000ee20000300800 */
[----:B------:R-:W-:-:S04]  /*24510*/  IMAD.WIDE R4, R16, 0x2, R4 ;  /* 0x0000000210047825 */ /* 0x000fc800078e0204 */
        /* <DEDUP_REMOVED lines=13> */
[----:B------:R-:W2:Y:S02]  /*245f0*/  LDL.LU R21, [R1+0x8d0] ;  /* 0x0008d00001157983 */ /* 0x000ea40000300800 */
[----:B----4-:R-:W-:-:S02]  /*24600*/  IMAD.MOV.U32 R7, RZ, RZ, R29 ;  /* 0x000000ffff077224 */ /* 0x010fc400078e001d */
[----:B------:R-:W4:Y:S01]  /*24610*/  LDL.LU R29, [R1+0xb38] ;  /* 0x000b3800011d7983 */ /* 0x000f220000300800 */
[----:B------:R-:W-:Y:S02]  /*24620*/  IMAD.MOV.U32 R4, RZ, RZ, R22 ;  /* 0x000000ffff047224 */ /* 0x000fe400078e0016 */
[----:B------:R-:W-:Y:S02]  /*24630*/  IMAD.MOV.U32 R5, RZ, RZ, R26 ;  /* 0x000000ffff057224 */ /* 0x000fe400078e001a */
[----:B0-----:R-:W-:Y:S02]  /*24640*/  IMAD.MOV.U32 R8, RZ, RZ, R17 ;  /* 0x000000ffff087224 */ /* 0x001fe400078e0011 */
[----:B-1----:R-:W-:Y:S02]  /*24650*/  IMAD.MOV.U32 R9, RZ, RZ, R23 ;  /* 0x000000ffff097224 */ /* 0x002fe400078e0017 */
[----:B---3--:R-:W-:Y:S02]  /*24660*/  IMAD.MOV.U32 R6, RZ, RZ, R3 ;  /* 0x000000ffff067224 */ /* 0x008fe400078e0003 */
[C---:B------:R-:W-:Y:S01]  /*24670*/  IMAD.WIDE R4, R16.reuse, 0x2, R4 ;  /* 0x0000000210047825 */ /* 0x040fe200078e0204 */
[----:B------:R-:W3:Y:S03]  /*24680*/  LDL.LU R3, [R1+0xb34] ;  /* 0x000b340001037983 */ /* 0x000ee60000300800 */
        /* <DEDUP_REMOVED lines=23> */
[----:B------:R-:W-:Y:S02]  /*24800*/  STL [R1+0x65c], R4 ;  /* 0x00065c0401007387 */ /* 0x000fe40000100800 */
[----:B------:R-:W-:Y:S01]  /*24810*/  STL [R1+0x578], R5 ;  /* 0x0005780501007387 */ /* 0x000fe20000100800 */
        /* <DEDUP_REMOVED lines=14> */
[----:B0-----:R-:W-:Y:S02]  /*24900*/  IMAD.MOV.U32 R8, RZ, RZ, R21 ;  /* 0x000000ffff087224 */ /* 0x001fe400078e0015 */
[----:B-1----:R-:W-:Y:S02]  /*24910*/  IMAD.MOV.U32 R9, RZ, RZ, R20 ;  /* 0x000000ffff097224 */ /* 0x002fe400078e0014 */
[----:B------:R-:W-:-:S04]  /*24920*/  IMAD.WIDE R4, R16, 0x2, R4 ;  /* 0x0000000210047825 */ /* 0x000fc800078e0204 */
[----:B------:R-:W-:-:S04]  /*24930*/  IMAD.WIDE R6, R16, 0x2, R6 ;  /* 0x0000000210067825 */ /* 0x000fc800078e0206 */
[----:B------:R-:W-:Y:S01]  /*24940*/  IMAD.WIDE R8, R16, 0x2, R8 ;  /* 0x0000000210087825 */ /* 0x000fe200078e0208 */
[----:B------:R-:W-:Y:S03]  /*24950*/  STL [R1+0x664], R4 ;  /* 0x0006640401007387 */ /* 0x000fe60000100800 */
[----:B------:R3:W-:Y:S02]  /*24960*/  STL [R1+0x57c], R5 ;  /* 0x00057c0501007387 */ /* 0x0007e40000100800 */
[----:B------:R-:W-:Y:S02]  /*24970*/  STL [R1+0x7b8], R6 ;  /* 0x0007b80601007387 */ /* 0x000fe40000100800 */
[----:B------:R-:W-:Y:S01]  /*24980*/  STL [R1+0x668], R7 ;  /* 0x0006680701007387 */ /* 0x000fe20000100800 */
[----:B------:R-:W-:Y:S01]  /*24990*/  STL [R1+0x8d0], R8 ;  /* 0x0008d00801007387 */ /* 0x000fe20000100800 */
[----:B------:R2:W-:Y:S02]  /*249a0*/  STL [R1+0x7bc], R9 ;  /* 0x0007bc0901007387 */ /* 0x0005e40000100800 */
[----:B------:R-:W4:Y:S02]  /*249b0*/  LDL.LU R27, [R1+0x588] ;  /* 0x00058800011b7983 */ /* 0x000f240000300800 */
[----:B------:R-:W4:Y:S01]  /*249c0*/  LDL.LU R14, [R1+0x67c] ;  /* 0x00067c00010e7983 */ /* 0x000f220000300800 */
[----:B------:R-:W4:Y:S01]  /*249d0*/  LDL.LU R15, [R1+0x680] ;  /* 0x00068000010f7983 */ /* 0x000f220000300800 */
[----:B------:R-:W4:Y:S02]  /*249e0*/  LDL.LU R20, [R1+0x7d0] ;  /* 0x0007d00001147983 */ /* 0x000f240000300800 */
[----:B---3--:R-:W-:-:S02]  /*249f0*/  IMAD.MOV.U32 R5, RZ, RZ, R3 ;  /* 0x000000ffff057224 */ /* 0x008fc400078e0003 */
[----:B------:R0:W5:Y:S01]  /*24a00*/  LDL.LU R3, [R1+0xb1c] ;  /* 0x000b1c0001037983 */ /* 0x0001620000300800 */
[----:B--2---:R-:W-:-:S03]  /*24a10*/  IMAD.MOV.U32 R9, RZ, RZ, R28 ;  /* 0x000000ffff097224 */ /* 0x004fc600078e001c */
[----:B------:R-:W2:Y:S01]  /*24a20*/  LDL.LU R28, [R1+0xb18] ;  /* 0x000b1800011c7983 */ /* 0x000ea20000300800 */
[----:B----4-:R-:W-:-:S03]  /*24a30*/  IMAD.MOV.U32 R8, RZ, RZ, R29 ;  /* 0x000000ffff087224 */ /* 0x010fc600078e001d */
[----:B------:R-:W3:Y:S01]  /*24a40*/  LDL.LU R29, [R1+0xb14] ;  /* 0x000b1400011d7983 */ /* 0x000ee20000300800 */
[----:B------:R-:W-:Y:S02]  /*24a50*/  IMAD.MOV.U32 R4, RZ, RZ, R22 ;  /* 0x000000ffff047224 */ /* 0x000fe400078e0016 */
[----:B------:R-:W-:Y:S02]  /*24a60*/  IMAD.MOV.U32 R6, RZ, RZ, R17 ;  /* 0x000000ffff067224 */ /* 0x000fe400078e0011 */
[----:B------:R-:W-:Y:S02]  /*24a70*/  IMAD.MOV.U32 R7, RZ, RZ, R23 ;  /* 0x000000ffff077224 */ /* 0x000fe400078e0017 */
[----:B------:R-:W-:-:S04]  /*24a80*/  IMAD.WIDE R4, R16, 0x2, R4 ;  /* 0x0000000210047825 */ /* 0x000fc800078e0204 */
[----:B------:R-:W-:-:S04]  /*24a90*/  IMAD.WIDE R6, R16, 0x2, R6 ;  /* 0x0000000210067825 */ /* 0x000fc800078e0206 */
[----:B------:R-:W-:Y:S01]  /*24aa0*/  IMAD.WIDE R8, R16, 0x2, R8 ;  /* 0x0000000210087825 */ /* 0x000fe200078e0208 */
[----:B------:R-:W-:Y:S03]  /*24ab0*/  STL [R1+0x66c], R4 ;  /* 0x00066c0401007387 */ /* 0x000fe60000100800 */
[----:B------:R-:W-:Y:S02]  /*24ac0*/  STL [R1+0x580], R5 ;  /* 0x0005800501007387 */ /* 0x000fe40000100800 */
[----:B------:R-:W-:Y:S02]  /*24ad0*/  STL [R1+0x7c0], R6 ;  /* 0x0007c00601007387 */ /* 0x000fe40000100800 */
[----:B------:R2:W-:Y:S01]  /*24ae0*/  STL [R1+0x670], R7 ;  /* 0x0006700701007387 */ /* 0x0005e20000100800 */
[----:B------:R1:W-:Y:S01]  /*24af0*/  STL [R1+0x8d4], R8 ;  /* 0x0008d40801007387 */ /* 0x0003e20000100800 */
[----:B------:R4:W-:Y:S02]  /*24b00*/  STL [R1+0x7c4], R9 ;  /* 0x0007c40901007387 */ /* 0x0009e40000100800 */
[----:B------:R-:W4:Y:S02]  /*24b10*/  LDL.LU R21, [R1+0x58c] ;  /* 0x00058c0001157983 */ /* 0x000f240000300800 */
[----:B------:R-:W4:Y:S01]  /*24b20*/  LDL.LU R22, [R1+0x684] ;  /* 0x0006840001167983 */ /* 0x000f220000300800 */
[----:B------:R-:W4:Y:S01]  /*24b30*/  LDL.LU R23, [R1+0x7dc] ;  /* 0x0007dc0001177983 */ /* 0x000f220000300800 */
[----:B------:R-:W4:Y:S02]  /*24b40*/  LDL.LU R17, [R1+0x8e0] ;  /* 0x0008e00001117983 */ /* 0x000f240000300800 */
[----:B--2---:R-:W-:-:S02]  /*24b50*/  IMAD.MOV.U32 R7, RZ, RZ, R28 ;  /* 0x000000ffff077224 */ /* 0x004fc400078e001c */
[----:B------:R-:W2:Y:S01]  /*24b60*/  LDL.LU R28, [R1+0xb10] ;  /* 0x000b1000011c7983 */ /* 0x000ea20000300800 */
[----:B---3--:R-:W-:-:S03]  /*24b70*/  IMAD.MOV.U32 R6, RZ, RZ, R29 ;  /* 0x000000ffff067224 */ /* 0x008fc600078e001d */
[----:B------:R-:W3:Y:S01]  /*24b80*/  LDL.LU R29, [R1+0xb0c] ;  /* 0x000b0c00011d7983 */ /* 0x000ee20000300800 */
[----:B------:R-:W-:Y:S02]  /*24b90*/  IMAD.MOV.U32 R4, RZ, RZ, R26 ;  /* 0x000000ffff047224 */ /* 0x000fe400078e001a */
[----:B------:R-:W-:Y:S02]  /*24ba0*/  IMAD.MOV.U32 R5, RZ, RZ, R25 ;  /* 0x000000ffff057224 */ /* 0x000fe400078e0019 */
[----:B-1----:R-:W-:Y:S02]  /*24bb0*/  IMAD.MOV.U32 R8, RZ, RZ, R19 ;  /* 0x000000ffff087224 */ /* 0x002fe400078e0013 */
[----:B----4-:R-:W-:Y:S02]  /*24bc0*/  IMAD.MOV.U32 R9, RZ, RZ, R18 ;  /* 0x000000ffff097224 */ /* 0x010fe400078e0012 */
[----:B------:R-:W-:-:S04]  /*24bd0*/  IMAD.WIDE R4, R16, 0x2, R4 ;  /* 0x0000000210047825 */ /* 0x000fc800078e0204 */
[----:B------:R-:W-:-:S04]  /*24be0*/  IMAD.WIDE R6, R16, 0x2, R6 ;  /* 0x0000000210067825 */ /* 0x000fc800078e0206 */
[----:B------:R-:W-:Y:S01]  /*24bf0*/  IMAD.WIDE R8, R16, 0x2, R8 ;  /* 0x0000000210087825 */ /* 0x000fe200078e0208 */
[----:B------:R-:W-:Y:S03]  /*24c00*/  STL [R1+0x674], R4 ;  /* 0x0006740401007387 */ /* 0x000fe60000100800 */
[----:B------:R-:W-:Y:S02]  /*24c10*/  STL [R1+0x584], R5 ;  /* 0x0005840501007387 */ /* 0x000fe40000100800 */
        /* <DEDUP_REMOVED lines=36> */
[----:B0-----:R-:W-:Y:S02]  /*24e60*/  IMAD.MOV.U32 R9, RZ, RZ, R23 ;  /* 0x000000ffff097224 */ /* 0x001fe400078e0017 */
        /* <DEDUP_REMOVED lines=17> */
[----:B----4-:R-:W-:Y:S02]  /*24f80*/  IMAD.MOV.U32 R4, RZ, RZ, R26 ;  /* 0x000000ffff047224 */ /* 0x010fe400078e001a */
        /* <DEDUP_REMOVED lines=368> */
[----:B------:R-:W4:Y:S02]  /*26690*/  LDL.LU R21, [R1+0x5e0] ;  /* 0x0005e00001157983 */ /* 0x000f240000300800 */
[----:B------:R-:W4:Y:S02]  /*266a0*/  LDL.LU R22, [R1+0x72c] ;  /* 0x00072c0001167983 */ /* 0x000f240000300800 */
[----:B------:R-:W4:Y:S01]  /*266b0*/  LDL.LU R23, [R1+0x730] ;  /* 0x0007300001177983 */ /* 0x000f220000300800 */
[----:B------:R-:W4:Y:S01]  /*266c0*/  LDL.LU R17, [R1+0x880] ;  /* 0x0008800001117983 */ /* 0x000f220000300800 */
[----:B------:R2:W-:Y:S02]  /*266d0*/  STL [R1+0x86c], R9 ;  /* 0x00086c0901007387 */ /* 0x0005e40000100800 */
        /* <DEDUP_REMOVED lines=15> */
[----:B------:R-:W4:Y:S01]  /*267d0*/  LDL.LU R18, [R1+0x888] ;  /* 0x0008880001127983 */ /* 0x000f220000300800 */
[----:B------:R-:W4:Y:S02]  /*267e0*/  LDL.LU R19, [R1+0x938] ;  /* 0x0009380001137983 */ /* 0x000f240000300800 */
[----:B------:R0:W-:Y:S02]  /*267f0*/  STL [R1+0x92c], R8 ;  /* 0x00092c0801007387 */ /* 0x0001e40000100800 */
[----:B------:R1:W-:Y:S02]  /*26800*/  STL [R1+0x874], R9 ;  /* 0x0008740901007387 */ /* 0x0003e40000100800 */
[----:B--2---:R-:W-:-:S02]  /*26810*/  IMAD.MOV.U32 R7, RZ, RZ, R28 ;  /* 0x000000ffff077224 */ /* 0x004fc400078e001c */
[----:B------:R-:W2:Y:S01]  /*26820*/  LDL.LU R28, [R1+0xa60] ;  /* 0x000a6000011c7983 */ /* 0x000ea20000300800 */
[----:B---3--:R-:W-:-:S03]  /*26830*/  IMAD.MOV.U32 R6, RZ, RZ, R29 ;  /* 0x000000ffff067224 */ /* 0x008fc600078e001d */
[----:B------:R-:W3:Y:S01]  /*26840*/  LDL.LU R29, [R1+0xa5c] ;  /* 0x000a5c00011d7983 */ /* 0x000ee20000300800 */
[----:B------:R-:W-:Y:S02]  /*26850*/  IMAD.MOV.U32 R4, RZ, RZ, R14 ;  /* 0x000000ffff047224 */ /* 0x000fe400078e000e */
[----:B------:R-:W-:Y:S02]  /*26860*/  IMAD.MOV.U32 R5, RZ, RZ, R27 ;  /* 0x000000ffff057224 */ /* 0x000fe400078e001b */
[----:B------:R-:W-:-:S04]  /*26870*/  IMAD.WIDE R6, R16, 0x2, R6 ;  /* 0x0000000210067825 */ /* 0x000fc800078e0206 */
[----:B------:R-:W-:-:S05]  /*26880*/  IMAD.WIDE R4, R16, 0x2, R4 ;  /* 0x0000000210047825 */ /* 0x000fca00078e0204 */
[----:B------:R-:W-:Y:S01]  /*26890*/  STL [R1+0x724], R4 ;  /* 0x0007240401007387 */ /* 0x000fe20000100800 */
[----:B------:R-:W-:Y:S02]  /*268a0*/  STL [R1+0x5dc], R5 ;  /* 0x0005dc0501007387 */ /* 0x000fe40000100800 */
[----:B------:R-:W-:Y:S02]  /*268b0*/  STL [R1+0x878], R6 ;  /* 0x0008780601007387 */ /* 0x000fe40000100800 */
[----:B------:R-:W4:Y:S02]  /*268c0*/  LDL.LU R14, [R1+0x534] ;  /* 0x00053400010e7983 */ /* 0x000f240000300800 */
[----:B0-----:R-:W-:Y:S02]  /*268d0*/  IMAD.MOV.U32 R8, RZ, RZ, R20 ;  /* 0x000000ffff087224 */ /* 0x001fe400078e0014 */
[----:B-1----:R-:W-:-:S04]  /*268e0*/  IMAD.MOV.U32 R9, RZ, RZ, R15 ;  /* 0x000000ffff097224 */ /* 0x002fc800078e000f */
[----:B------:R-:W-:Y:S01]  /*268f0*/  IMAD.WIDE R8, R16, 0x2, R8 ;  /* 0x0000000210087825 */ /* 0x000fe200078e0208 */
[----:B------:R-:W-:Y:S04]  /*26900*/  STL [R1+0x728], R7 ;  /* 0x0007280701007387 */ /* 0x000fe80000100800 */
[----:B------:R-:W-:Y:S01]  /*26910*/  STL [R1+0x930], R8 ;  /* 0x0009300801007387 */ /* 0x000fe20000100800 */
[----:B------:R2:W-:Y:S02]  /*26920*/  STL [R1+0x87c], R9 ;  /* 0x00087c0901007387 */ /* 0x0005e40000100800 */
[----:B--2---:R-:W-:Y:S02]  /*26930*/  IMAD.MOV.U32 R9, RZ, RZ, R28 ;  /* 0x000000ffff097224 */ /* 0x004fe400078e001c */
[----:B------:R-:W2:Y:S01]  /*26940*/  LDL.LU R28, [R1+0xa58] ;  /* 0x000a5800011c7983 */ /* 0x000ea20000300800 */
[----:B---3--:R-:W-:-:S03]  /*26950*/  IMAD.MOV.U32 R8, RZ, RZ, R29 ;  /* 0x000000ffff087224 */ /* 0x008fc600078e001d */
[----:B------:R-:W2:Y:S01]  /*26960*/  LDL.LU R29, [R1+0xa54] ;  /* 0x000a5400011d7983 */ /* 0x000ea20000300800 */
[----:B------:R-:W-:Y:S02]  /*26970*/  IMAD.MOV.U32 R4, RZ, RZ, R22 ;  /* 0x000000ffff047224 */ /* 0x000fe400078e0016 */
[----:B------:R-:W-:Y:S02]  /*26980*/  IMAD.MOV.U32 R5, RZ, RZ, R21 ;  /* 0x000000ffff057224 */ /* 0x000fe400078e0015 */
[----:B------:R-:W-:Y:S02]  /*26990*/  IMAD.MOV.U32 R6, RZ, RZ, R17 ;  /* 0x000000ffff067224 */ /* 0x000fe400078e0011 */
[----:B------:R-:W-:Y:S02]  /*269a0*/  IMAD.MOV.U32 R7, RZ, RZ, R23 ;  /* 0x000000ffff077224 */ /* 0x000fe400078e0017 */
[----:B------:R-:W-:Y:S01]  /*269b0*/  IMAD.WIDE R4, R16, 0x2, R4 ;  /* 0x0000000210047825 */ /* 0x000fe200078e0204 */
[----:B----4-:R-:W-:-:S04]  /*269c0*/  IADD3 R14, R14, -0x1, RZ ;  /* 0xffffffff0e0e7810 */ /* 0x010fc80007ffe0ff */
[----:B------:R0:W-:Y:S01]  /*269d0*/  STL [R1+0x72c], R4 ;  /* 0x00072c0401007387 */ /* 0x0001e20000100800 */
[----:B------:R-:W-:Y:S01]  /*269e0*/  ISETP.NE.U32.AND P0, PT, R14, RZ, PT ;  /* 0x000000ff0e00720c */ /* 0x000fe20003f05070 */
[C---:B------:R-:W-:Y:S02]  /*269f0*/  IMAD.WIDE R6, R16.reuse, 0x2, R6 ;  /* 0x0000000210067825 */ /* 0x040fe400078e0206 */
[----:B------:R1:W-:Y:S02]  /*26a00*/  STL [R1+0x5e0], R5 ;  /* 0x0005e00501007387 */ /* 0x0003e40000100800 */
[----:B------:R-:W-:Y:S02]  /*26a10*/  IMAD.MOV.U32 R15, RZ, RZ, c[0x0][0x188] ;  /* 0x00006200ff0f7624 */ /* 0x000fe400078e00ff */
[----:B------:R-:W-:-:S04]  /*26a20*/  IMAD.WIDE R8, R16, 0x2, R8 ;  /* 0x0000000210087825 */ /* 0x000fc800078e0208 */
[----:B------:R-:W-:Y:S02]  /*26a30*/  IMAD.SHL.U32 R15, R15, 0x40, RZ ;  /* 0x000000400f0f7824 */ /* 0x000fe400078e00ff */
[----:B0-----:R-:W-:Y:S02]  /*26a40*/  IMAD.MOV.U32 R4, RZ, RZ, R19 ;  /* 0x000000ffff047224 */ /* 0x001fe400078e0013 */
[----:B-1----:R-:W-:Y:S01]  /*26a50*/  IMAD.MOV.U32 R5, RZ, RZ, R18 ;  /* 0x000000ffff057224 */ /* 0x002fe200078e0012 */
[----:B------:R-:W-:Y:S01]  /*26a60*/  STL [R1+0x880], R6 ;  /* 0x0008800601007387 */ /* 0x000fe20000100800 */
[----:B------:R2:W-:Y:S02]  /*26a70*/  STL [R1+0x730], R7 ;  /* 0x0007300701007387 */ /* 0x0005e40000100800 */
[----:B------:R-:W-:Y:S01]  /*26a80*/  IMAD.WIDE R4, R16, 0x2, R4 ;  /* 0x0000000210047825 */ /* 0x000fe200078e0204 */
[----:B------:R-:W-:Y:S03]  /*26a90*/  STL [R1+0x934], R8 ;  /* 0x0009340801007387 */ /* 0x000fe60000100800 */
[----:B------:R-:W-:Y:S02]  /*26aa0*/  STL [R1+0x884], R9 ;  /* 0x0008840901007387 */ /* 0x000fe40000100800 */
[----:B------:R-:W-:Y:S01]  /*26ab0*/  STL [R1+0x534], R14 ;  /* 0x0005340e01007387 */ /* 0x000fe20000100800 */
[----:B------:R-:W-:Y:S01]  /*26ac0*/  UIADD3 UR4, UR4, -0x40, URZ ;  /* 0xffffffc004047890 */ /* 0x000fe2000fffe03f */
[----:B------:R0:W-:Y:S01]  /*26ad0*/  STL [R1+0x938], R4 ;  /* 0x0009380401007387 */ /* 0x0001e20000100800 */
[----:B------:R1:W-:Y:S02]  /*26ae0*/  STL [R1+0x888], R5 ;  /* 0x0008880501007387 */ /* 0x0003e40000100800 */
[----:B--2---:R-:W-:-:S04]  /*26af0*/  IMAD.WIDE R6, R15, 0x2, R28 ;  /* 0x000000020f067825 */ /* 0x004fc800078e021c */
[----:B0-----:R-:W-:Y:S02]  /*26b00*/  IMAD.MOV.U32 R4, RZ, RZ, R6 ;  /* 0x000000ffff047224 */ /* 0x001fe400078e0006 */
[----:B-1----:R-:W-:Y:S01]  /*26b10*/  IMAD.MOV.U32 R5, RZ, RZ, R7 ;  /* 0x000000ffff057224 */ /* 0x002fe200078e0007 */
[----:B------:R-:W-:Y:S01]  /*26b20*/  @!P0 CALL.REL.NOINC `(.L_x_2) ;  /* 0x0000001000008944 */ /* 0x000fe20003c00000 */
[----:B------:R-:W-:Y:S05]  /*26b30*/  BRA `(.L_x_3) ;  /* 0xfffe7fc000007947 */ /* 0x000fea000383ffff */
.L_x_2:
[----:B------:R-:W2:Y:S04]  /*26b40*/  LDL.LU R18, [R1+0x21c] ;  /* 0x00021c0001127983 */ /* 0x000ea80000300800 */
[----:B--2---:R-:W-:Y:S04]  /*26b50*/  STL [R1+0xbf8], R18 ;  /* 0x000bf81201007387 */ /* 0x004fe80000100800 */
[----:B------:R-:W2:Y:S04]  /*26b60*/  LDL.LU R19, [R1+0x48c] ;  /* 0x00048c0001137983 */ /* 0x000ea80000300800 */
[----:B--2---:R0:W-:Y:S04]  /*26b70*/  STL [R1+0xbfc], R19 ;  /* 0x000bfc1301007387 */ /* 0x0041e80000100800 */
[----:B0-----:R-:W2:Y:S04]  /*26b80*/  LDL.LU R19, [R1+0x39c] ;  /* 0x00039c0001137983 */ /* 0x001ea80000300800 */
        /* <DEDUP_REMOVED lines=33> */
[----:B------:R-:W2:Y:S01]  /*26da0*/  LDL.LU R18, [R1+0x3ac] ;  /* 0x0003ac0001127983 */ /* 0x000ea20000300800 */
[----:B0----5:R-:W-:-:S03]  /*26db0*/  IMAD.MOV.U32 R19, RZ, RZ, R11 ;  /* 0x000000ffff137224 */ /* 0x021fc600078e000b */
        /* <DEDUP_REMOVED lines=35> */
[----:B------:R-:W2:Y:S04]  /*26ff0*/  LDL.LU R3, [R1+0x3dc] ;  /* 0x0003dc0001037983 */ /* 0x000ea80000300800 */
[----:B------:R-:W3:Y:S04]  /*27000*/  LDL.LU R0, [R1+0x208] ;  /* 0x0002080001007983 */ /* 0x000ee80000300800 */
[----:B------:R-:W3:Y:S04]  /*27010*/  LDL.LU R2, [R1+0x378] ;  /* 0x0003780001027983 */ /* 0x000ee80000300800 */
[----:B------:R-:W4:Y:S04]  /*27020*/  LDL.LU R4, [R1+0x388] ;  /* 0x0003880001047983 */ /* 0x000f280000300800 */
[----:B------:R-:W4:Y:S04]  /*27030*/  LDL.LU R5, [R1+0x398] ;  /* 0x0003980001057983 */ /* 0x000f280000300800 */
[----:B------:R-:W2:Y:S04]  /*27040*/  LDL.LU R6, [R1+0x3a8] ;  /* 0x0003a80001067983 */ /* 0x000ea80000300800 */
[----:B------:R-:W2:Y:S04]  /*27050*/  LDL.LU R7, [R1+0x3b8] ;  /* 0x0003b80001077983 */ /* 0x000ea80000300800 */
[----:B------:R-:W2:Y:S04]  /*27060*/  LDL.LU R28, [R1+0x3c8] ;  /* 0x0003c800011c7983 */ /* 0x000ea80000300800 */
[----:B------:R-:W2:Y:S04]  /*27070*/  LDL.LU R29, [R1+0x3d8] ;  /* 0x0003d800011d7983 */ /* 0x000ea80000300800 */
[----:B------:R-:W2:Y:S04]  /*27080*/  LDL.LU R8, [R1+0x204] ;  /* 0x0002040001087983 */ /* 0x000ea80000300800 */
[----:B------:R-:W2:Y:S01]  /*27090*/  LDL.LU R9, [R1+0x374] ;  /* 0x0003740001097983 */ /* 0x000ea20000300800 */
[----:B0-----:R-:W-:-:S03]  /*270a0*/  IMAD.MOV.U32 R18, RZ, RZ, R10 ;  /* 0x000000ffff127224 */ /* 0x001fc600078e000a */
        /* <DEDUP_REMOVED lines=10> */
[----:B------:R-:W2:Y:S01]  /*27150*/  LDL.LU R22, [R1+0x3a0] ;  /* 0x0003a00001167983 */ /* 0x000ea20000300800 */
[----:B------:R-:W-:-:S03]  /*27160*/  F2FP.PACK_AB R19, R18, R19 ;  /* 0x000000131213723e */ /* 0x000fc600000000ff */
[----:B------:R-:W2:Y:S04]  /*27170*/  LDL.LU R23, [R1+0x3b0] ;  /* 0x0003b00001177983 */ /* 0x000ea80000300800 */
[----:B------:R-:W2:Y:S04]  /*27180*/  LDL.LU R16, [R1+0x3c0] ;  /* 0x0003c00001107983 */ /* 0x000ea80000300800 */
[----:B------:R-:W2:Y:S04]  /*27190*/  LDL.LU R17, [R1+0x3d0] ;  /* 0x0003d00001117983 */ /* 0x000ea80000300800 */
[----:B------:R0:W-:Y:S04]  /*271a0*/  STL [R1+0xa78], R13 ;  /* 0x000a780d01007387 */ /* 0x0001e80000100800 */
[----:B0-----:R-:W2:Y:S04]  /*271b0*/  LDL.LU R13, [R1+0x3cc] ;  /* 0x0003cc00010d7983 */ /* 0x001ea80000300800 */
[----:B------:R0:W-:Y:S04]  /*271c0*/  STL [R1+0xa74], R12 ;  /* 0x000a740c01007387 */ /* 0x0001e80000100800 */
[----:B0-----:R-:W2:Y:S04]  /*271d0*/  LDL.LU R12, [R1+0x3bc] ;  /* 0x0003bc00010c7983 */ /* 0x001ea80000300800 */
[----:B------:R-:W2:Y:S04]  /*271e0*/  LDL.LU R18, [R1+0xc88] ;  /* 0x000c880001127983 */ /* 0x000ea80000300800 */
[----:B------:R0:W-:Y:S04]  /*271f0*/  STL [R1+0x54c], R19 ;  /* 0x00054c1301007387 */ /* 0x0001e80000100800 */
[----:B0-----:R-:W2:Y:S02]  /*27200*/  LDL.LU R19, [R1+0xc84] ;  /* 0x000c840001137983 */ /* 0x001ea40000300800 */
[----:B--2---:R-:W-:-:S02]  /*27210*/  F2FP.PACK_AB R19, R18, R19 ;  /* 0x000000131213723e */ /* 0x004fc400000000ff */
        /* <DEDUP_REMOVED lines=66> */
[----:B0-----:R-:W3:Y:S01]  /*27640*/  LDL.LU R19, [R1+0xbfc] ;  /* 0x000bfc0001137983 */ /* 0x001ee20000300800 */
[----:B--2---:R-:W-:-:S03]  /*27650*/  F2FP.PACK_AB R12, R18, R12 ;  /* 0x0000000c120c723e */ /* 0x004fc600000000ff */
[----:B------:R-:W2:Y:S04]  /*27660*/  LDL.LU R18, [R1+0xbf8] ;  /* 0x000bf80001127983 */ /* 0x000ea80000300800 */
[----:B------:R0:W-:Y:S02]  /*27670*/  STL [R1+0x154], R12 ;  /* 0x0001540c01007387 */ /* 0x0001e40000100800 */
[----:B0-----:R-:W-:Y:S02]  /*27680*/  F2FP.PACK_AB R12, R13, R3 ;  /* 0x000000030d0c723e */ /* 0x001fe400000000ff */
[----:B---3--:R-:W-:Y:S02]  /*27690*/  F2FP.PACK_AB R3, R0, R2 ;  /* 0x000000020003723e */ /* 0x008fe400000000ff */
[----:B----4-:R-:W-:-:S02]  /*276a0*/  F2FP.PACK_AB R2, R4, R5 ;  /* 0x000000050402723e */ /* 0x010fc400000000ff */
[----:B------:R-:W-:Y:S01]  /*276b0*/  F2FP.PACK_AB R0, R6, R7 ;  /* 0x000000070600723e */ /* 0x000fe200000000ff */
[----:B------:R-:W-:Y:S04]  /*276c0*/  STL [R1+0x150], R12 ;  /* 0x0001500c01007387 */ /* 0x000fe80000100800 */
[----:B------:R0:W-:Y:S04]  /*276d0*/  STL [R1+0x14c], R3 ;  /* 0x00014c0301007387 */ /* 0x0001e80000100800 */
[----:B------:R1:W-:Y:S04]  /*276e0*/  STL [R1+0x148], R2 ;  /* 0x0001480201007387 */ /* 0x0003e80000100800 */
[----:B------:R3:W-:Y:S01]  /*276f0*/  STL [R1+0x144], R0 ;  /* 0x0001440001007387 */ /* 0x0007e20000100800 */
[----:B0-----:R-:W-:-:S02]  /*27700*/  F2FP.PACK_AB R3, R28, R29 ;  /* 0x0000001d1c03723e */ /* 0x001fc400000000ff */
[----:B-1----:R-:W-:-:S03]  /*27710*/  F2FP.PACK_AB R2, R8, R9 ;  /* 0x000000090802723e */ /* 0x002fc600000000ff */
[----:B------:R0:W-:Y:S01]  /*27720*/  STL [R1+0x140], R3 ;  /* 0x0001400301007387 */ /* 0x0001e20000100800 */
[----:B---3--:R-:W-:-:S03]  /*27730*/  F2FP.PACK_AB R0, R24, R25 ;  /* 0x000000191800723e */ /* 0x008fc600000000ff */
[----:B------:R1:W-:Y:S04]  /*27740*/  STL [R1+0x13c], R2 ;  /* 0x00013c0201007387 */ /* 0x0003e80000100800 */
[----:B------:R3:W-:Y:S01]  /*27750*/  STL [R1+0x138], R0 ;  /* 0x0001380001007387 */ /* 0x0007e20000100800 */
[----:B0-----:R-:W-:Y:S02]  /*27760*/  F2FP.PACK_AB R3, R26, R27 ;  /* 0x0000001b1a03723e */ /* 0x001fe400000000ff */
[----:B-1----:R-:W-:-:S03]  /*27770*/  F2FP.PACK_AB R2, R10, R11 ;  /* 0x0000000b0a02723e */ /* 0x002fc600000000ff */
[----:B------:R0:W-:Y:S01]  /*27780*/  STL [R1+0x134], R3 ;  /* 0x0001340301007387 */ /* 0x0001e20000100800 */
[----:B---3--:R-:W-:-:S03]  /*27790*/  F2FP.PACK_AB R0, R14, R15 ;  /* 0x0000000f0e00723e */ /* 0x008fc600000000ff */
[----:B------:R1:W-:Y:S04]  /*277a0*/  STL [R1+0x130], R2 ;  /* 0x0001300201007387 */ /* 0x0003e80000100800 */
[----:B------:R3:W-:Y:S01]  /*277b0*/  STL [R1+0x12c], R0 ;  /* 0x00012c0001007387 */ /* 0x0007e20000100800 */
[----:B0-----:R-:W-:Y:S02]  /*277c0*/  F2FP.PACK_AB R3, R20, R21 ;  /* 0x000000151403723e */ /* 0x001fe400000000ff */
[----:B-1----:R-:W-:-:S03]  /*277d0*/  F2FP.PACK_AB R2, R22, R23 ;  /* 0x000000171602723e */ /* 0x002fc600000000ff */
[----:B------:R-:W-:Y:S01]  /*277e0*/  STL [R1+0x128], R3 ;  /* 0x0001280301007387 */ /* 0x000fe20000100800 */
[----:B---3--:R-:W-:-:S03]  /*277f0*/  F2FP.PACK_AB R0, R16, R17 ;  /* 0x000000111000723e */ /* 0x008fc600000000ff */
[----:B------:R-:W-:Y:S04]  /*27800*/  STL [R1+0x124], R2 ;  /* 0x0001240201007387 */ /* 0x000fe80000100800 */
[----:B------:R-:W-:Y:S04]  /*27810*/  STL [R1+0x120], R0 ;  /* 0x0001200001007387 */ /* 0x000fe80000100800 */
[----:B------:R-:W3:Y:S04]  /*27820*/  LDL.LU R12, [R1+0x4cc] ;  /* 0x0004cc00010c7983 */ /* 0x000ee80000300800 */
[----:B---3--:R0:W-:Y:S04]  /*27830*/  STL [R1+0xb70], R12 ;  /* 0x000b700c01007387 */ /* 0x0081e80000100800 */
[----:B0-----:R-:W3:Y:S04]  /*27840*/  LDL.LU R12, [R1+0x4ac] ;  /* 0x0004ac00010c7983 */ /* 0x001ee80000300800 */
        /* <DEDUP_REMOVED lines=30> */
[----:B---3--:R-:W-:Y:S04]  /*27a30*/  STL [R1+0xbf0], R12 ;  /* 0x000bf00c01007387 */ /* 0x008fe80000100800 */
        /* <DEDUP_REMOVED lines=34> */
[----:B0-----:R-:W3:Y:S01]  /*27c60*/  LDL.LU R13, [R1+0x22c] ;  /* 0x00022c00010d7983 */ /* 0x001ee20000300800 */
[----:B--2---:R-:W-:-:S03]  /*27c70*/  IMAD.MOV.U32 R12, RZ, RZ, R18 ;  /* 0x000000ffff0c7224 */ /* 0x004fc600078e0012 */
[----:B---3--:R0:W-:Y:S04]  /*27c80*/  STL [R1+0xbf4], R13 ;  /* 0x000bf40d01007387 */ /* 0x0081e80000100800 */
        /* <DEDUP_REMOVED lines=97> */
[----:B------:R-:W2:Y:S01]  /*282a0*/  LDL.LU R13, [R1+0xb6c] ;  /* 0x000b6c00010d7983 */ /* 0x000ea20000300800 */
[----:B---3--:R-:W-:-:S03]  /*282b0*/  F2FP.PACK_AB R0, R0, R2 ;  /* 0x000000020000723e */ /* 0x008fc600000000ff */
[----:B------:R2:W-:Y:S01]  /*282c0*/  STL [R1+0xd8], R12 ;  /* 0x0000d80c01007387 */ /* 0x0005e20000100800 */
[----:B------:R-:W-:Y:S02]  /*282d0*/  F2FP.PACK_AB R2, R6, R7 ;  /* 0x000000070602723e */ /* 0x000fe400000000ff */
[----:B--2---:R-:W-:Y:S02]  /*282e0*/  F2FP.PACK_AB R12, R13, R3 ;  /* 0x000000030d0c723e */ /* 0x004fe400000000ff */
[----:B----4-:R-:W-:-:S03]  /*282f0*/  F2FP.PACK_AB R3, R4, R5 ;  /* 0x000000050403723e */ /* 0x010fc600000000ff */
[----:B------:R-:W-:Y:S04]  /*28300*/  STL [R1+0xd4], R12 ;  /* 0x0000d40c01007387 */ /* 0x000fe80000100800 */
[----:B------:R0:W-:Y:S04]  /*28310*/  STL [R1+0xd0], R0 ;  /* 0x0000d00001007387 */ /* 0x0001e80000100800 */
[----:B------:R1:W-:Y:S01]  /*28320*/  STL [R1+0xcc], R3 ;  /* 0x0000cc0301007387 */ /* 0x0003e20000100800 */
[----:B0-----:R-:W-:-:S03]  /*28330*/  F2FP.PACK_AB R0, R28, R29 ;  /* 0x0000001d1c00723e */ /* 0x001fc600000000ff */
[----:B------:R0:W-:Y:S01]  /*28340*/  STL [R1+0xc8], R2 ;  /* 0x0000c80201007387 */ /* 0x0001e20000100800 */
[----:B-1----:R-:W-:-:S03]  /*28350*/  F2FP.PACK_AB R3, R8, R9 ;  /* 0x000000090803723e */ /* 0x002fc600000000ff */
[----:B------:R1:W-:Y:S04]  /*28360*/  STL [R1+0xc4], R0 ;  /* 0x0000c40001007387 */ /* 0x0003e80000100800 */
[----:B------:R2:W-:Y:S01]  /*28370*/  STL [R1+0xc0], R3 ;  /* 0x0000c00301007387 */ /* 0x0005e20000100800 */
[----:B0-----:R-:W-:Y:S02]  /*28380*/  F2FP.PACK_AB R2, R24, R25 ;  /* 0x000000191802723e */ /* 0x001fe400000000ff */
[----:B-1----:R-:W-:-:S03]  /*28390*/  F2FP.PACK_AB R0, R26, R27 ;  /* 0x0000001b1a00723e */ /* 0x002fc600000000ff */
[----:B------:R0:W-:Y:S01]  /*283a0*/  STL [R1+0xbc], R2 ;  /* 0x0000bc0201007387 */ /* 0x0001e20000100800 */
[----:B--2---:R-:W-:-:S03]  /*283b0*/  F2FP.PACK_AB R3, R10, R11 ;  /* 0x0000000b0a03723e */ /* 0x004fc600000000ff */
[----:B------:R1:W-:Y:S04]  /*283c0*/  STL [R1+0xb8], R0 ;  /* 0x0000b80001007387 */ /* 0x0003e80000100800 */
[----:B------:R2:W-:Y:S01]  /*283d0*/  STL [R1+0xb4], R3 ;  /* 0x0000b40301007387 */ /* 0x0005e20000100800 */
[----:B0-----:R-:W-:Y:S02]  /*283e0*/  F2FP.PACK_AB R2, R14, R15 ;  /* 0x0000000f0e02723e */ /* 0x001fe400000000ff */
[----:B-1----:R-:W-:-:S03]  /*283f0*/  F2FP.PACK_AB R0, R20, R21 ;  /* 0x000000151400723e */ /* 0x002fc600000000ff */
[----:B------:R0:W-:Y:S01]  /*28400*/  STL [R1+0xb0], R2 ;  /* 0x0000b00201007387 */ /* 0x0001e20000100800 */
[----:B--2---:R-:W-:-:S03]  /*28410*/  F2FP.PACK_AB R3, R22, R23 ;  /* 0x000000171603723e */ /* 0x004fc600000000ff */
[----:B------:R1:W-:Y:S04]  /*28420*/  STL [R1+0xac], R0 ;  /* 0x0000ac0001007387 */ /* 0x0003e80000100800 */
[----:B------:R-:W-:Y:S04]  /*28430*/  STL [R1+0xa8], R3 ;  /* 0x0000a80301007387 */ /* 0x000fe80000100800 */
[----:B------:R-:W2:Y:S01]  /*28440*/  LDL.LU R12, [R1+0x1ac] ;  /* 0x0001ac00010c7983 */ /* 0x000ea20000300800 */
[----:B0-----:R-:W-:Y:S02]  /*28450*/  F2FP.PACK_AB R2, R16, R17 ;  /* 0x000000111002723e */ /* 0x001fe400000000ff */
[----:B-1----:R-:W-:-:S03]  /*28460*/  F2FP.PACK_AB R0, R18, R19 ;  /* 0x000000131200723e */ /* 0x002fc600000000ff */
        /* <DEDUP_REMOVED lines=72> */
[----:B0-----:R-:W2:Y:S04]  /*288f0*/  LDL.LU R13, [R1+0x17c] ;  /* 0x00017c00010d7983 */ /* 0x001ea80000300800 */
[----:B------:R-:W3:Y:S04]  /*28900*/  LDL.LU R3, [R1+0x1cc] ;  /* 0x0001cc0001037983 */ /* 0x000ee80000300800 */
[----:B------:R-:W4:Y:S04]  /*28910*/  LDL.LU R0, [R1+0x1dc] ;  /* 0x0001dc0001007983 */ /* 0x000f280000300800 */
        /* <DEDUP_REMOVED lines=25> */
[----:B--2---:R-:W-:-:S03]  /*28ab0*/  F2FP.PACK_AB R12, R13, R12 ;  /* 0x0000000c0d0c723e */ /* 0x004fc600000000ff */
        /* <DEDUP_REMOVED lines=69> */
[----:B----4-:R-:W-:-:S03]  /*28f10*/  F2FP.PACK_AB R0, R0, R2 ;  /* 0x000000020000723e */ /* 0x010fc600000000ff */
[----:B------:R2:W-:Y:S01]  /*28f20*/  STL [R1+0x58], R12 ;  /* 0x0000580c01007387 */ /* 0x0005e20000100800 */
[----:B---3--:R-:W-:Y:S02]  /*28f30*/  F2FP.PACK_AB R2, R6, R7 ;  /* 0x000000070602723e */ /* 0x008fe400000000ff */
[----:B--2---:R-:W-:Y:S02]  /*28f40*/  F2FP.PACK_AB R12, R13, R3 ;  /* 0x000000030d0c723e */ /* 0x004fe400000000ff */
[----:B------:R-:W-:-:S03]  /*28f50*/  F2FP.PACK_AB R3, R4, R5 ;  /* 0x000000050403723e */ /* 0x000fc600000000ff */
        /* <DEDUP_REMOVED lines=61> */
[----:B---3--:R0:W-:Y:S04]  /*29330*/  STL [R1+0xa98], R5 ;  /* 0x000a980501007387 */ /* 0x0081e80000100800 */
[----:B0-----:R-:W3:Y:S04]  /*29340*/  LDL.LU R5, [R1+0x3f4] ;  /* 0x0003f40001057983 */ /* 0x001ee80000300800 */
[----:B------:R-:W4:Y:S04]  /*29350*/  LDL.LU R4, [R1+0x444] ;  /* 0x0004440001047983 */ /* 0x000f280000300800 */
[----:B----4-:R0:W-:Y:S04]  /*29360*/  STL [R1+0xa94], R4 ;  /* 0x000a940401007387 */ /* 0x0101e80000100800 */
[----:B0-----:R-:W4:Y:S04]  /*29370*/  LDL.LU R4, [R1+0x414] ;  /* 0x0004140001047983 */ /* 0x001f280000300800 */
[----:B------:R-:W2:Y:S04]  /*29380*/  LDL.LU R11, [R1+0x3e0] ;  /* 0x0003e000010b7983 */ /* 0x000ea80000300800 */
[----:B--2---:R0:W-:Y:S04]  /*29390*/  STL [R1+0xa90], R11 ;  /* 0x000a900b01007387 */ /* 0x0041e80000100800 */
[----:B0-----:R-:W2:Y:S04]  /*293a0*/  LDL.LU R11, [R1+0x434] ;  /* 0x00043400010b7983 */ /* 0x001ea80000300800 */
        /* <DEDUP_REMOVED lines=16> */
[----:B------:R-:W2:Y:S04]  /*294b0*/  LDL.LU R12, [R1+0x33c] ;  /* 0x00033c00010c7983 */ /* 0x000ea80000300800 */
        /* <DEDUP_REMOVED lines=21> */
[----:B------:R-:W2:Y:S01]  /*29610*/  LDL.LU R3, [R1+0x354] ;  /* 0x0003540001037983 */ /* 0x000ea20000300800 */
[----:B------:R-:W-:-:S03]  /*29620*/  F2FP.PACK_AB R7, R6, R7 ;  /* 0x000000070607723e */ /* 0x000fc600000000ff */
[----:B--2---:R0:W-:Y:S04]  /*29630*/  STL [R1+0xa54], R3 ;  /* 0x000a540301007387 */ /* 0x0041e80000100800 */
[----:B0-----:R-:W2:Y:S04]  /*29640*/  LDL.LU R3, [R1+0x334] ;  /* 0x0003340001037983 */ /* 0x001ea80000300800 */
        /* <DEDUP_REMOVED lines=38> */
[----:B------:R0:W-:Y:S04]  /*298b0*/  STL [R1], R7 ;  /* 0x0000000701007387 */ /* 0x0001e80000100800 */
[----:B0-----:R-:W2:Y:S02]  /*298c0*/  LDL.LU R7, [R1+0xaa0] ;  /* 0x000aa00001077983 */ /* 0x001ea40000300800 */
[----:B--2---:R-:W-:-:S02]  /*298d0*/  F2FP.PACK_AB R7, R6, R7 ;  /* 0x000000070607723e */ /* 0x004fc400000000ff */
[----:B------:R-:W3:Y:S02]  /*298e0*/  LDL.LU R6, [R1+0xa9c] ;  /* 0x000a9c0001067983 */ /* 0x000ee40000300800 */
[----:B---3--:R-:W-:Y:S02]  /*298f0*/  F2FP.PACK_AB R6, R5, R6 ;  /* 0x000000060506723e */ /* 0x008fe400000000ff */
[----:B------:R-:W4:Y:S02]  /*29900*/  LDL.LU R5, [R1+0xa98] ;  /* 0x000a980001057983 */ /* 0x000f240000300800 */
[----:B----4-:R-:W-:Y:S02]  /*29910*/  F2FP.PACK_AB R5, R4, R5 ;  /* 0x000000050405723e */ /* 0x010fe400000000ff */
[----:B------:R-:W2:Y:S02]  /*29920*/  LDL.LU R4, [R1+0xa94] ;  /* 0x000a940001047983 */ /* 0x000ea40000300800 */
[----:B--2---:R-:W-:-:S02]  /*29930*/  F2FP.PACK_AB R4, R11, R4 ;  /* 0x000000040b04723e */ /* 0x004fc400000000ff */
[----:B------:R-:W2:Y:S02]  /*29940*/  LDL.LU R11, [R1+0xa90] ;  /* 0x000a9000010b7983 */ /* 0x000ea40000300800 */
[----:B--2---:R-:W-:Y:S02]  /*29950*/  F2FP.PACK_AB R11, R10, R11 ;  /* 0x0000000b0a0b723e */ /* 0x004fe400000000ff */
[----:B------:R-:W2:Y:S02]  /*29960*/  LDL.LU R10, [R1+0xa8c] ;  /* 0x000a8c00010a7983 */ /* 0x000ea40000300800 */
[----:B--2---:R-:W-:Y:S02]  /*29970*/  F2FP.PACK_AB R10, R9, R10 ;  /* 0x0000000a090a723e */ /* 0x004fe400000000ff */
        /* <DEDUP_REMOVED lines=26> */
[----:B------:R-:W2:Y:S01]  /*29b20*/  LDL.LU R3, [R1+0xa54] ;  /* 0x000a540001037983 */ /* 0x000ea20000300800 */
[----:B------:R-:W-:Y:S02]  /*29b30*/  F2FP.PACK_AB R27, R0, R27 ;  /* 0x0000001b001b723e */ /* 0x000fe400000000ff */
[----:B------:R-:W-:Y:S02]  /*29b40*/  F2FP.PACK_AB R26, R2, R26 ;  /* 0x0000001a021a723e */ /* 0x000fe400000000ff */
[----:B------:R-:W-:Y:S02]  /*29b50*/  F2FP.PACK_AB R25, R28, R25 ;  /* 0x000000191c19723e */ /* 0x000fe400000000ff */
[----:B------:R-:W-:Y:S02]  /*29b60*/  F2FP.PACK_AB R24, R29, R24 ;  /* 0x000000181d18723e */ /* 0x000fe400000000ff */
[----:B--2---:R-:W-:Y:S02]  /*29b70*/  F2FP.PACK_AB R20, R3, R20 ;  /* 0x000000140314723e */ /* 0x004fe400000000ff */
.L_x_1:
[----:B0-----:R-:W2:Y:S04]  /*29b80*/  LDL.LU R0, [R1+0x94c] ;  /* 0x00094c0001007983 */ /* 0x001ea80000300800 */
[----:B------:R-:W3:Y:S04]  /*29b90*/  LDL.LU R2, [R1+0x9d0] ;  /* 0x0009d00001027983 */ /* 0x000ee80000300800 */
[----:B------:R-:W0:Y:S02]  /*29ba0*/  S2R R29, SR_TID.X ;  /* 0x00000000001d7919 */ /* 0x000e240000002100 */
[----:B0-----:R-:W-:-:S02]  /*29bb0*/  IMAD.SHL.U32 R28, R29, 0x4, RZ ;  /* 0x000000041d1c7824 */ /* 0x001fc400078e00ff */
[----:B------:R-:W-:-:S05]  /*29bc0*/  IMAD.SHL.U32 R3, R29, 0x1000, RZ ;  /* 0x000010001d037824 */ /* 0x000fca00078e00ff */
[----:B------:R-:W-:Y:S01]  /*29bd0*/  LOP3.LUT R3, R3, 0x18000, RZ, 0xc0, !PT ;  /* 0x0001800003037812 */ /* 0x000fe200078ec0ff */
[----:B------:R-:W-:Y:S01]  /*29be0*/  BAR.SYNC.DEFER_BLOCKING 0x0 ;  /* 0x0000000000007b1d */ /* 0x000fe20000010000 */
[----:B--2---:R-:W-:-:S04]  /*29bf0*/  LOP3.LUT R0, R0, 0x7000, RZ, 0xc0, !PT ;  /* 0x0000700000007812 */ /* 0x004fc800078ec0ff */
[----:B---3--:R-:W-:Y:S01]  /*29c00*/  LOP3.LUT R0, R0, 0x60, R2, 0xf8, !PT ;  /* 0x0000006000007812 */ /* 0x008fe200078ef802 */
[----:B------:R-:W-:-:S03]  /*29c10*/  IMAD.SHL.U32 R2, R29, 0x4000, RZ ;  /* 0x000040001d027824 */ /* 0x000fc600078e00ff */
[----:B------:R-:W-:Y:S02]  /*29c20*/  LOP3.LUT R0, R0, 0x70, R28, 0x78, !PT ;  /* 0x0000007000007812 */ /* 0x000fe400078e781c */
[----:B------:R-:W0:Y:S01]  /*29c30*/  S2R R28, SR_TID.X ;  /* 0x00000000001c7919 */ /* 0x000e220000002100 */
[----:B------:R-:W-:Y:S02]  /*29c40*/  LOP3.LUT R2, R2, 0x18000, RZ, 0xc0, !PT ;  /* 0x0001800002027812 */ /* 0x000fe400078ec0ff */
[----:B------:R-:W-:-:S05]  /*29c50*/  IMAD.IADD R0, R3, 0x1, R0 ;  /* 0x0000000103007824 */ /* 0x000fca00078e0200 */
[----:B------:R1:W-:Y:S04]  /*29c60*/  STS.128 [R0+0x800], R20 ;  /* 0x0008001400007388 */ /* 0x0003e80000000c00 */
[----:B------:R2:W-:Y:S04]  /*29c70*/  STS.128 [R0+0x80], R16 ;  /* 0x0000801000007388 */ /* 0x0005e80000000c00 */
[----:B------:R3:W-:Y:S04]  /*29c80*/  STS.128 [R0+0x880], R12 ;  /* 0x0008800c00007388 */ /* 0x0007e80000000c00 */
[----:B------:R4:W-:Y:S04]  /*29c90*/  STS.128 [R0], R24 ;  /* 0x0000001800007388 */ /* 0x0009e80000000c00 */
[----:B-1----:R-:W5:Y:S01]  /*29ca0*/  LDL.LU R20, [R1+0x540] ;  /* 0x0005400001147983 */ /* 0x002f620000300800 */
[----:B0-----:R-:W-:-:S03]  /*29cb0*/  LOP3.LUT R28, R28, 0xff, RZ, 0xc0, !PT ;  /* 0x000000ff1c1c7812 */ /* 0x001fc600078ec0ff */
[----:B------:R-:W5:Y:S02]  /*29cc0*/  LDL.LU R21, [R1+0x544] ;  /* 0x0005440001157983 */ /* 0x000f640000300800 */
[----:B------:R-:W-:Y:S02]  /*29cd0*/  IMAD R2, R28, 0x10, R2 ;  /* 0x000000101c027824 */ /* 0x000fe400078e0202 */
[----:B------:R-:W2:Y:S04]  /*29ce0*/  LDL.LU R22, [R1+0x548] ;  /* 0x0005480001167983 */ /* 0x000ea80000300800 */
[----:B------:R-:W2:Y:S04]  /*29cf0*/  LDL.LU R23, [R1+0x54c] ;  /* 0x00054c0001177983 */ /* 0x000ea80000300800 */
[----:B--2---:R-:W-:Y:S04]  /*29d00*/  STL.64 [R1+0xad0], R22 ;  /* 0x000ad01601007387 */ /* 0x004fe80000100a00 */
[----:B-----5:R-:W-:Y:S04]  /*29d10*/  STL.64 [R1+0xac8], R20 ;  /* 0x000ac81401007387 */ /* 0x020fe80000100a00 */
[----:B------:R-:W2:Y:S04]  /*29d20*/  LDL.LU R16, [R1+0x530] ;  /* 0x0005300001107983 */ /* 0x000ea80000300800 */
[----:B------:R-:W2:Y:S04]  /*29d30*/  LDL.LU R17, [R1+0x534] ;  /* 0x0005340001117983 */ /* 0x000ea80000300800 */
[----:B------:R-:W5:Y:S04]  /*29d40*/  LDL.LU R18, [R1+0x538] ;  /* 0x0005380001127983 */ /* 0x000f680000300800 */
[----:B------:R-:W5:Y:S04]  /*29d50*/  LDL.LU R19, [R1+0x53c] ;  /* 0x00053c0001137983 */ /* 0x000f680000300800 */
[----:B-----5:R-:W-:Y:S04]  /*29d60*/  STL.64 [R1+0xae0], R18 ;  /* 0x000ae01201007387 */ /* 0x020fe80000100a00 */
[----:B--2---:R0:W-:Y:S04]  /*29d70*/  STL.64 [R1+0xad8], R16 ;  /* 0x000ad81001007387 */ /* 0x0041e80000100a00 */
[----:B---3--:R-:W2:Y:S04]  /*29d80*/  LDL.LU R12, [R1+0x520] ;  /* 0x00052000010c7983 */ /* 0x008ea80000300800 */
[----:B------:R-:W2:Y:S04]  /*29d90*/  LDL.LU R13, [R1+0x524] ;  /* 0x00052400010d7983 */ /* 0x000ea80000300800 */
[----:B------:R-:W3:Y:S04]  /*29da0*/  LDL.LU R14, [R1+0x528] ;  /* 0x00052800010e7983 */ /* 0x000ee80000300800 */
[----:B------:R-:W3:Y:S04]  /*29db0*/  LDL.LU R15, [R1+0x52c] ;  /* 0x00052c00010f7983 */ /* 0x000ee80000300800 */
[----:B---3--:R-:W-:Y:S04]  /*29dc0*/  STL.64 [R1+0xaf0], R14 ;  /* 0x000af00e01007387 */ /* 0x008fe80000100a00 */
[----:B--2---:R1:W-:Y:S04]  /*29dd0*/  STL.64 [R1+0xae8], R12 ;  /* 0x000ae80c01007387 */ /* 0x0043e80000100a00 */
[----:B----4-:R-:W2:Y:S04]  /*29de0*/  LDL.LU R24, [R1+0x130] ;  /* 0x0001300001187983 */ /* 0x010ea80000300800 */
[----:B------:R-:W2:Y:S04]  /*29df0*/  LDL.LU R25, [R1+0x134] ;  /* 0x0001340001197983 */ /* 0x000ea80000300800 */
[----:B------:R-:W3:Y:S04]  /*29e00*/  LDL.LU R26, [R1+0x138] ;  /* 0x00013800011a7983 */ /* 0x000ee80000300800 */
[----:B------:R-:W3:Y:S04]  /*29e10*/  LDL.LU R27, [R1+0x13c] ;  /* 0x00013c00011b7983 */ /* 0x000ee80000300800 */
[----:B---3--:R-:W-:Y:S04]  /*29e20*/  STL.64 [R1+0xb00], R26 ;  /* 0x000b001a01007387 */ /* 0x008fe80000100a00 */
[----:B--2---:R-:W-:Y:S04]  /*29e30*/  STL.64 [R1+0xaf8], R24 ;  /* 0x000af81801007387 */ /* 0x004fe80000100a00 */
[----:B0-----:R-:W2:Y:S04]  /*29e40*/  LDL.LU R16, [R1+0x120] ;  /* 0x0001200001107983 */ /* 0x001ea80000300800 */
[----:B------:R-:W2:Y:S04]  /*29e50*/  LDL.LU R17, [R1+0x124] ;  /* 0x0001240001117983 */ /* 0x000ea80000300800 */
[----:B------:R-:W3:Y:S04]  /*29e60*/  LDL.LU R18, [R1+0x128] ;  /* 0x0001280001127983 */ /* 0x000ee80000300800 */
[----:B------:R-:W3:Y:S04]  /*29e70*/  LDL.LU R19, [R1+0x12c] ;  /* 0x00012c0001137983 */ /* 0x000ee80000300800 */
[----:B---3--:R-:W-:Y:S04]  /*29e80*/  STL.64 [R1+0xb10], R18 ;  /* 0x000b101201007387 */ /* 0x008fe80000100a00 */
[----:B--2---:R0:W-:Y:S04]  /*29e90*/  STL.64 [R1+0xb08], R16 ;  /* 0x000b081001007387 */ /* 0x0041e80000100a00 */
[----:B-1----:R-:W2:Y:S04]  /*29ea0*/  LDL.LU R12, [R1+0x110] ;  /* 0x00011000010c7983 */ /* 0x002ea80000300800 */
[----:B------:R-:W2:Y:S04]  /*29eb0*/  LDL.LU R13, [R1+0x114] ;  /* 0x00011400010d7983 */ /* 0x000ea80000300800 */
[----:B------:R-:W3:Y:S04]  /*29ec0*/  LDL.LU R14, [R1+0x118] ;  /* 0x00011800010e7983 */ /* 0x000ee80000300800 */
[----:B------:R-:W3:Y:S04]  /*29ed0*/  LDL.LU R15, [R1+0x11c] ;  /* 0x00011c00010f7983 */ /* 0x000ee80000300800 */
[----:B---3--:R-:W-:Y:S04]  /*29ee0*/  STL.64 [R1+0xb20], R14 ;  /* 0x000b200e01007387 */ /* 0x008fe80000100a00 */
[----:B--2---:R1:W-:Y:S04]  /*29ef0*/  STL.64 [R1+0xb18], R12 ;  /* 0x000b180c01007387 */ /* 0x0043e80000100a00 */
        /* <DEDUP_REMOVED lines=84> */
[----:B0-----:R-:W2:Y:S04]  /*2a440*/  LDL.LU R16, [R1] ;  /* 0x0000000001107983 */ /* 0x001ea80000300800 */
[----:B------:R-:W2:Y:S04]  /*2a450*/  LDL.LU R17, [R1+0x4] ;  /* 0x0000040001117983 */ /* 0x000ea80000300800 */
[----:B------:R-:W2:Y:S04]  /*2a460*/  LDL.LU R18, [R1+0x8] ;  /* 0x0000080001127983 */ /* 0x000ea80000300800 */
[----:B------:R-:W2:Y:S04]  /*2a470*/  LDL.LU R19, [R1+0xc] ;  /* 0x00000c0001137983 */ /* 0x000ea80000300800 */
[----:B------:R-:W3:Y:S04]  /*2a480*/  LDL.LU R12, [R1+0xc0] ;  /* 0x0000c000010c7983 */ /* 0x000ee80000300800 */
[----:B------:R-:W3:Y:S04]  /*2a490*/  LDL.LU R13, [R1+0xc4] ;  /* 0x0000c400010d7983 */ /* 0x000ee80000300800 */
[----:B------:R-:W3:Y:S04]  /*2a4a0*/  LDL.LU R14, [R1+0xc8] ;  /* 0x0000c800010e7983 */ /* 0x000ee80000300800 */
[----:B------:R-:W3:Y:S04]  /*2a4b0*/  LDL.LU R15, [R1+0xcc] ;  /* 0x0000cc00010f7983 */ /* 0x000ee80000300800 */
[----:B------:R-:W4:Y:S04]  /*2a4c0*/  LDL.LU R24, [R1+0x100] ;  /* 0x0001000001187983 */ /* 0x000f280000300800 */
[----:B------:R-:W4:Y:S04]  /*2a4d0*/  LDL.LU R25, [R1+0x104] ;  /* 0x0001040001197983 */ /* 0x000f280000300800 */
[----:B------:R-:W4:Y:S04]  /*2a4e0*/  LDL.LU R26, [R1+0x108] ;  /* 0x00010800011a7983 */ /* 0x000f280000300800 */
[----:B------:R-:W4:Y:S04]  /*2a4f0*/  LDL.LU R27, [R1+0x10c] ;  /* 0x00010c00011b7983 */ /* 0x000f280000300800 */
[----:B------:R-:W5:Y:S04]  /*2a500*/  LDL.LU R20, [R1+0x140] ;  /* 0x0001400001147983 */ /* 0x000f680000300800 */
[----:B------:R-:W5:Y:S04]  /*2a510*/  LDL.LU R21, [R1+0x144] ;  /* 0x0001440001157983 */ /* 0x000f680000300800 */
[----:B------:R-:W5:Y:S04]  /*2a520*/  LDL.LU R22, [R1+0x148] ;  /* 0x0001480001167983 */ /* 0x000f680000300800 */
[----:B------:R-:W5:Y:S04]  /*2a530*/  LDL.LU R23, [R1+0x14c] ;  /* 0x00014c0001177983 */ /* 0x000f680000300800 */
[----:B------:R0:W-:Y:S04]  /*2a540*/  STS.128 [R0+0x100], R8 ;  /* 0x0001000800007388 */ /* 0x0001e80000000c00 */
[----:B------:R1:W-:Y:S04]  /*2a550*/  STS.128 [R0+0x900], R4 ;  /* 0x0009000400007388 */ /* 0x0003e80000000c00 */
[----:B0-----:R-:W3:Y:S04]  /*2a560*/  LDL.LU R8, [R1+0x160] ;  /* 0x0001600001087983 */ /* 0x001ee80000300800 */
[----:B------:R-:W3:Y:S04]  /*2a570*/  LDL.LU R9, [R1+0x164] ;  /* 0x0001640001097983 */ /* 0x000ee80000300800 */
[----:B------:R-:W3:Y:S04]  /*2a580*/  LDL.LU R10, [R1+0x168] ;  /* 0x00016800010a7983 */ /* 0x000ee80000300800 */
[----:B------:R-:W3:Y:S04]  /*2a590*/  LDL.LU R11, [R1+0x16c] ;  /* 0x00016c00010b7983 */ /* 0x000ee80000300800 */
[----:B-1----:R-:W3:Y:S04]  /*2a5a0*/  LDL.LU R4, [R1+0x150] ;  /* 0x0001500001047983 */ /* 0x002ee80000300800 */
[----:B------:R-:W3:Y:S04]  /*2a5b0*/  LDL.LU R5, [R1+0x154] ;  /* 0x0001540001057983 */ /* 0x000ee80000300800 */
[----:B------:R-:W3:Y:S04]  /*2a5c0*/  LDL.LU R6, [R1+0x158] ;  /* 0x0001580001067983 */ /* 0x000ee80000300800 */
[----:B------:R-:W3:Y:S04]  /*2a5d0*/  LDL.LU R7, [R1+0x15c] ;  /* 0x00015c0001077983 */ /* 0x000ee80000300800 */
[----:B--2---:R0:W-:Y:S04]  /*2a5e0*/  STS.128 [R0+0x180], R16 ;  /* 0x0001801000007388 */ /* 0x0041e80000000c00 */
[----:B0-----:R-:W2:Y:S04]  /*2a5f0*/  LDL.LU.64 R18, [R1+0xc00] ;  /* 0x000c000001127983 */ /* 0x001ea80000300a00 */
[----:B------:R-:W2:Y:S04]  /*2a600*/  LDL.LU.64 R16, [R1+0xbf8] ;  /* 0x000bf80001107983 */ /* 0x000ea80000300a00 */
        /* <DEDUP_REMOVED lines=33> */
[----:B---3--:R0:W-:Y:S04]  /*2a820*/  STS.128 [R0+0x480], R12 ;  /* 0x0004800c00007388 */ /* 0x0081e80000000c00 */
[----:B0-----:R-:W3:Y:S04]  /*2a830*/  LDL.LU.64 R14, [R1+0xb40] ;  /* 0x000b4000010e7983 */ /* 0x001ee80000300a00 */
[----:B------:R-:W3:Y:S04]  /*2a840*/  LDL.LU.64 R12, [R1+0xb38] ;  /* 0x000b3800010c7983 */ /* 0x000ee80000300a00 */
[----:B--2---:R0:W-:Y:S04]  /*2a850*/  STS.128 [R0+0xc80], R16 ;  /* 0x000c801000007388 */ /* 0x0041e80000000c00 */
[----:B0-----:R-:W2:Y:S04]  /*2a860*/  LDL.LU.64 R18, [R1+0xb30] ;  /* 0x000b300001127983 */ /* 0x001ea80000300a00 */
[----:B------:R-:W2:Y:S04]  /*2a870*/  LDL.LU.64 R16, [R1+0xb28] ;  /* 0x000b280001107983 */ /* 0x000ea80000300a00 */
[----:B---3--:R0:W-:Y:S04]  /*2a880*/  STS.128 [R0+0x500], R12 ;  /* 0x0005000c00007388 */ /* 0x0081e80000000c00 */
[----:B----4-:R-:W-:Y:S04]  /*2a890*/  STS.128 [R0+0x580], R24 ;  /* 0x0005801800007388 */ /* 0x010fe80000000c00 */
[----:B0-----:R-:W3:Y:S04]  /*2a8a0*/  LDL.LU.64 R14, [R1+0xb20] ;  /* 0x000b2000010e7983 */ /* 0x001ee80000300a00 */
[----:B------:R-:W3:Y:S04]  /*2a8b0*/  LDL.LU.64 R12, [R1+0xb18] ;  /* 0x000b1800010c7983 */ /* 0x000ee80000300a00 */
[----:B--2---:R0:W-:Y:S04]  /*2a8c0*/  STS.128 [R0+0xd00], R16 ;  /* 0x000d001000007388 */ /* 0x0041e80000000c00 */
[----:B0-----:R-:W2:Y:S04]  /*2a8d0*/  LDL.LU.64 R18, [R1+0xb10] ;  /* 0x000b100001127983 */ /* 0x001ea80000300a00 */
[----:B------:R-:W2:Y:S04]  /*2a8e0*/  LDL.LU.64 R16, [R1+0xb08] ;  /* 0x000b080001107983 */ /* 0x000ea80000300a00 */
[----:B------:R-:W4:Y:S04]  /*2a8f0*/  LDL.LU.64 R26, [R1+0xb00] ;  /* 0x000b0000011a7983 */ /* 0x000f280000300a00 */
[----:B------:R-:W4:Y:S04]  /*2a900*/  LDL.LU.64 R24, [R1+0xaf8] ;  /* 0x000af80001187983 */ /* 0x000f280000300a00 */
[----:B---3--:R0:W-:Y:S04]  /*2a910*/  STS.128 [R0+0xd80], R12 ;  /* 0x000d800c00007388 */ /* 0x0081e80000000c00 */
[----:B-----5:R-:W-:Y:S04]  /*2a920*/  STS.128 [R0+0x680], R20 ;  /* 0x0006801400007388 */ /* 0x020fe80000000c00 */
[----:B0-----:R-:W3:Y:S04]  /*2a930*/  LDL.LU.64 R14, [R1+0xaf0] ;  /* 0x000af000010e7983 */ /* 0x001ee80000300a00 */
[----:B------:R-:W3:Y:S04]  /*2a940*/  LDL.LU.64 R12, [R1+0xae8] ;  /* 0x000ae800010c7983 */ /* 0x000ee80000300a00 */
[----:B--2---:R0:W-:Y:S04]  /*2a950*/  STS.128 [R0+0x600], R16 ;  /* 0x0006001000007388 */ /* 0x0041e80000000c00 */
[----:B----4-:R1:W-:Y:S04]  /*2a960*/  STS.128 [R0+0xe00], R24 ;  /* 0x000e001800007388 */ /* 0x0103e80000000c00 */
[----:B0-----:R-:W2:Y:S04]  /*2a970*/  LDL.LU.64 R18, [R1+0xae0] ;  /* 0x000ae00001127983 */ /* 0x001ea80000300a00 */
[----:B------:R-:W2:Y:S04]  /*2a980*/  LDL.LU.64 R16, [R1+0xad8] ;  /* 0x000ad80001107983 */ /* 0x000ea80000300a00 */
[----:B-1----:R-:W4:Y:S04]  /*2a990*/  LDL.LU R27, [R1+0x450] ;  /* 0x00045000011b7983 */ /* 0x002f280000300800 */
[----:B------:R-:W5:Y:S04]  /*2a9a0*/  LDL.LU.64 R22, [R1+0xad0] ;  /* 0x000ad00001167983 */ /* 0x000f680000300a00 */
[----:B------:R-:W5:Y:S04]  /*2a9b0*/  LDL.LU.64 R20, [R1+0xac8] ;  /* 0x000ac80001147983 */ /* 0x000f680000300a00 */
[----:B------:R-:W-:Y:S04]  /*2a9c0*/  STS.128 [R0+0xe80], R4 ;  /* 0x000e800400007388 */ /* 0x000fe80000000c00 */
[----:B------:R0:W-:Y:S04]  /*2a9d0*/  STS.128 [R0+0x700], R8 ;  /* 0x0007000800007388 */ /* 0x0001e80000000c00 */
[----:B---3--:R1:W-:Y:S04]  /*2a9e0*/  STS.128 [R0+0xf00], R12 ;  /* 0x000f000c00007388 */ /* 0x0083e80000000c00 */
[----:B------:R-:W3:Y:S01]  /*2a9f0*/  LDL.LU R3, [R1+0x950] ;  /* 0x0009500001037983 */ /* 0x000ee20000300800 */
[----:B0-----:R-:W-:-:S02]  /*2aa00*/  LOP3.LUT R10, R2, 0x20, RZ, 0x3c, !PT ;  /* 0x00000020020a7812 */ /* 0x001fc400078e3cff */
[----:B-1----:R-:W-:Y:S01]  /*2aa10*/  LOP3.LUT R14, R2, 0x40, RZ, 0x3c, !PT ;  /* 0x00000040020e7812 */ /* 0x002fe200078e3cff */
[----:B--2---:R-:W-:Y:S04]  /*2aa20*/  STS.128 [R0+0x780], R16 ;  /* 0x0007801000007388 */ /* 0x004fe80000000c00 */
[----:B-----5:R-:W-:Y:S04]  /*2aa30*/  STS.128 [R0+0xf80], R20 ;  /* 0x000f801400007388 */ /* 0x020fe80000000c00 */
[----:B------:R-:W-:Y:S06]  /*2aa40*/  BAR.SYNC.DEFER_BLOCKING 0x0 ;  /* 0x0000000000007b1d */ /* 0x000fec0000010000 */
[----:B------:R-:W0:Y:S04]  /*2aa50*/  LDS.128 R4, [R2] ;  /* 0x0000000002047984 */ /* 0x000e280000000c00 */
[----:B0-----:R-:W-:Y:S01]  /*2aa60*/  STL.64 [R1+0xa0], R4 ;  /* 0x0000a00401007387 */ /* 0x001fe20000100a00 */
[----:B------:R-:W-:-:S03]  /*2aa70*/  IMAD.MOV.U32 R8, RZ, RZ, R4 ;  /* 0x000000ffff087224 */ /* 0x000fc600078e0004 */
[----:B------:R-:W-:Y:S04]  /*2aa80*/  STL.64 [R1+0xa8], R6 ;  /* 0x0000a80601007387 */ /* 0x000fe80000100a00 */
[----:B------:R-:W0:Y:S01]  /*2aa90*/  LDS.128 R4, [R10] ;  /* 0x000000000a047984 */ /* 0x000e220000000c00 */
[----:B------:R-:W-:-:S03]  /*2aaa0*/  LOP3.LUT R18, R2, 0x60, RZ, 0x3c, !PT ;  /* 0x0000006002127812 */ /* 0x000fc600078e3cff */
[----:B0-----:R-:W-:Y:S01]  /*2aab0*/  STL.64 [R1+0x90], R4 ;  /* 0x0000900401007387 */ /* 0x001fe20000100a00 */
[----:B------:R-:W-:-:S03]  /*2aac0*/  IMAD.MOV.U32 R20, RZ, RZ, R4 ;  /* 0x000000ffff147224 */ /* 0x000fc600078e0004 */
[----:B------:R-:W-:Y:S04]  /*2aad0*/  STL.64 [R1+0x98], R6 ;  /* 0x0000980601007387 */ /* 0x000fe80000100a00 */
[----:B------:R-:W0:Y:S04]  /*2aae0*/  LDS.128 R4, [R14] ;  /* 0x000000000e047984 */ /* 0x000e280000000c00 */
[----:B------:R-:W-:Y:S04]  /*2aaf0*/  STL [R1+0xac4], R20 ;  /* 0x000ac41401007387 */ /* 0x000fe80000100800 */
[----:B------:R-:W1:Y:S04]  /*2ab00*/  LDS.128 R20, [R2+0x1000] ;  /* 0x0010000002147984 */ /* 0x000e680000000c00 */
[----:B0-----:R-:W-:Y:S01]  /*2ab10*/  STL.64 [R1+0x140], R4 ;  /* 0x0001400401007387 */ /* 0x001fe20000100a00 */
[----:B------:R-:W-:-:S03]  /*2ab20*/  IMAD.MOV.U32 R19, RZ, RZ, R4 ;  /* 0x000000ffff137224 */ /* 0x000fc600078e0004 */
[----:B------:R-:W-:Y:S04]  /*2ab30*/  STL.64 [R1+0x148], R6 ;  /* 0x0001480601007387 */ /* 0x000fe80000100a00 */
[----:B------:R-:W0:Y:S01]  /*2ab40*/  LDS.128 R4, [R18] ;  /* 0x0000000012047984 */ /* 0x000e220000000c00 */
[----:B-1----:R-:W-:-:S03]  /*2ab50*/  IMAD.MOV.U32 R17, RZ, RZ, R20 ;  /* 0x000000ffff117224 */ /* 0x002fc600078e0014 */
[----:B0-----:R-:W-:Y:S04]  /*2ab60*/  STL.64 [R1+0x1c0], R4 ;  /* 0x0001c00401007387 */ /* 0x001fe80000100a00 */
[----:B------:R-:W-:Y:S04]  /*2ab70*/  STL.64 [R1+0x1c8], R6 ;  /* 0x0001c80601007387 */ /* 0x000fe80000100a00 */
[----:B------:R-:W-:Y:S04]  /*2ab80*/  STL.64 [R1+0x1e0], R20 ;  /* 0x0001e01401007387 */ /* 0x000fe80000100a00 */
[----:B------:R-:W-:Y:S04]  /*2ab90*/  STL.64 [R1+0x1e8], R22 ;  /* 0x0001e81601007387 */ /* 0x000fe80000100a00 */
[----:B------:R-:W0:Y:S04]  /*2aba0*/  LDS.128 R20, [R10+0x1000] ;  /* 0x001000000a147984 */ /* 0x000e280000000c00 */
[----:B0-----:R-:W-:Y:S01]  /*2abb0*/  STL.64 [R1+0x190], R20 ;  /* 0x0001901401007387 */ /* 0x001fe20000100a00 */
[----:B------:R-:W-:-:S03]  /*2abc0*/  IMAD.MOV.U32 R16, RZ, RZ, R20 ;  /* 0x000000ffff107224 */ /* 0x000fc600078e0014 */
[----:B------:R-:W-:Y:S04]  /*2abd0*/  STL.64 [R1+0x198], R22 ;  /* 0x0001981601007387 */ /* 0x000fe80000100a00 */
[----:B------:R-:W0:Y:S04]  /*2abe0*/  LDS.128 R20, [R14+0x1000] ;  /* 0x001000000e147984 */ /* 0x000e280000000c00 */
[----:B0-----:R-:W-:Y:S01]  /*2abf0*/  STL.64 [R1+0x1d0], R20 ;  /* 0x0001d01401007387 */ /* 0x001fe20000100a00 */
[----:B------:R-:W-:-:S03]  /*2ac00*/  IMAD.MOV.U32 R15, RZ, RZ, R20 ;  /* 0x000000ffff0f7224 */ /* 0x000fc600078e0014 */
[----:B------:R-:W-:Y:S04]  /*2ac10*/  STL.64 [R1+0x1d8], R22 ;  /* 0x0001d81601007387 */ /* 0x000fe80000100a00 */
[----:B------:R-:W0:Y:S04]  /*2ac20*/  LDS.128 R20, [R18+0x1000] ;  /* 0x0010000012147984 */ /* 0x000e280000000c00 */
[----:B0-----:R0:W-:Y:S01]  /*2ac30*/  STL.64 [R1+0x1b0], R20 ;  /* 0x0001b01401007387 */ /* 0x0011e20000100a00 */
[----:B------:R-:W-:-:S03]  /*2ac40*/  IMAD.MOV.U32 R13, RZ, RZ, R20 ;  /* 0x000000ffff0d7224 */ /* 0x000fc600078e0014 */
[----:B------:R-:W-:Y:S04]  /*2ac50*/  STL.64 [R1+0x1b8], R22 ;  /* 0x0001b81601007387 */ /* 0x000fe80000100a00 */
[----:B0-----:R-:W2:Y:S01]  /*2ac60*/  LDL.LU R20, [R1+0xac4] ;  /* 0x000ac40001147983 */ /* 0x001ea20000300800 */
[----:B------:R-:W-:-:S04]  /*2ac70*/  SHF.R.U32.HI R25, RZ, 0x7, R29 ;  /* 0x00000007ff197819 */ /* 0x000fc8000001161d */
[----:B------:R-:W-:Y:S01]  /*2ac80*/  SGXT.U32 R25, R25, 0x1 ;  /* 0x000000011919781a */ /* 0x000fe20000000000 */
[C---:B---3--:R-:W-:Y:S01]  /*2ac90*/  IMAD R0, R3.reuse, c[0x0][0x194], RZ ;  /* 0x0000650003007a24 */ /* 0x048fe200078e02ff */
[----:B------:R-:W-:Y:S02]  /*2aca0*/  ISETP.GE.AND P0, PT, R3, c[0x0][0x178], PT ;  /* 0x00005e0003007a0c */ /* 0x000fe40003f06270 */
[----:B----4-:R-:W-:Y:S02]  /*2acb0*/  LOP3.LUT R7, R27, R25, RZ, 0xfc, !PT ;  /* 0x000000191b077212 */ /* 0x010fe400078efcff */
[----:B------:R-:W-:Y:S02]  /*2acc0*/  LEA R3, P1, R0, c[0x0][0x170], 0x1 ;  /* 0x00005c0000037a11 */ /* 0x000fe400078208ff */
[C---:B------:R-:W-:Y:S01]  /*2acd0*/  ISETP.LT.AND P4, PT, R7.reuse, c[0x0][0x17c], !P0 ;  /* 0x00005f0007007a0c */ /* 0x040fe20004781270 */
[----:B------:R-:W-:Y:S01]  /*2ace0*/  IMAD R7, R7, c[0x0][0x198], RZ ;  /* 0x0000660007077a24 */ /* 0x000fe200078e02ff */
[----:B------:R-:W-:-:S02]  /*2acf0*/  LOP3.LUT R5, R27, 0x2, R25, 0xfe, !PT ;  /* 0x000000021b057812 */ /* 0x000fc400078efe19 */
[----:B------:R-:W-:Y:S02]  /*2ad00*/  LEA.HI.X.SX32 R0, R0, c[0x0][0x174], 0x1, P1 ;  /* 0x00005d0000007a11 */ /* 0x000fe400008f0eff */
[----:B------:R-:W-:Y:S02]  /*2ad10*/  LEA R6, P3, R7, R3, 0x1 ;  /* 0x0000000307067211 */ /* 0x000fe400078608ff */
[C-C-:B------:R-:W-:Y:S01]  /*2ad20*/  LOP3.LUT R9, R27.reuse, 0x4, R25.reuse, 0xfe, !PT ;  /* 0x000000041b097812 */ /* 0x140fe200078efe19 */
[----:B------:R-:W-:Y:S01]  /*2ad30*/  IMAD.MOV.U32 R12, RZ, RZ, R4 ;  /* 0x000000ffff0c7224 */ /* 0x000fe200078e0004 */
[----:B------:R-:W-:Y:S02]  /*2ad40*/  LOP3.LUT R4, R27, 0x6, R25, 0xfe, !PT ;  /* 0x000000061b047812 */ /* 0x000fe400078efe19 */
[C---:B------:R-:W-:Y:S01]  /*2ad50*/  ISETP.LT.AND P2, PT, R5.reuse, c[0x0][0x17c], !P0 ;  /* 0x00005f0005007a0c */ /* 0x040fe20004741270 */
[----:B------:R-:W-:Y:S01]  /*2ad60*/  IMAD R5, R5, c[0x0][0x198], RZ ;  /* 0x0000660005057a24 */ /* 0x000fe200078e02ff */
[----:B------:R-:W-:-:S02]  /*2ad70*/  LEA.HI.X.SX32 R7, R7, R0, 0x1, P3 ;  /* 0x0000000007077211 */ /* 0x000fc400018f0eff */
[C---:B------:R-:W-:Y:S01]  /*2ad80*/  ISETP.LT.AND P1, PT, R9.reuse, c[0x0][0x17c], !P0 ;  /* 0x00005f0009007a0c */ /* 0x040fe20004721270 */
[----:B------:R-:W-:Y:S01]  /*2ad90*/  IMAD R9, R9, c[0x0][0x198], RZ ;  /* 0x0000660009097a24 */ /* 0x000fe200078e02ff */
[C---:B------:R-:W-:Y:S01]  /*2ada0*/  ISETP.LT.AND P3, PT, R4.reuse, c[0x0][0x17c], !P0 ;  /* 0x00005f0004007a0c */ /* 0x040fe20004761270 */
[----:B------:R-:W-:Y:S01]  /*2adb0*/  IMAD R11, R4, c[0x0][0x198], RZ ;  /* 0x00006600040b7a24 */ /* 0x000fe200078e02ff */
[----:B------:R0:W-:Y:S01]  /*2adc0*/  @P4 STG.E.U16 [R6.64], R8 ;  /* 0x0000000806004986 */ /* 0x0001e2000c101506 */
[----:B------:R-:W-:-:S04]  /*2add0*/  LEA R4, P4, R5, R3, 0x1 ;  /* 0x0000000305047211 */ /* 0x000fc800078808ff */
[----:B------:R-:W-:Y:S02]  /*2ade0*/  LEA.HI.X.SX32 R5, R5, R0, 0x1, P4 ;  /* 0x0000000005057211 */ /* 0x000fe400020f0eff */
[----:B0-----:R-:W-:-:S04]  /*2adf0*/  LEA R6, P5, R9, R3, 0x1 ;  /* 0x0000000309067211 */ /* 0x001fc800078a08ff */
[----:B------:R-:W-:Y:S01]  /*2ae00*/  LEA.HI.X.SX32 R7, R9, R0, 0x1, P5 ;  /* 0x0000000009077211 */ /* 0x000fe200028f0eff */
[----:B------:R-:W-:Y:S04]  /*2ae10*/  STL [R1+0xac0], R18 ;  /* 0x000ac01201007387 */ /* 0x000fe80000100800 */
[----:B------:R-:W-:Y:S01]  /*2ae20*/  STL.64 [R1+0xab8], R16 ;  /* 0x000ab81001007387 */ /* 0x000fe20000100a00 */
[----:B------:R-:W-:-:S04]  /*2ae30*/  LEA R8, P6, R11, R3, 0x1 ;  /* 0x000000030b087211 */ /* 0x000fc800078c08ff */
[----:B------:R-:W-:Y:S01]  /*2ae40*/  LEA.HI.X.SX32 R9, R11, R0, 0x1, P6 ;  /* 0x000000000b097211 */ /* 0x000fe200030f0eff */
[----:B--2---:R-:W-:Y:S04]  /*2ae50*/  @P2 STG.E.U16 [R4.64], R20 ;  /* 0x0000001404002986 */ /* 0x004fe8000c101506 */
[----:B------:R-:W-:Y:S04]  /*2ae60*/  @P1 STG.E.U16 [R6.64], R19 ;  /* 0x0000001306001986 */ /* 0x000fe8000c101506 */
[----:B------:R-:W0:Y:S04]  /*2ae70*/  LDS.128 R16, [R2+0x2000] ;  /* 0x0020000002107984 */ /* 0x000e280000000c00 */
[----:B------:R1:W-:Y:S04]  /*2ae80*/  @P3 STG.E.U16 [R8.64], R12 ;  /* 0x0000000c08003986 */ /* 0x0003e8000c101506 */
[----:B0-----:R-:W-:Y:S01]  /*2ae90*/  STL.64 [R1+0x1a0], R16 ;  /* 0x0001a01001007387 */ /* 0x001fe20000100a00 */
[----:B-1----:R-:W-:-:S03]  /*2aea0*/  IMAD.MOV.U32 R12, RZ, RZ, R16 ;  /* 0x000000ffff0c7224 */ /* 0x002fc600078e0010 */
[----:B------:R-:W-:Y:S04]  /*2aeb0*/  STL.64 [R1+0x1a8], R18 ;  /* 0x0001a81201007387 */ /* 0x000fe80000100a00 */
[----:B------:R-:W0:Y:S04]  /*2aec0*/  LDS.128 R16, [R10+0x2000] ;  /* 0x002000000a107984 */ /* 0x000e280000000c00 */
[----:B0-----:R-:W-:Y:S04]  /*2aed0*/  STL [R1+0x160], R16 ;  /* 0x0001601001007387 */ /* 0x001fe80000100800 */
[----:B------:R0:W-:Y:S04]  /*2aee0*/  STL.64 [R1+0x168], R18 ;  /* 0x0001681201007387 */ /* 0x0001e80000100a00 */
[----:B0-----:R-:W2:Y:S01]  /*2aef0*/  LDL.LU R18, [R1+0xac0] ;  /* 0x000ac00001127983 */ /* 0x001ea20000300800 */
[----:B------:R-:W-:-:S02]  /*2af00*/  IMAD.MOV.U32 R20, RZ, RZ, R16 ;  /* 0x000000ffff147224 */ /* 0x000fc400078e0010 */
[----:B------:R-:W-:Y:S02]  /*2af10*/  IMAD.MOV.U32 R26, RZ, RZ, R17 ;  /* 0x000000ffff1a7224 */ /* 0x000fe400078e0011 */
[----:B------:R-:W3:Y:S04]  /*2af20*/  LDL.LU.64 R16, [R1+0xab8] ;  /* 0x000ab80001107983 */ /* 0x000ee80000300a00 */
[----:B------:R-:W-:Y:S04]  /*2af30*/  STL [R1+0xab0], R20 ;  /* 0x000ab01401007387 */ /* 0x000fe80000100800 */
[----:B------:R-:W0:Y:S04]  /*2af40*/  LDS.128 R20, [R14+0x2000] ;  /* 0x002000000e147984 */ /* 0x000e280000000c00 */
[----:B------:R-:W-:Y:S01]  /*2af50*/  STL [R1+0xa90], R26 ;  /* 0x000a901a01007387 */ /* 0x000fe20000100800 */
[----:B------:R-:W-:-:S04]  /*2af60*/  LOP3.LUT R4, R27, 0x8, R25, 0xfe, !PT ;  /* 0x000000081b047812 */ /* 0x000fc800078efe19 */
[C---:B------:R-:W-:Y:S01]  /*2af70*/  ISETP.LT.AND P2, PT, R4.reuse, c[0x0][0x17c], !P0 ;  /* 0x00005f0004007a0c */ /* 0x040fe20004741270 */
[----:B------:R-:W-:Y:S01]  /*2af80*/  IMAD R9, R4, c[0x0][0x198], RZ ;  /* 0x0000660004097a24 */ /* 0x000fe200078e02ff */
[----:B0-----:R-:W-:Y:S01]  /*2af90*/  STL.64 [R1+0x180], R20 ;  /* 0x0001801401007387 */ /* 0x001fe20000100a00 */
[----:B------:R-:W-:-:S03]  /*2afa0*/  IMAD.MOV.U32 R19, RZ, RZ, R20 ;  /* 0x000000ffff137224 */ /* 0x000fc600078e0014 */
[----:B------:R-:W-:Y:S01]  /*2afb0*/  STL.64 [R1+0x188], R22 ;  /* 0x0001881601007387 */ /* 0x000fe20000100a00 */
[----:B------:R-:W-:-:S04]  /*2afc0*/  LEA R8, P6, R9, R3, 0x1 ;  /* 0x0000000309087211 */ /* 0x000fc800078c08ff */
[----:B------:R-:W-:Y:S02]  /*2afd0*/  LEA.HI.X.SX32 R9, R9, R0, 0x1, P6 ;  /* 0x0000000009097211 */ /* 0x000fe400030f0eff */
[----:B------:R-:W-:-:S04]  /*2afe0*/  LOP3.LUT R5, R27, 0xa, R25, 0xfe, !PT ;  /* 0x0000000a1b057812 */ /* 0x000fc800078efe19 */
[C---:B------:R-:W-:Y:S01]  /*2aff0*/  ISETP.LT.AND P4, PT, R5.reuse, c[0x0][0x17c], !P0 ;  /* 0x00005f0005007a0c */ /* 0x040fe20004781270 */
[----:B------:R-:W-:-:S05]  /*2b000*/  IMAD R5, R5, c[0x0][0x198], RZ ;  /* 0x0000660005057a24 */ /* 0x000fca00078e02ff */
[----:B------:R-:W-:-:S04]  /*2b010*/  LEA R4, P5, R5, R3, 0x1 ;  /* 0x0000000305047211 */ /* 0x000fc800078a08ff */
[----:B------:R-:W-:Y:S02]  /*2b020*/  LEA.HI.X.SX32 R5, R5, R0, 0x1, P5 ;  /* 0x0000000005057211 */ /* 0x000fe400028f0eff */
[C-C-:B------:R-:W-:Y:S02]  /*2b030*/  LOP3.LUT R7, R27.reuse, 0xc, R25.reuse, 0xfe, !PT ;  /* 0x0000000c1b077812 */ /* 0x140fe400078efe19 */
[----:B------:R-:W-:Y:S02]  /*2b040*/  LOP3.LUT R6, R27, 0xe, R25, 0xfe, !PT ;  /* 0x0000000e1b067812 */ /* 0x000fe400078efe19 */
[C---:B------:R-:W-:Y:S01]  /*2b050*/  ISETP.LT.AND P3, PT, R7.reuse, c[0x0][0x17c], !P0 ;  /* 0x00005f0007007a0c */ /* 0x040fe20004761270 */
[----:B------:R-:W-:Y:S01]  /*2b060*/  IMAD R7, R7, c[0x0][0x198], RZ ;  /* 0x0000660007077a24 */ /* 0x000fe200078e02ff */
[C---:B------:R-:W-:Y:S01]  /*2b070*/  ISETP.LT.AND P1, PT, R6.reuse, c[0x0][0x17c], !P0 ;  /* 0x00005f0006007a0c */ /* 0x040fe20004721270 */
[----:B------:R-:W-:-:S03]  /*2b080*/  IMAD R11, R6, c[0x0][0x198], RZ ;  /* 0x00006600060b7a24 */ /* 0x000fc600078e02ff */
[----:B------:R-:W-:-:S04]  /*2b090*/  LEA R6, P6, R7, R3, 0x1 ;  /* 0x0000000307067211 */ /* 0x000fc800078c08ff */
[----:B------:R-:W-:Y:S01]  /*2b0a0*/  LEA.HI.X.SX32 R7, R7, R0, 0x1, P6 ;  /* 0x0000000007077211 */ /* 0x000fe200030f0eff */
[----:B--2---:R-:W0:Y:S04]  /*2b0b0*/  LDS.128 R20, [R18+0x2000] ;  /* 0x0020000012147984 */ /* 0x004e280000000c00 */
[----:B---3--:R1:W-:Y:S04]  /*2b0c0*/  @P2 STG.E.U16 [R8.64], R17 ;  /* 0x0000001108002986 */ /* 0x0083e8000c101506 */
[----:B0-----:R-:W-:Y:S01]  /*2b0d0*/  STL [R1+0x150], R20 ;  /* 0x0001501401007387 */ /* 0x001fe20000100800 */
[----:B-1----:R-:W-:-:S02]  /*2b0e0*/  IMAD.MOV.U32 R17, RZ, RZ, R20 ;  /* 0x000000ffff117224 */ /* 0x002fc400078e0014 */
[----:B------:R-:W-:Y:S01]  /*2b0f0*/  IMAD.MOV.U32 R29, RZ, RZ, R21 ;  /* 0x000000ffff1d7224 */ /* 0x000fe200078e0015 */
[----:B------:R-:W-:Y:S04]  /*2b100*/  STL.64 [R1+0x158], R22 ;  /* 0x0001581601007387 */ /* 0x000fe80000100a00 */
[----:B------:R-:W0:Y:S04]  /*2b110*/  LDS.128 R20, [R2+0x3000] ;  /* 0x0030000002147984 */ /* 0x000e280000000c00 */
[----:B------:R-:W-:Y:S04]  /*2b120*/  STL [R1+0xa94], R29 ;  /* 0x000a941d01007387 */ /* 0x000fe80000100800 */
[----:B------:R1:W-:Y:S04]  /*2b130*/  @P4 STG.E.U16 [R4.64], R16 ;  /* 0x0000001004004986 */ /* 0x0003e8000c101506 */
[----:B0-----:R-:W-:Y:S01]  /*2b140*/  STL [R1+0x170], R20 ;  /* 0x0001701401007387 */ /* 0x001fe20000100800 */
[----:B-1----:R-:W-:-:S02]  /*2b150*/  IMAD.MOV.U32 R16, RZ, RZ, R20 ;  /* 0x000000ffff107224 */ /* 0x002fc400078e0014 */
[----:B------:R-:W-:Y:S01]  /*2b160*/  IMAD.MOV.U32 R28, RZ, RZ, R21 ;  /* 0x000000ffff1c7224 */ /* 0x000fe200078e0015 */
[----:B------:R-:W-:Y:S04]  /*2b170*/  STL.64 [R1+0x178], R22 ;  /* 0x0001781601007387 */ /* 0x000fe80000100a00 */
[----:B------:R-:W0:Y:S04]  /*2b180*/  LDS.128 R20, [R10+0x3000] ;  /* 0x003000000a147984 */ /* 0x000e280000000c00 */
[----:B------:R-:W-:Y:S04]  /*2b190*/  STL [R1+0xa98], R28 ;  /* 0x000a981c01007387 */ /* 0x000fe80000100800 */
[----:B------:R1:W-:Y:S04]  /*2b1a0*/  @P3 STG.E.U16 [R6.64], R15 ;  /* 0x0000000f06003986 */ /* 0x0003e8000c101506 */
[----:B0-----:R-:W-:Y:S01]  /*2b1b0*/  STL.64 [R1+0x110], R20 ;  /* 0x0001101401007387 */ /* 0x001fe20000100a00 */
[----:B-1----:R-:W-:-:S03]  /*2b1c0*/  IMAD.MOV.U32 R15, RZ, RZ, R20 ;  /* 0x000000ffff0f7224 */ /* 0x002fc600078e0014 */
[----:B------:R-:W-:Y:S04]  /*2b1d0*/  STL.64 [R1+0x118], R22 ;  /* 0x0001181601007387 */ /* 0x000fe80000100a00 */
[----:B------:R-:W0:Y:S01]  /*2b1e0*/  LDS.128 R20, [R14+0x3000] ;  /* 0x003000000e147984 */ /* 0x000e220000000c00 */
[----:B------:R-:W-:-:S04]  /*2b1f0*/  LEA R8, P2, R11, R3, 0x1 ;  /* 0x000000030b087211 */ /* 0x000fc800078408ff */
[----:B------:R-:W-:-:S05]  /*2b200*/  LEA.HI.X.SX32 R9, R11, R0, 0x1, P2 ;  /* 0x000000000b097211 */ /* 0x000fca00010f0eff */
[----:B------:R1:W-:Y:S01]  /*2b210*/  @P1 STG.E.U16 [R8.64], R13 ;  /* 0x0000000d08001986 */ /* 0x0003e2000c101506 */
[----:B------:R-:W-:-:S03]  /*2b220*/  LOP3.LUT R4, R27, 0x10, R25, 0xfe, !PT ;  /* 0x000000101b047812 */ /* 0x000fc600078efe19 */
[----:B0-----:R-:W-:Y:S01]  /*2b230*/  STL.64 [R1+0x130], R20 ;  /* 0x0001301401007387 */ /* 0x001fe20000100a00 */
[----:B-1----:R-:W-:-:S03]  /*2b240*/  IMAD.MOV.U32 R13, RZ, RZ, R20 ;  /* 0x000000ffff0d7224 */ /* 0x002fc600078e0014 */
[----:B------:R-:W-:Y:S04]  /*2b250*/  STL.64 [R1+0x138], R22 ;  /* 0x0001381601007387 */ /* 0x000fe80000100a00 */
[----:B------:R-:W0:Y:S01]  /*2b260*/  LDS.128 R20, [R18+0x3000] ;  /* 0x0030000012147984 */ /* 0x000e220000000c00 */
[C---:B------:R-:W-:Y:S01]  /*2b270*/  ISETP.LT.AND P2, PT, R4.reuse, c[0x0][0x17c], !P0 ;  /* 0x00005f0004007a0c */ /* 0x040fe20004741270 */
[----:B------:R-:W-:-:S05]  /*2b280*/  IMAD R4, R4, c[0x0][0x198], RZ ;  /* 0x0000660004047a24 */ /* 0x000fca00078e02ff */
[----:B------:R-:W-:-:S04]  /*2b290*/  LEA R6, P4, R4, R3, 0x1 ;  /* 0x0000000304067211 */ /* 0x000fc800078808ff */
[----:B------:R-:W-:-:S05]  /*2b2a0*/  LEA.HI.X.SX32 R7, R4, R0, 0x1, P4 ;  /* 0x0000000004077211 */ /* 0x000fca00020f0eff */
[----:B------:R1:W-:Y:S04]  /*2b2b0*/  @P2 STG.E.U16 [R6.64], R12 ;  /* 0x0000000c06002986 */ /* 0x0003e8000c101506 */
[----:B0-----:R0:W-:Y:S01]  /*2b2c0*/  STL.64 [R1+0x120], R20 ;  /* 0x0001201401007387 */ /* 0x0011e20000100a00 */
[----:B-1----:R-:W-:-:S03]  /*2b2d0*/  IMAD.MOV.U32 R12, RZ, RZ, R20 ;  /* 0x000000ffff0c7224 */ /* 0x002fc600078e0014 */
[----:B------:R-:W-:Y:S04]  /*2b2e0*/  STL.64 [R1+0x128], R22 ;  /* 0x0001281601007387 */ /* 0x000fe80000100a00 */
[----:B0-----:R-:W2:Y:S01]  /*2b2f0*/  LDL.LU R20, [R1+0xab0] ;  /* 0x000ab00001147983 */ /* 0x001ea20000300800 */
[----:B------:R-:W-:-:S04]  /*2b300*/  LOP3.LUT R5, R27, 0x12, R25, 0xfe, !PT ;  /* 0x000000121b057812 */ /* 0x000fc800078efe19 */
[C---:B------:R-:W-:Y:S01]  /*2b310*/  ISETP.LT.AND P3, PT, R5.reuse, c[0x0][0x17c], !P0 ;  /* 0x00005f0005007a0c */ /* 0x040fe20004761270 */
[----:B------:R-:W-:Y:S01]  /*2b320*/  IMAD R5, R5, c[0x0][0x198], RZ ;  /* 0x0000660005057a24 */ /* 0x000fe200078e02ff */
[----:B------:R-:W-:-:S04]  /*2b330*/  LOP3.LUT R9, R27, 0x16, R25, 0xfe, !PT ;  /* 0x000000161b097812 */ /* 0x000fc800078efe19 */
[-C--:B------:R-:W-:Y:S02]  /*2b340*/  LEA R4, P5, R5, R3.reuse, 0x1 ;  /* 0x0000000305047211 */ /* 0x080fe400078a08ff */
[C---:B------:R-:W-:Y:S01]  /*2b350*/  ISETP.LT.AND P4, PT, R9.reuse, c[0x0][0x17c], !P0 ;  /* 0x00005f0009007a0c */ /* 0x040fe20004781270 */
[----:B------:R-:W-:Y:S01]  /*2b360*/  IMAD R9, R9, c[0x0][0x198], RZ ;  /* 0x0000660009097a24 */ /* 0x000fe200078e02ff */
[-C--:B------:R-:W-:Y:S02]  /*2b370*/  LEA.HI.X.SX32 R5, R5, R0.reuse, 0x1, P5 ;  /* 0x0000000005057211 */ /* 0x080fe400028f0eff */
[----:B------:R-:W-:Y:S02]  /*2b380*/  LOP3.LUT R11, R27, 0x14, R25, 0xfe, !PT ;  /* 0x000000141b0b7812 */ /* 0x000fe400078efe19 */
[----:B------:R-:W-:Y:S02]  /*2b390*/  LEA R8, P5, R9, R3, 0x1 ;  /* 0x0000000309087211 */ /* 0x000fe400078a08ff */
[C---:B------:R-:W-:Y:S01]  /*2b3a0*/  ISETP.LT.AND P1, PT, R11.reuse, c[0x0][0x17c], !P0 ;  /* 0x00005f000b007a0c */ /* 0x040fe20004721270 */
[----:B------:R-:W-:Y:S01]  /*2b3b0*/  IMAD R11, R11, c[0x0][0x198], RZ ;  /* 0x000066000b0b7a24 */ /* 0x000fe200078e02ff */
[----:B------:R-:W-:-:S04]  /*2b3c0*/  LEA.HI.X.SX32 R9, R9, R0, 0x1, P5 ;  /* 0x0000000009097211 */ /* 0x000fc800028f0eff */
[----:B------:R-:W-:-:S04]  /*2b3d0*/  LEA R6, P2, R11, R3, 0x1 ;  /* 0x000000030b067211 */ /* 0x000fc800078408ff */
[----:B------:R-:W-:Y:S01]  /*2b3e0*/  LEA.HI.X.SX32 R7, R11, R0, 0x1, P2 ;  /* 0x000000000b077211 */ /* 0x000fe200010f0eff */
[----:B------:R-:W-:Y:S04]  /*2b3f0*/  STL [R1+0xaac], R18 ;  /* 0x000aac1201007387 */ /* 0x000fe80000100800 */
[----:B--2---:R0:W-:Y:S02]  /*2b400*/  @P3 STG.E.U16 [R4.64], R20 ;  /* 0x0000001404003986 */ /* 0x0041e4000c101506 */
[----:B0-----:R-:W-:-:S04]  /*2b410*/  LOP3.LUT R5, R27, 0x18, R25, 0xfe, !PT ;  /* 0x000000181b057812 */ /* 0x001fc800078efe19 */
[C---:B------:R-:W-:Y:S01]  /*2b420*/  ISETP.LT.AND P5, PT, R5.reuse, c[0x0][0x17c], !P0 ;  /* 0x00005f0005007a0c */ /* 0x040fe200047a1270 */
[----:B------:R-:W-:-:S05]  /*2b430*/  IMAD R5, R5, c[0x0][0x198], RZ ;  /* 0x0000660005057a24 */ /* 0x000fca00078e02ff */
[C---:B------:R-:W-:Y:S01]  /*2b440*/  LEA R4, P2, R5.reuse, R3, 0x1 ;  /* 0x0000000305047211 */ /* 0x040fe200078408ff */
[----:B------:R-:W-:Y:S03]  /*2b450*/  @P1 STG.E.U16 [R6.64], R19 ;  /* 0x0000001306001986 */ /* 0x000fe6000c101506 */
[----:B------:R-:W-:Y:S01]  /*2b460*/  LEA.HI.X.SX32 R5, R5, R0, 0x1, P2 ;  /* 0x0000000005057211 */ /* 0x000fe200010f0eff */
[----:B------:R-:W-:Y:S04]  /*2b470*/  @P4 STG.E.U16 [R8.64], R17 ;  /* 0x0000001108004986 */ /* 0x000fe8000c101506 */
[----:B------:R-:W-:Y:S04]  /*2b480*/  @P5 STG.E.U16 [R4.64], R16 ;  /* 0x0000001004005986 */ /* 0x000fe8000c101506 */
        /* <DEDUP_REMOVED lines=9> */
[----:B0-----:R-:W-:Y:S04]  /*2b520*/  STL.64 [R1+0xe0], R16 ;  /* 0x0000e01001007387 */ /* 0x001fe80000100a00 */
[----:B------:R0:W-:Y:S04]  /*2b530*/  STL.64 [R1+0xe8], R18 ;  /* 0x0000e81201007387 */ /* 0x0001e80000100a00 */
[----:B0-----:R-:W2:Y:S01]  /*2b540*/  LDL.LU R18, [R1+0xaac] ;  /* 0x000aac0001127983 */ /* 0x001ea20000300800 */
[----:B------:R-:W-:-:S03]  /*2b550*/  IMAD.MOV.U32 R20, RZ, RZ, R16 ;  /* 0x000000ffff147224 */ /* 0x000fc600078e0010 */
[----:B------:R-:W-:Y:S04]  /*2b560*/  STL [R1+0xaa8], R22 ;  /* 0x000aa81601007387 */ /* 0x000fe80000100800 */
[----:B------:R-:W-:Y:S01]  /*2b570*/  STL.64 [R1+0xaa0], R20 ;  /* 0x000aa01401007387 */ /* 0x000fe20000100a00 */
[----:B------:R-:W-:-:S04]  /*2b580*/  LOP3.LUT R11, R27, 0x1a, R25, 0xfe, !PT ;  /* 0x0000001a1b0b7812 */ /* 0x000fc800078efe19 */
[C---:B------:R-:W-:Y:S01]  /*2b590*/  ISETP.LT.AND P1, PT, R11.reuse, c[0x0][0x17c], !P0 ;  /* 0x00005f000b007a0c */ /* 0x040fe20004721270 */
[----:B------:R-:W-:-:S05]  /*2b5a0*/  IMAD R11, R11, c[0x0][0x198], RZ ;  /* 0x000066000b0b7a24 */ /* 0x000fca00078e02ff */
[----:B------:R-:W-:-:S04]  /*2b5b0*/  LEA R4, P4, R11, R3, 0x1 ;  /* 0x000000030b047211 */ /* 0x000fc800078808ff */
[----:B------:R-:W-:-:S05]  /*2b5c0*/  LEA.HI.X.SX32 R5, R11, R0, 0x1, P4 ;  /* 0x000000000b057211 */ /* 0x000fca00020f0eff */
[----:B------:R-:W-:Y:S04]  /*2b5d0*/  @P1 STG.E.U16 [R4.64], R15 ;  /* 0x0000000f04001986 */ /* 0x000fe8000c101506 */
[----:B--2---:R-:W0:Y:S04]  /*2b5e0*/  LDS.128 R20, [R18+0x4000] ;  /* 0x0040000012147984 */ /* 0x004e280000000c00 */
        /* <DEDUP_REMOVED lines=14> */
[----:B------:R0:W-:Y:S04]  /*2b6d0*/  STL.64 [R1+0x58], R22 ;  /* 0x0000581601007387 */ /* 0x0001e80000100a00 */
[----:B0-----:R-:W2:Y:S04]  /*2b6e0*/  LDL.LU R22, [R1+0xaa8] ;  /* 0x000aa80001167983 */ /* 0x001ea80000300800 */
[----:B------:R-:W3:Y:S01]  /*2b6f0*/  LDL.LU.64 R20, [R1+0xaa0] ;  /* 0x000aa00001147983 */ /* 0x000ee20000300a00 */
[C-C-:B------:R-:W-:Y:S02]  /*2b700*/  LOP3.LUT R7, R27.reuse, 0x1c, R25.reuse, 0xfe, !PT ;  /* 0x0000001c1b077812 */ /* 0x140fe400078efe19 */
[----:B------:R-:W-:-:S02]  /*2b710*/  LOP3.LUT R6, R27, 0x1e, R25, 0xfe, !PT ;  /* 0x0000001e1b067812 */ /* 0x000fc400078efe19 */
[C---:B------:R-:W-:Y:S01]  /*2b720*/  ISETP.LT.AND P2, PT, R7.reuse, c[0x0][0x17c], !P0 ;  /* 0x00005f0007007a0c */ /* 0x040fe20004741270 */
[----:B------:R-:W-:Y:S01]  /*2b730*/  IMAD R7, R7, c[0x0][0x198], RZ ;  /* 0x0000660007077a24 */ /* 0x000fe200078e02ff */
[C---:B------:R-:W-:Y:S01]  /*2b740*/  ISETP.LT.AND P3, PT, R6.reuse, c[0x0][0x17c], !P0 ;  /* 0x00005f0006007a0c */ /* 0x040fe20004761270 */
[----:B------:R-:W-:-:S03]  /*2b750*/  IMAD R9, R6, c[0x0][0x198], RZ ;  /* 0x0000660006097a24 */ /* 0x000fc600078e02ff */
[-C--:B------:R-:W-:Y:S02]  /*2b760*/  LEA R6, P5, R7, R3.reuse, 0x1 ;  /* 0x0000000307067211 */ /* 0x080fe400078a08ff */
[----:B------:R-:W-:Y:S02]  /*2b770*/  LEA R8, P6, R9, R3, 0x1 ;  /* 0x0000000309087211 */ /* 0x000fe400078c08ff */
[-C--:B------:R-:W-:Y:S02]  /*2b780*/  LEA.HI.X.SX32 R7, R7, R0.reuse, 0x1, P5 ;  /* 0x0000000007077211 */ /* 0x080fe400028f0eff */
[--C-:B------:R-:W-:Y:S02]  /*2b790*/  LOP3.LUT R5, R27, 0x20, R25.reuse, 0xfe, !PT ;  /* 0x000000201b057812 */ /* 0x100fe400078efe19 */
[----:B------:R-:W-:Y:S01]  /*2b7a0*/  LEA.HI.X.SX32 R9, R9, R0, 0x1, P6 ;  /* 0x0000000009097211 */ /* 0x000fe200030f0eff */
[----:B------:R0:W-:Y:S01]  /*2b7b0*/  @P2 STG.E.U16 [R6.64], R13 ;  /* 0x0000000d06002986 */ /* 0x0001e2000c101506 */
[----:B------:R-:W-:-:S02]  /*2b7c0*/  LOP3.LUT R4, R27, 0x26, R25, 0xfe, !PT ;  /* 0x000000261b047812 */ /* 0x000fc400078efe19 */
[C---:B------:R-:W-:Y:S01]  /*2b7d0*/  ISETP.LT.AND P4, PT, R5.reuse, c[0x0][0x17c], !P0 ;  /* 0x00005f0005007a0c */ /* 0x040fe20004781270 */
[----:B------:R-:W-:Y:S01]  /*2b7e0*/  IMAD R5, R5, c[0x0][0x198], RZ ;  /* 0x0000660005057a24 */ /* 0x000fe200078e02ff */
[----:B------:R1:W-:Y:S01]  /*2b7f0*/  @P3 STG.E.U16 [R8.64], R12 ;  /* 0x0000000c08003986 */ /* 0x0003e2000c101506 */
[C---:B------:R-:W-:Y:S01]  /*2b800*/  ISETP.LT.AND P1, PT, R4.reuse, c[0x0][0x17c], !P0 ;  /* 0x00005f0004007a0c */ /* 0x040fe20004721270 */
[----:B------:R-:W-:Y:S01]  /*2b810*/  IMAD R11, R4, c[0x0][0x198], RZ ;  /* 0x00006600040b7a24 */ /* 0x000fe200078e02ff */
[C-C-:B0-----:R-:W-:Y:S02]  /*2b820*/  LOP3.LUT R7, R27.reuse, 0x22, R25.reuse, 0xfe, !PT ;  /* 0x000000221b077812 */ /* 0x141fe400078efe19 */
[----:B------:R-:W-:Y:S02]  /*2b830*/  LOP3.LUT R6, R27, 0x24, R25, 0xfe, !PT ;  /* 0x000000241b067812 */ /* 0x000fe400078efe19 */
[C---:B------:R-:W-:Y:S01]  /*2b840*/  ISETP.LT.AND P3, PT, R7.reuse, c[0x0][0x17c], !P0 ;  /* 0x00005f0007007a0c */ /* 0x040fe20004761270 */
[----:B------:R-:W-:Y:S01]  /*2b850*/  IMAD R7, R7, c[0x0][0x198], RZ ;  /* 0x0000660007077a24 */ /* 0x000fe200078e02ff */
[----:B------:R-:W-:Y:S01]  /*2b860*/  LEA R4, P6, R5, R3, 0x1 ;  /* 0x0000000305047211 */ /* 0x000fe200078c08ff */
[C---:B-1----:R-:W-:Y:S01]  /*2b870*/  IMAD R9, R6.reuse, c[0x0][0x198], RZ ;  /* 0x0000660006097a24 */ /* 0x042fe200078e02ff */
[----:B------:R-:W-:-:S02]  /*2b880*/  ISETP.LT.AND P2, PT, R6, c[0x0][0x17c], !P0 ;  /* 0x00005f0006007a0c */ /* 0x000fc40004741270 */
[-C--:B------:R-:W-:Y:S02]  /*2b890*/  LEA R6, P5, R7, R3.reuse, 0x1 ;  /* 0x0000000307067211 */ /* 0x080fe400078a08ff */
[-C--:B------:R-:W-:Y:S02]  /*2b8a0*/  LEA.HI.X.SX32 R5, R5, R0.reuse, 0x1, P6 ;  /* 0x0000000005057211 */ /* 0x080fe400030f0eff */
[-C--:B------:R-:W-:Y:S02]  /*2b8b0*/  LEA R8, P6, R9, R3.reuse, 0x1 ;  /* 0x0000000309087211 */ /* 0x080fe400078c08ff */
[-C--:B------:R-:W-:Y:S02]  /*2b8c0*/  LEA.HI.X.SX32 R7, R7, R0.reuse, 0x1, P5 ;  /* 0x0000000007077211 */ /* 0x080fe400028f0eff */
[----:B------:R-:W-:Y:S02]  /*2b8d0*/  LEA.HI.X.SX32 R9, R9, R0, 0x1, P6 ;  /* 0x0000000009097211 */ /* 0x000fe400030f0eff */
[----:B------:R-:W-:-:S04]  /*2b8e0*/  LEA R12, P5, R11, R3, 0x1 ;  /* 0x000000030b0c7211 */ /* 0x000fc800078a08ff */
[----:B------:R-:W-:Y:S01]  /*2b8f0*/  LEA.HI.X.SX32 R13, R11, R0, 0x1, P5 ;  /* 0x000000000b0d7211 */ /* 0x000fe200028f0eff */
[----:B--2---:R-:W-:Y:S04]  /*2b900*/  @P4 STG.E.U16 [R4.64], R22 ;  /* 0x0000001604004986 */ /* 0x004fe8000c101506 */
[----:B---3--:R-:W-:Y:S04]  /*2b910*/  @P3 STG.E.U16 [R6.64], R21 ;  /* 0x0000001506003986 */ /* 0x008fe8000c101506 */
[----:B------:R-:W-:Y:S04]  /*2b920*/  @P2 STG.E.U16 [R8.64], R20 ;  /* 0x0000001408002986 */ /* 0x000fe8000c101506 */
[----:B------:R-:W0:Y:S04]  /*2b930*/  LDS.128 R20, [R18+0x5000] ;  /* 0x0050000012147984 */ /* 0x000e280000000c00 */
[----:B------:R1:W-:Y:S04]  /*2b940*/  @P1 STG.E.U16 [R12.64], R16 ;  /* 0x000000100c001986 */ /* 0x0003e8000c101506 */
[----:B0-----:R-:W-:Y:S01]  /*2b950*/  STL.64 [R1+0x20], R20 ;  /* 0x0000201401007387 */ /* 0x001fe20000100a00 */
[----:B-1----:R-:W-:-:S03]  /*2b960*/  IMAD.MOV.U32 R16, RZ, RZ, R20 ;  /* 0x000000ffff107224 */ /* 0x002fc600078e0014 */
[----:B------:R-:W-:Y:S04]  /*2b970*/  STL.64 [R1+0x28], R22 ;  /* 0x0000281601007387 */ /* 0x000fe80000100a00 */
[----:B------:R-:W0:Y:S04]  /*2b980*/  LDS.128 R20, [R2+0x6000] ;  /* 0x0060000002147984 */ /* 0x000e280000000c00 */
[----:B0-----:R-:W-:Y:S04]  /*2b990*/  STL.64 [R1+0x80], R20 ;  /* 0x0000801401007387 */ /* 0x001fe80000100a00 */
[----:B------:R-:W-:Y:S04]  /*2b9a0*/  STL.64 [R1+0x88], R22 ;  /* 0x0000881601007387 */ /* 0x000fe80000100a00 */
[----:B------:R-:W0:Y:S01]  /*2b9b0*/  LDS.128 R20, [R10+0x6000] ;  /* 0x006000000a147984 */ /* 0x000e220000000c00 */
[----:B------:R-:W-:-:S02]  /*2b9c0*/  LOP3.LUT R5, R27, 0x28, R25, 0xfe, !PT ;  /* 0x000000281b057812 */ /* 0x000fc400078efe19 */
[--C-:B------:R-:W-:Y:S02]  /*2b9d0*/  LOP3.LUT R4, R27, 0x2c, R25.reuse, 0xfe, !PT ;  /* 0x0000002c1b047812 */ /* 0x100fe400078efe19 */
[C---:B------:R-:W-:Y:S01]  /*2b9e0*/  ISETP.LT.AND P4, PT, R5.reuse, c[0x0][0x17c], !P0 ;  /* 0x00005f0005007a0c */ /* 0x040fe20004781270 */
[----:B------:R-:W-:Y:S01]  /*2b9f0*/  IMAD R5, R5, c[0x0][0x198], RZ ;  /* 0x0000660005057a24 */ /* 0x000fe200078e02ff */
[----:B------:R-:W-:Y:S01]  /*2ba00*/  LOP3.LUT R7, R27, 0x2a, R25, 0xfe, !PT ;  /* 0x0000002a1b077812 */ /* 0x000fe200078efe19 */
[C---:B------:R-:W-:Y:S01]  /*2ba10*/  IMAD R9, R4.reuse, c[0x0][0x198], RZ ;  /* 0x0000660004097a24 */ /* 0x040fe200078e02ff */
[----:B------:R-:W-:Y:S02]  /*2ba20*/  ISETP.LT.AND P1, PT, R4, c[0x0][0x17c], !P0 ;  /* 0x00005f0004007a0c */ /* 0x000fe40004721270 */
[----:B------:R-:W-:Y:S02]  /*2ba30*/  LEA R4, P3, R5, R3, 0x1 ;  /* 0x0000000305047211 */ /* 0x000fe400078608ff */
[C---:B------:R-:W-:Y:S01]  /*2ba40*/  ISETP.LT.AND P2, PT, R7.reuse, c[0x0][0x17c], !P0 ;  /* 0x00005f0007007a0c */ /* 0x040fe20004741270 */
[----:B------:R-:W-:Y:S01]  /*2ba50*/  IMAD R7, R7, c[0x0][0x198], RZ ;  /* 0x0000660007077a24 */ /* 0x000fe200078e02ff */
[----:B------:R-:W-:Y:S01]  /*2ba60*/  LEA.HI.X.SX32 R5, R5, R0, 0x1, P3 ;  /* 0x0000000005057211 */ /* 0x000fe200018f0eff */
[----:B0-----:R-:W-:Y:S01]  /*2ba70*/  STL [R1+0x64], R21 ;  /* 0x0000641501007387 */ /* 0x001fe20000100800 */
[----:B------:R-:W-:-:S03]  /*2ba80*/  IMAD.MOV.U32 R28, RZ, RZ, R20 ;  /* 0x000000ffff1c7224 */ /* 0x000fc600078e0014 */
[----:B------:R-:W-:Y:S04]  /*2ba90*/  STL.64 [R1+0x68], R22 ;  /* 0x0000681601007387 */ /* 0x000fe80000100a00 */
[----:B------:R-:W0:Y:S01]  /*2baa0*/  LDS.128 R20, [R14+0x6000] ;  /* 0x006000000e147984 */ /* 0x000e220000000c00 */
[-C--:B------:R-:W-:Y:S02]  /*2bab0*/  LEA R6, P5, R7, R3.reuse, 0x1 ;  /* 0x0000000307067211 */ /* 0x080fe400078a08ff */
[----:B------:R-:W-:Y:S01]  /*2bac0*/  LEA R8, P6, R9, R3, 0x1 ;  /* 0x0000000309087211 */ /* 0x000fe200078c08ff */
[----:B------:R1:W-:Y:S01]  /*2bad0*/  @P4 STG.E.U16 [R4.64], R19 ;  /* 0x0000001304004986 */ /* 0x0003e2000c101506 */
[-C--:B------:R-:W-:Y:S02]  /*2bae0*/  LEA.HI.X.SX32 R7, R7, R0.reuse, 0x1, P5 ;  /* 0x0000000007077211 */ /* 0x080fe400028f0eff */
[----:B------:R-:W-:-:S02]  /*2baf0*/  LEA.HI.X.SX32 R9, R9, R0, 0x1, P6 ;  /* 0x0000000009097211 */ /* 0x000fc400030f0eff */
[C-C-:B-1----:R-:W-:Y:S02]  /*2bb00*/  LOP3.LUT R5, R27.reuse, 0x2e, R25.reuse, 0xfe, !PT ;  /* 0x0000002e1b057812 */ /* 0x142fe400078efe19 */
[----:B------:R-:W-:Y:S02]  /*2bb10*/  LOP3.LUT R4, R27, 0x30, R25, 0xfe, !PT ;  /* 0x000000301b047812 */ /* 0x000fe400078efe19 */
[C---:B------:R-:W-:Y:S01]  /*2bb20*/  ISETP.LT.AND P4, PT, R5.reuse, c[0x0][0x17c], !P0 ;  /* 0x00005f0005007a0c */ /* 0x040fe20004781270 */
[----:B------:R-:W-:Y:S01]  /*2bb30*/  IMAD R5, R5, c[0x0][0x198], RZ ;  /* 0x0000660005057a24 */ /* 0x000fe200078e02ff */
[C---:B------:R-:W-:Y:S01]  /*2bb40*/  ISETP.LT.AND P5, PT, R4.reuse, c[0x0][0x17c], !P0 ;  /* 0x00005f0004007a0c */ /* 0x040fe200047a1270 */
[----:B------:R-:W-:Y:S01]  /*2bb50*/  IMAD R4, R4, c[0x0][0x198], RZ ;  /* 0x0000660004047a24 */ /* 0x000fe200078e02ff */
[----:B------:R1:W-:Y:S04]  /*2bb60*/  @P2 STG.E.U16 [R6.64], R17 ;  /* 0x0000001106002986 */ /* 0x0003e8000c101506 */
[----:B------:R2:W-:Y:S01]  /*2bb70*/  @P1 STG.E.U16 [R8.64], R15 ;  /* 0x0000000f08001986 */ /* 0x0005e2000c101506 */
[----:B------:R-:W-:-:S02]  /*2bb80*/  LEA R12, P6, R4, R3, 0x1 ;  /* 0x00000003040c7211 */ /* 0x000fc400078c08ff */
[C-C-:B-1----:R-:W-:Y:S02]  /*2bb90*/  LOP3.LUT R6, R27.reuse, 0x44, R25.reuse, 0xfe, !PT ;  /* 0x000000441b067812 */ /* 0x142fe400078efe19 */
[----:B------:R-:W-:Y:S02]  /*2bba0*/  LOP3.LUT R7, R27, 0x32, R25, 0xfe, !PT ;  /* 0x000000321b077812 */ /* 0x000fe400078efe19 */
[C---:B--2---:R-:W-:Y:S01]  /*2bbb0*/  LEA R8, P1, R5.reuse, R3, 0x1 ;  /* 0x0000000305087211 */ /* 0x044fe200078208ff */
[----:B0-----:R-:W-:Y:S01]  /*2bbc0*/  STL [R1+0x44], R21 ;  /* 0x0000441501007387 */ /* 0x001fe20000100800 */
[----:B------:R-:W-:Y:S01]  /*2bbd0*/  IMAD.MOV.U32 R29, RZ, RZ, R20 ;  /* 0x000000ffff1d7224 */ /* 0x000fe200078e0014 */
[----:B------:R-:W-:Y:S02]  /*2bbe0*/  ISETP.LT.AND P2, PT, R6, c[0x0][0x17c], !P0 ;  /* 0x00005f0006007a0c */ /* 0x000fe40004741270 */
[----:B------:R-:W-:Y:S01]  /*2bbf0*/  STL.64 [R1+0x48], R22 ;  /* 0x0000481601007387 */ /* 0x000fe20000100a00 */
[-C--:B------:R-:W-:Y:S01]  /*2bc00*/  LEA.HI.X.SX32 R9, R5, R0.reuse, 0x1, P1 ;  /* 0x0000000005097211 */ /* 0x080fe200008f0eff */
[C---:B------:R-:W-:Y:S01]  /*2bc10*/  IMAD R15, R7.reuse, c[0x0][0x198], RZ ;  /* 0x00006600070f7a24 */ /* 0x040fe200078e02ff */
[----:B------:R-:W-:Y:S01]  /*2bc20*/  ISETP.LT.AND P1, PT, R7, c[0x0][0x17c], !P0 ;  /* 0x00005f0007007a0c */ /* 0x000fe20004721270 */
[----:B------:R-:W0:Y:S01]  /*2bc30*/  LDS.128 R20, [R18+0x6000] ;  /* 0x0060000012147984 */ /* 0x000e220000000c00 */
[----:B------:R-:W-:-:S03]  /*2bc40*/  LEA.HI.X.SX32 R13, R4, R0, 0x1, P6 ;  /* 0x00000000040d7211 */ /* 0x000fc600030f0eff */
[----:B------:R-:W1:Y:S04]  /*2bc50*/  LDS.128 R4, [R2+0x7000] ;  /* 0x0070000002047984 */ /* 0x000e680000000c00 */
[----:B0-----:R-:W-:Y:S04]  /*2bc60*/  STL [R1+0x4], R21 ;  /* 0x0000041501007387 */ /* 0x001fe80000100800 */
[----:B------:R-:W-:Y:S04]  /*2bc70*/  STL.64 [R1+0x8], R22 ;  /* 0x0000081601007387 */ /* 0x000fe80000100a00 */
[----:B-1----:R0:W-:Y:S04]  /*2bc80*/  STL [R1+0xa9c], R5 ;  /* 0x000a9c0501007387 */ /* 0x0021e80000100800 */
[----:B0-----:R-:W2:Y:S01]  /*2bc90*/  LDL.LU R5, [R1+0x80] ;  /* 0x0000800001057983 */ /* 0x001ea20000300800 */
[----:B------:R-:W-:-:S03]  /*2bca0*/  LOP3.LUT R11, R27, 0x42, R25, 0xfe, !PT ;  /* 0x000000421b0b7812 */ /* 0x000fc600078efe19 */
[----:B------:R0:W-:Y:S01]  /*2bcb0*/  @P4 STG.E.U16 [R8.64], R16 ;  /* 0x0000001008004986 */ /* 0x0001e2000c101506 */
[----:B------:R-:W-:-:S03]  /*2bcc0*/  ISETP.LT.AND P3, PT, R11, c[0x0][0x17c], !P0 ;  /* 0x00005f000b007a0c */ /* 0x000fc60004761270 */
[----:B------:R-:W1:Y:S01]  /*2bcd0*/  LDS.128 R8, [R10+0x7000] ;  /* 0x007000000a087984 */ /* 0x000e620000000c00 */
[----:B------:R-:W-:-:S03]  /*2bce0*/  LOP3.LUT R2, R27, 0x34, R25, 0xfe, !PT ;  /* 0x000000341b027812 */ /* 0x000fc600078efe19 */
[----:B------:R-:W3:Y:S04]  /*2bcf0*/  S2R R25, SR_TID.X ;  /* 0x0000000000197919 */ /* 0x000ee80000002100 */
[----:B------:R-:W-:Y:S04]  /*2bd00*/  STL [R1+0xa7c], R6 ;  /* 0x000a7c0601007387 */ /* 0x000fe80000100800 */
[----:B------:R-:W-:Y:S01]  /*2bd10*/  STL [R1+0xa60], R7 ;  /* 0x000a600701007387 */ /* 0x000fe20000100800 */
[----:B0-----:R-:W-:-:S04]  /*2bd20*/  LEA R16, P4, R15, R3, 0x1 ;  /* 0x000000030f107211 */ /* 0x001fc800078808ff */
[----:B------:R-:W-:Y:S01]  /*2bd30*/  LEA.HI.X.SX32 R17, R15, R0, 0x1, P4 ;  /* 0x000000000f117211 */ /* 0x000fe200020f0eff */
[----:B-1----:R0:W-:Y:S04]  /*2bd40*/  STL [R1+0xa80], R10 ;  /* 0x000a800a01007387 */ /* 0x0021e80000100800 */
[----:B------:R3:W-:Y:S04]  /*2bd50*/  STL [R1+0xa5c], R11 ;  /* 0x000a5c0b01007387 */ /* 0x0007e80000100800 */
[----:B0-----:R-:W4:Y:S01]  /*2bd60*/  LDL.LU R10, [R1+0x140] ;  /* 0x00014000010a7983 */ /* 0x001f220000300800 */
[----:B---3--:R-:W-:-:S03]  /*2bd70*/  SHF.R.U32.HI R11, RZ, 0x7, R25 ;  /* 0x00000007ff0b7819 */ /* 0x008fc60000011619 */
[----:B------:R-:W3:Y:S01]  /*2bd80*/  LDL.LU R6, [R1+0x1c0] ;  /* 0x0001c00001067983 */ /* 0x000ee20000300800 */
[----:B------:R-:W-:-:S03]  /*2bd90*/  SGXT.U32 R11, R11, 0x1 ;  /* 0x000000010b0b781a */ /* 0x000fc60000000000 */
[----:B--2---:R0:W-:Y:S02]  /*2bda0*/  @P5 STG.E.U16 [R12.64], R5 ;  /* 0x000000050c005986 */ /* 0x0041e4000c101506 */
[----:B0-----:R-:W-:-:S04]  /*2bdb0*/  LOP3.LUT R12, R27, 0x36, R11, 0xfe, !PT ;  /* 0x000000361b0c7812 */ /* 0x001fc800078efe0b */
[C---:B------:R-:W-:Y:S01]  /*2bdc0*/  ISETP.LT.AND P5, PT, R12.reuse, c[0x0][0x17c], !P0 ;  /* 0x00005f000c007a0c */ /* 0x040fe200047a1270 */
[----:B------:R-:W-:Y:S02]  /*2bdd0*/  IMAD R21, R12, c[0x0][0x198], RZ ;  /* 0x000066000c157a24 */ /* 0x000fe400078e02ff */
[----:B------:R-:W0:Y:S04]  /*2bde0*/  LDS.128 R12, [R14+0x7000] ;  /* 0x007000000e0c7984 */ /* 0x000e280000000c00 */
[----:B0-----:R0:W-:Y:S04]  /*2bdf0*/  STL [R1+0xa74], R14 ;  /* 0x000a740e01007387 */ /* 0x0011e80000100800 */
[----:B0-----:R-:W2:Y:S04]  /*2be00*/  LDL.LU R14, [R1+0x90] ;  /* 0x00009000010e7983 */ /* 0x001ea80000300800 */
[----:B------:R0:W-:Y:S04]  /*2be10*/  STL [R1+0xa58], R15 ;  /* 0x000a580f01007387 */ /* 0x0001e80000100800 */
[----:B0-----:R-:W5:Y:S01]  /*2be20*/  LDL.LU R15, [R1+0xa0] ;  /* 0x0000a000010f7983 */ /* 0x001f620000300800 */
[C---:B------:R-:W-:Y:S01]  /*2be30*/  IMAD R23, R2.reuse, c[0x0][0x198], RZ ;  /* 0x0000660002177a24 */ /* 0x040fe200078e02ff */
[----:B------:R-:W-:-:S02]  /*2be40*/  ISETP.LT.AND P6, PT, R2, c[0x0][0x17c], !P0 ;  /* 0x00005f0002007a0c */ /* 0x000fc400047c1270 */
[----:B------:R-:W-:Y:S02]  /*2be50*/  @P1 STG.E.U16 [R16.64], R28 ;  /* 0x0000001c10001986 */ /* 0x000fe4000c101506 */
[-C--:B------:R-:W-:Y:S02]  /*2be60*/  LEA R22, P4, R23, R3.reuse, 0x1 ;  /* 0x0000000317167211 */ /* 0x080fe400078808ff */
[----:B------:R-:W0:Y:S01]  /*2be70*/  LDS.128 R16, [R18+0x7000] ;  /* 0x0070000012107984 */ /* 0x000e220000000c00 */
[----:B------:R-:W-:Y:S01]  /*2be80*/  IMAD.MOV.U32 R26, RZ, RZ, R20 ;  /* 0x000000ffff1a7224 */ /* 0x000fe200078e0014 */
[----:B------:R-:W-:Y:S02]  /*2be90*/  LOP3.LUT R2, R27, 0x38, R11, 0xfe, !PT ;  /* 0x000000381b027812 */ /* 0x000fe400078efe0b */
[----:B------:R-:W-:Y:S02]  /*2bea0*/  LEA R20, P1, R21, R3, 0x1 ;  /* 0x0000000315147211 */ /* 0x000fe400078208ff */
[----:B------:R-:W-:-:S02]  /*2beb0*/  LEA.HI.X.SX32 R23, R23, R0, 0x1, P4 ;  /* 0x0000000017177211 */ /* 0x000fc400020f0eff */
[--C-:B------:R-:W-:Y:S02]  /*2bec0*/  LOP3.LUT R24, R27, 0x3a, R11.reuse, 0xfe, !PT ;  /* 0x0000003a1b187812 */ /* 0x100fe400078efe0b */
[C---:B------:R-:W-:Y:S01]  /*2bed0*/  ISETP.LT.AND P4, PT, R2.reuse, c[0x0][0x17c], !P0 ;  /* 0x00005f0002007a0c */ /* 0x040fe20004781270 */
[----:B------:R-:W-:Y:S01]  /*2bee0*/  IMAD R2, R2, c[0x0][0x198], RZ ;  /* 0x0000660002027a24 */ /* 0x000fe200078e02ff */
[----:B------:R-:W-:Y:S01]  /*2bef0*/  LEA.HI.X.SX32 R21, R21, R0, 0x1, P1 ;  /* 0x0000000015157211 */ /* 0x000fe200008f0eff */
[----:B------:R1:W-:Y:S01]  /*2bf00*/  @P6 STG.E.U16 [R22.64], R29 ;  /* 0x0000001d16006986 */ /* 0x0003e2000c101506 */
[C---:B------:R-:W-:Y:S01]  /*2bf10*/  ISETP.LT.AND P6, PT, R24.reuse, c[0x0][0x17c], !P0 ;  /* 0x00005f0018007a0c */ /* 0x040fe200047c1270 */
[----:B------:R-:W-:Y:S02]  /*2bf20*/  IMAD R24, R24, c[0x0][0x198], RZ ;  /* 0x0000660018187a24 */ /* 0x000fe400078e02ff */
[----:B------:R3:W-:Y:S01]  /*2bf30*/  @P5 STG.E.U16 [R20.64], R26 ;  /* 0x0000001a14005986 */ /* 0x0007e2000c101506 */
[----:B------:R-:W-:-:S02]  /*2bf40*/  LOP3.LUT R25, R27, 0x3e, R11, 0xfe, !PT ;  /* 0x0000003e1b197812 */ /* 0x000fc400078efe0b */
[-C--:B-1----:R-:W-:Y:S02]  /*2bf50*/  LEA R22, P1, R2, R3.reuse, 0x1 ;  /* 0x0000000302167211 */ /* 0x082fe400078208ff */
[----:B---3--:R-:W-:Y:S02]  /*2bf60*/  LOP3.LUT R21, R27, 0x3c, R11, 0xfe, !PT ;  /* 0x0000003c1b157812 */ /* 0x008fe400078efe0b */
[----:B------:R-:W-:Y:S02]  /*2bf70*/  LEA R20, P5, R24, R3, 0x1 ;  /* 0x0000000318147211 */ /* 0x000fe400078a08ff */
[-C--:B------:R-:W-:Y:S01]  /*2bf80*/  LEA.HI.X.SX32 R23, R2, R0.reuse, 0x1, P1 ;  /* 0x0000000002177211 */ /* 0x080fe200008f0eff */
[C---:B------:R-:W-:Y:S01]  /*2bf90*/  IMAD R2, R21.reuse, c[0x0][0x198], RZ ;  /* 0x0000660015027a24 */ /* 0x040fe200078e02ff */
[----:B------:R-:W-:Y:S02]  /*2bfa0*/  ISETP.LT.AND P1, PT, R21, c[0x0][0x17c], !P0 ;  /* 0x00005f0015007a0c */ /* 0x000fe40004721270 */
[----:B------:R-:W-:Y:S01]  /*2bfb0*/  LEA.HI.X.SX32 R21, R24, R0, 0x1, P5 ;  /* 0x0000000018157211 */ /* 0x000fe200028f0eff */
[----:B------:R1:W-:Y:S01]  /*2bfc0*/  @P4 STG.E.U16 [R22.64], R4 ;  /* 0x0000000416004986 */ /* 0x0003e2000c101506 */
[C---:B------:R-:W-:Y:S01]  /*2bfd0*/  IMAD R24, R25.reuse, c[0x0][0x198], RZ ;  /* 0x0000660019187a24 */ /* 0x040fe200078e02ff */
[----:B------:R-:W-:-:S02]  /*2bfe0*/  ISETP.LT.AND P5, PT, R25, c[0x0][0x17c], !P0 ;  /* 0x00005f0019007a0c */ /* 0x000fc400047a1270 */
[----:B------:R3:W-:Y:S01]  /*2bff0*/  @P6 STG.E.U16 [R20.64], R8 ;  /* 0x0000000814006986 */ /* 0x0007e2000c101506 */
[CC--:B-1----:R-:W-:Y:S02]  /*2c000*/  LEA R22, P4, R2.reuse, R3.reuse, 0x1 ;  /* 0x0000000302167211 */ /* 0x0c2fe400078808ff */
[----:B---3--:R-:W-:Y:S02]  /*2c010*/  LOP3.LUT R21, R27, 0x40, R11, 0xfe, !PT ;  /* 0x000000401b157812 */ /* 0x008fe400078efe0b */
[-C--:B------:R-:W-:Y:S02]  /*2c020*/  LEA.HI.X.SX32 R23, R2, R0.reuse, 0x1, P4 ;  /* 0x0000000002177211 */ /* 0x080fe400020f0eff */
[C---:B------:R-:W-:Y:S01]  /*2c030*/  LEA R20, P6, R24.reuse, R3, 0x1 ;  /* 0x0000000318147211 */ /* 0x040fe200078c08ff */
[C---:B------:R-:W-:Y:S01]  /*2c040*/  IMAD R2, R21.reuse, c[0x0][0x198], RZ ;  /* 0x0000660015027a24 */ /* 0x040fe200078e02ff */
[----:B------:R-:W-:Y:S01]  /*2c050*/  ISETP.LT.AND P4, PT, R21, c[0x0][0x17c], !P0 ;  /* 0x00005f0015007a0c */ /* 0x000fe20004781270 */
[----:B------:R1:W-:Y:S01]  /*2c060*/  @P1 STG.E.U16 [R22.64], R12 ;  /* 0x0000000c16001986 */ /* 0x0003e2000c101506 */
[----:B------:R-:W-:Y:S01]  /*2c070*/  LEA.HI.X.SX32 R21, R24, R0, 0x1, P6 ;  /* 0x0000000018157211 */ /* 0x000fe200030f0eff */
[----:B------:R-:W-:-:S02]  /*2c080*/  IMAD.MOV.U32 R7, RZ, RZ, c[0x0][0x198] ;  /* 0x00006600ff077624 */ /* 0x000fc400078e00ff */
[----:B0-----:R-:W-:Y:S04]  /*2c090*/  STL [R1+0xa78], R18 ;  /* 0x000a781201007387 */ /* 0x001fe80000100800 */
[----:B------:R-:W-:Y:S01]  /*2c0a0*/  STL [R1+0xa54], R19 ;  /* 0x000a541301007387 */ /* 0x000fe20000100800 */
[----:B-1----:R-:W-:-:S03]  /*2c0b0*/  LEA R22, P6, R2, R3, 0x1 ;  /* 0x0000000302167211 */ /* 0x002fc600078c08ff */
[----:B------:R0:W-:Y:S01]  /*2c0c0*/  @P5 STG.E.U16 [R20.64], R16 ;  /* 0x0000001014005986 */ /* 0x0001e2000c101506 */
[----:B------:R-:W-:Y:S01]  /*2c0d0*/  LEA.HI.X.SX32 R23, R2, R0, 0x1, P6 ;  /* 0x0000000002177211 */ /* 0x000fe200030f0eff */
[----:B------:R-:W-:Y:S01]  /*2c0e0*/  IMAD R2, R7, 0x2, R2 ;  /* 0x0000000207027824 */ /* 0x000fe200078e0202 */
[----:B0-----:R-:W-:-:S03]  /*2c0f0*/  LOP3.LUT R20, R27, 0x48, R11, 0xfe, !PT ;  /* 0x000000481b147812 */ /* 0x001fc600078efe0b */
[----:B------:R-:W-:Y:S01]  /*2c100*/  IMAD R21, R7, 0x2, R2 ;  /* 0x0000000207157824 */ /* 0x000fe200078e0202 */
[----:B------:R-:W-:Y:S02]  /*2c110*/  ISETP.LT.AND P5, PT, R20, c[0x0][0x17c], !P0 ;  /* 0x00005f0014007a0c */ /* 0x000fe400047a1270 */
[----:B------:R-:W-:Y:S02]  /*2c120*/  LOP3.LUT R20, R27, 0x4a, R11, 0xfe, !PT ;  /* 0x0000004a1b147812 */ /* 0x000fe400078efe0b */
[----:B--2---:R-:W-:Y:S02]  /*2c130*/  PRMT R8, R14, 0x7632, R8 ;  /* 0x000076320e087816 */ /* 0x004fe40000000008 */
[----:B-----5:R-:W-:Y:S02]  /*2c140*/  PRMT R4, R15, 0x7632, R4 ;  /* 0x000076320f047816 */ /* 0x020fe40000000004 */
[----:B------:R-:W2:Y:S04]  /*2c150*/  LDL.LU R15, [R1+0x1e0] ;  /* 0x0001e000010f7983 */ /* 0x000ea80000300800 */
[----:B------:R0:W-:Y:S01]  /*2c160*/  @P4 STG.E.U16 [R22.64], R4 ;  /* 0x0000000416004986 */ /* 0x0001e2000c101506 */
[----:B------:R-:W-:-:S03]  /*2c170*/  ISETP.LT.AND P4, PT, R20, c[0x0][0x17c], !P0 ;  /* 0x00005f0014007a0c */ /* 0x000fc60004781270 */
[----:B------:R-:W3:Y:S01]  /*2c180*/  LDL.LU R14, [R1+0x190] ;  /* 0x00019000010e7983 */ /* 0x000ee20000300800 */
[----:B0-----:R-:W-:-:S04]  /*2c190*/  LEA R22, P6, R2, R3, 0x1 ;  /* 0x0000000302167211 */ /* 0x001fc800078c08ff */
[-C--:B------:R-:W-:Y:S02]  /*2c1a0*/  LEA.HI.X.SX32 R23, R2, R0.reuse, 0x1, P6 ;  /* 0x0000000002177211 */ /* 0x080fe400030f0eff */
[----:B------:R-:W-:Y:S01]  /*2c1b0*/  LEA R20, P6, R21, R3, 0x1 ;  /* 0x0000000315147211 */ /* 0x000fe200078c08ff */
[----:B------:R-:W-:Y:S01]  /*2c1c0*/  IMAD R2, R7, 0x2, R21 ;  /* 0x0000000207027824 */ /* 0x000fe200078e0215 */
[----:B----4-:R-:W-:Y:S02]  /*2c1d0*/  PRMT R4, R10, 0x7632, R4 ;  /* 0x000076320a047816 */ /* 0x010fe40000000004 */
[----:B------:R-:W-:Y:S01]  /*2c1e0*/  LEA.HI.X.SX32 R21, R21, R0, 0x1, P6 ;  /* 0x0000000015157211 */ /* 0x000fe200030f0eff */
[----:B------:R-:W4:Y:S04]  /*2c1f0*/  LDL.LU R10, [R1+0x1d0] ;  /* 0x0001d000010a7983 */ /* 0x000f280000300800 */
[----:B------:R-:W-:Y:S04]  /*2c200*/  @P3 STG.E.U16 [R22.64], R8 ;  /* 0x0000000816003986 */ /* 0x000fe8000c101506 */
[----:B------:R0:W-:Y:S02]  /*2c210*/  @P2 STG.E.U16 [R20.64], R4 ;  /* 0x0000000414002986 */ /* 0x0001e4000c101506 */
[----:B0-----:R-:W-:-:S02]  /*2c220*/  PRMT R4, R6, 0x7632, R4 ;  /* 0x0000763206047816 */ /* 0x001fc40000000004 */
[----:B------:R-:W5:Y:S01]  /*2c230*/  LDL.LU R6, [R1+0x1b0] ;  /* 0x0001b00001067983 */ /* 0x000f620000300800 */
[C-C-:B------:R-:W-:Y:S02]  /*2c240*/  LOP3.LUT R25, R27.reuse, 0x46, R11.reuse, 0xfe, !PT ;  /* 0x000000461b197812 */ /* 0x140fe400078efe0b */
[--C-:B------:R-:W-:Y:S01]  /*2c250*/  LOP3.LUT R24, R27, 0x4c, R11.reuse, 0xfe, !PT ;  /* 0x0000004c1b187812 */ /* 0x100fe200078efe0b */
[----:B------:R-:W5:Y:S01]  /*2c260*/  LDL.LU R18, [R1+0x1a0] ;  /* 0x0001a00001127983 */ /* 0x000f620000300800 */
[----:B------:R-:W-:Y:S02]  /*2c270*/  ISETP.LT.AND P1, PT, R25, c[0x0][0x17c], !P0 ;  /* 0x00005f0019007a0c */ /* 0x000fe40004721270 */
[----:B------:R-:W-:Y:S01]  /*2c280*/  ISETP.LT.AND P3, PT, R24, c[0x0][0x17c], !P0 ;  /* 0x00005f0018007a0c */ /* 0x000fe20004761270 */
[----:B------:R-:W-:Y:S01]  /*2c290*/  IMAD R24, R7, 0x2, R2 ;  /* 0x0000000207187824 */ /* 0x000fe200078e0202 */
[----:B------:R-:W-:Y:S02]  /*2c2a0*/  LEA R22, P6, R2, R3, 0x1 ;  /* 0x0000000302167211 */ /* 0x000fe400078c08ff */
[----:B------:R-:W-:-:S02]  /*2c2b0*/  LOP3.LUT R20, R27, 0x4e, R11, 0xfe, !PT ;  /* 0x0000004e1b147812 */ /* 0x000fc400078efe0b */
[-C--:B------:R-:W-:Y:S02]  /*2c2c0*/  LEA.HI.X.SX32 R23, R2, R0.reuse, 0x1, P6 ;  /* 0x0000000002177211 */ /* 0x080fe400030f0eff */
[----:B------:R-:W-:Y:S02]  /*2c2d0*/  ISETP.LT.AND P2, PT, R20, c[0x0][0x17c], !P0 ;  /* 0x00005f0014007a0c */ /* 0x000fe40004741270 */
[C---:B------:R-:W-:Y:S02]  /*2c2e0*/  LEA R20, P6, R24.reuse, R3, 0x1 ;  /* 0x0000000318147211 */ /* 0x040fe400078c08ff */
[--C-:B------:R-:W-:Y:S01]  /*2c2f0*/  LOP3.LUT R2, R27, 0x50, R11.reuse, 0xfe, !PT ;  /* 0x000000501b027812 */ /* 0x100fe200078efe0b */
[----:B------:R0:W-:Y:S01]  /*2c300*/  @P1 STG.E.U16 [R22.64], R4 ;  /* 0x0000000416001986 */ /* 0x0001e2000c101506 */
[----:B------:R-:W-:Y:S02]  /*2c310*/  LEA.HI.X.SX32 R21, R24, R0, 0x1, P6 ;  /* 0x0000000018157211 */ /* 0x000fe400030f0eff */
[----:B------:R-:W-:Y:S01]  /*2c320*/  ISETP.LT.AND P1, PT, R2, c[0x0][0x17c], !P0 ;  /* 0x00005f0002007a0c */ /* 0x000fe20004721270 */
[----:B------:R-:W-:Y:S01]  /*2c330*/  IMAD R2, R7, 0x2, R24 ;  /* 0x0000000207027824 */ /* 0x000fe200078e0218 */
[----:B0-----:R-:W-:-:S04]  /*2c340*/  LOP3.LUT R23, R27, 0x52, R11, 0xfe, !PT ;  /* 0x000000521b177812 */ /* 0x001fc800078efe0b */
[----:B------:R-:W-:Y:S02]  /*2c350*/  LEA R22, P6, R2, R3, 0x1 ;  /* 0x0000000302167211 */ /* 0x000fe400078c08ff */
[----:B--2---:R-:W-:Y:S02]  /*2c360*/  PRMT R4, R15, 0x7632, R4 ;  /* 0x000076320f047816 */ /* 0x004fe40000000004 */
[----:B------:R-:W2:Y:S04]  /*2c370*/  LDL.LU R15, [R1+0x160] ;  /* 0x00016000010f7983 */ /* 0x000ea80000300800 */
[----:B------:R0:W-:Y:S01]  /*2c380*/  @P5 STG.E.U16 [R20.64], R4 ;  /* 0x0000000414005986 */ /* 0x0001e2000c101506 */
[----:B---3--:R-:W-:-:S03]  /*2c390*/  PRMT R8, R14, 0x7632, R8 ;  /* 0x000076320e087816 */ /* 0x008fc60000000008 */
[----:B------:R-:W3:Y:S01]  /*2c3a0*/  LDL.LU R14, [R1+0x180] ;  /* 0x00018000010e7983 */ /* 0x000ee20000300800 */
[----:B------:R-:W-:Y:S02]  /*2c3b0*/  ISETP.LT.AND P5, PT, R23, c[0x0][0x17c], !P0 ;  /* 0x00005f0017007a0c */ /* 0x000fe400047a1270 */
[----:B------:R-:W-:Y:S01]  /*2c3c0*/  LEA.HI.X.SX32 R23, R2, R0, 0x1, P6 ;  /* 0x0000000002177211 */ /* 0x000fe200030f0eff */
[----:B0-----:R-:W-:-:S05]  /*2c3d0*/  IMAD R21, R7, 0x2, R2 ;  /* 0x0000000207157824 */ /* 0x001fca00078e0202 */
[----:B------:R-:W-:Y:S01]  /*2c3e0*/  LEA R20, P6, R21, R3, 0x1 ;  /* 0x0000000315147211 */ /* 0x000fe200078c08ff */
[----:B------:R-:W-:Y:S01]  /*2c3f0*/  IMAD R2, R7, 0x2, R21 ;  /* 0x0000000207027824 */ /* 0x000fe200078e0215 */
[----:B----4-:R-:W-:Y:S02]  /*2c400*/  PRMT R4, R10, 0x7632, R4 ;  /* 0x000076320a047816 */ /* 0x010fe40000000004 */
[----:B------:R-:W-:Y:S01]  /*2c410*/  LEA.HI.X.SX32 R21, R21, R0, 0x1, P6 ;  /* 0x0000000015157211 */ /* 0x000fe200030f0eff */
[----:B------:R-:W4:Y:S04]  /*2c420*/  LDL.LU R10, [R1+0x150] ;  /* 0x00015000010a7983 */ /* 0x000f280000300800 */
[----:B------:R-:W-:Y:S04]  /*2c430*/  @P4 STG.E.U16 [R22.64], R8 ;  /* 0x0000000816004986 */ /* 0x000fe8000c101506 */
[----:B------:R5:W-:Y:S02]  /*2c440*/  @P3 STG.E.U16 [R20.64], R4 ;  /* 0x0000000414003986 */ /* 0x000be4000c101506 */
[----:B-----5:R-:W-:-:S02]  /*2c450*/  PRMT R4, R6, 0x7632, R4 ;  /* 0x0000763206047816 */ /* 0x020fc40000000004 */
[----:B------:R-:W5:Y:S01]  /*2c460*/  LDL.LU R6, [R1+0x170] ;  /* 0x0001700001067983 */ /* 0x000f620000300800 */
[--C-:B------:R-:W-:Y:S02]  /*2c470*/  LOP3.LUT R24, R27, 0x54, R11.reuse, 0xfe, !PT ;  /* 0x000000541b187812 */ /* 0x100fe400078efe0b */
[----:B------:R-:W-:Y:S01]  /*2c480*/  LEA R22, P6, R2, R3, 0x1 ;  /* 0x0000000302167211 */ /* 0x000fe200078c08ff */
[----:B------:R-:W5:Y:S01]  /*2c490*/  LDL.LU R25, [R1+0x1c4] ;  /* 0x0001c40001197983 */ /* 0x000f620000300800 */
[----:B------:R-:W-:Y:S01]  /*2c4a0*/  ISETP.LT.AND P4, PT, R24, c[0x0][0x17c], !P0 ;  /* 0x00005f0018007a0c */ /* 0x000fe20004781270 */
[----:B------:R-:W-:Y:S01]  /*2c4b0*/  IMAD R24, R7, 0x2, R2 ;  /* 0x0000000207187824 */ /* 0x000fe200078e0202 */
[----:B------:R-:W-:Y:S01]  /*2c4c0*/  LOP3.LUT R20, R27, 0x56, R11, 0xfe, !PT ;  /* 0x000000561b147812 */ /* 0x000fe200078efe0b */
[----:B------:R-:W5:Y:S01]  /*2c4d0*/  LDL.LU R19, [R1+0x1e4] ;  /* 0x0001e40001137983 */ /* 0x000f620000300800 */
[----:B------:R-:W-:Y:S02]  /*2c4e0*/  LEA.HI.X.SX32 R23, R2, R0, 0x1, P6 ;  /* 0x0000000002177211 */ /* 0x000fe400030f0eff */
[----:B------:R-:W-:-:S02]  /*2c4f0*/  ISETP.LT.AND P3, PT, R20, c[0x0][0x17c], !P0 ;  /* 0x00005f0014007a0c */ /* 0x000fc40004761270 */
[CC--:B------:R-:W-:Y:S02]  /*2c500*/  LEA R20, P6, R24.reuse, R3.reuse, 0x1 ;  /* 0x0000000318147211 */ /* 0x0c0fe400078c08ff */
[--C-:B------:R-:W-:Y:S01]  /*2c510*/  LOP3.LUT R2, R27, 0x58, R11.reuse, 0xfe, !PT ;  /* 0x000000581b027812 */ /* 0x100fe200078efe0b */
[----:B------:R0:W-:Y:S01]  /*2c520*/  @P2 STG.E.U16 [R22.64], R4 ;  /* 0x0000000416002986 */ /* 0x0001e2000c101506 */
[----:B------:R-:W-:Y:S02]  /*2c530*/  LEA.HI.X.SX32 R21, R24, R0, 0x1, P6 ;  /* 0x0000000018157211 */ /* 0x000fe400030f0eff */
[----:B------:R-:W-:Y:S01]  /*2c540*/  ISETP.LT.AND P2, PT, R2, c[0x0][0x17c], !P0 ;  /* 0x00005f0002007a0c */ /* 0x000fe20004741270 */
[----:B------:R-:W-:Y:S01]  /*2c550*/  IMAD R2, R7, 0x2, R24 ;  /* 0x0000000207027824 */ /* 0x000fe200078e0218 */
[----:B0-----:R-:W-:Y:S02]  /*2c560*/  PRMT R4, R18, 0x7632, R4 ;  /* 0x0000763212047816 */ /* 0x001fe40000000004 */
[----:B------:R-:W-:Y:S01]  /*2c570*/  LOP3.LUT R23, R27, 0x5a, R11, 0xfe, !PT ;  /* 0x0000005a1b177812 */ /* 0x000fe200078efe0b */
[----:B------:R-:W5:Y:S01]  /*2c580*/  LDL.LU R18, [R1+0x194] ;  /* 0x0001940001127983 */ /* 0x000f620000300800 */
[----:B------:R-:W-:-:S03]  /*2c590*/  LEA R22, P6, R2, R3, 0x1 ;  /* 0x0000000302167211 */ /* 0x000fc600078c08ff */
[----:B------:R0:W-:Y:S01]  /*2c5a0*/  @P1 STG.E.U16 [R20.64], R4 ;  /* 0x0000000414001986 */ /* 0x0001e2000c101506 */
[----:B------:R-:W-:Y:S02]  /*2c5b0*/  ISETP.LT.AND P1, PT, R23, c[0x0][0x17c], !P0 ;  /* 0x00005f0017007a0c */ /* 0x000fe40004721270 */
[----:B------:R-:W-:Y:S01]  /*2c5c0*/  LEA.HI.X.SX32 R23, R2, R0, 0x1, P6 ;  /* 0x0000000002177211 */ /* 0x000fe200030f0eff */
[----:B0-----:R-:W-:-:S05]  /*2c5d0*/  IMAD R21, R7, 0x2, R2 ;  /* 0x0000000207157824 */ /* 0x001fca00078e0202 */
[----:B------:R-:W-:Y:S01]  /*2c5e0*/  LEA R20, P6, R21, R3, 0x1 ;  /* 0x0000000315147211 */ /* 0x000fe200078c08ff */
[----:B------:R-:W-:Y:S01]  /*2c5f0*/  IMAD R2, R7, 0x2, R21 ;  /* 0x0000000207027824 */ /* 0x000fe200078e0215 */
[----:B------:R-:W-:Y:S02]  /*2c600*/  LOP3.LUT R24, R27, 0x5c, R11, 0xfe, !PT ;  /* 0x0000005c1b187812 */ /* 0x000fe400078efe0b */
[----:B------:R-:W-:Y:S02]  /*2c610*/  LEA.HI.X.SX32 R21, R21, R0, 0x1, P6 ;  /* 0x0000000015157211 */ /* 0x000fe400030f0eff */
[----:B--2---:R-:W-:Y:S02]  /*2c620*/  PRMT R8, R15, 0x7632, R8 ;  /* 0x000076320f087816 */ /* 0x004fe40000000008 */
[----:B------:R-:W2:Y:S01]  /*2c630*/  LDL.LU R15, [R1+0x1d4] ;  /* 0x0001d400010f7983 */ /* 0x000ea20000300800 */
[----:B---3--:R-:W-:-:S03]  /*2c640*/  PRMT R4, R14, 0x7632, R4 ;  /* 0x000076320e047816 */ /* 0x008fc60000000004 */
[----:B------:R0:W-:Y:S01]  /*2c650*/  @P5 STG.E.U16 [R22.64], R8 ;  /* 0x0000000816005986 */ /* 0x0001e2000c101506 */
[----:B------:R-:W-:Y:S01]  /*2c660*/  ISETP.LT.AND P5, PT, R24, c[0x0][0x17c], !P0 ;  /* 0x00005f0018007a0c */ /* 0x000fe200047a1270 */
[----:B------:R-:W-:Y:S02]  /*2c670*/  IMAD R24, R7, 0x2, R2 ;  /* 0x0000000207187824 */ /* 0x000fe400078e0202 */
[----:B------:R1:W-:Y:S04]  /*2c680*/  @P4 STG.E.U16 [R20.64], R4 ;  /* 0x0000000414004986 */ /* 0x0003e8000c101506 */
[----:B------:R-:W3:Y:S01]  /*2c690*/  LDL.LU R14, [R1+0x1b4] ;  /* 0x0001b400010e7983 */ /* 0x000ee20000300800 */
[----:B0-----:R-:W-:Y:S02]  /*2c6a0*/  LEA R22, P6, R2, R3, 0x1 ;  /* 0x0000000302167211 */ /* 0x001fe400078c08ff */
[----:B-1----:R-:W-:-:S02]  /*2c6b0*/  LOP3.LUT R20, R27, 0x5e, R11, 0xfe, !PT ;  /* 0x0000005e1b147812 */ /* 0x002fc400078efe0b */
[-C--:B------:R-:W-:Y:S02]  /*2c6c0*/  LEA.HI.X.SX32 R23, R2, R0.reuse, 0x1, P6 ;  /* 0x0000000002177211 */ /* 0x080fe400030f0eff */
[----:B----4-:R-:W-:Y:S02]  /*2c6d0*/  PRMT R4, R10, 0x7632, R4 ;  /* 0x000076320a047816 */ /* 0x010fe40000000004 */
[----:B------:R-:W-:Y:S01]  /*2c6e0*/  ISETP.LT.AND P4, PT, R20, c[0x0][0x17c], !P0 ;  /* 0x00005f0014007a0c */ /* 0x000fe20004781270 */
[----:B------:R-:W4:Y:S01]  /*2c6f0*/  LDL.LU R10, [R1+0x1a4] ;  /* 0x0001a400010a7983 */ /* 0x000f220000300800 */
[C---:B------:R-:W-:Y:S02]  /*2c700*/  LEA R20, P6, R24.reuse, R3, 0x1 ;  /* 0x0000000318147211 */ /* 0x040fe400078c08ff */
[----:B------:R-:W-:Y:S01]  /*2c710*/  LOP3.LUT R2, R27, 0x60, R11, 0xfe, !PT ;  /* 0x000000601b027812 */ /* 0x000fe200078efe0b */
[----:B------:R5:W-:Y:S01]  /*2c720*/  @P3 STG.E.U16 [R22.64], R4 ;  /* 0x0000000416003986 */ /* 0x000be2000c101506 */
[----:B------:R-:W-:-:S02]  /*2c730*/  LEA.HI.X.SX32 R21, R24, R0, 0x1, P6 ;  /* 0x0000000018157211 */ /* 0x000fc400030f0eff */
[----:B------:R-:W-:Y:S01]  /*2c740*/  ISETP.LT.AND P3, PT, R2, c[0x0][0x17c], !P0 ;  /* 0x00005f0002007a0c */ /* 0x000fe20004761270 */
[----:B------:R-:W-:Y:S01]  /*2c750*/  IMAD R2, R7, 0x2, R24 ;  /* 0x0000000207027824 */ /* 0x000fe200078e0218 */
[----:B-----5:R-:W-:Y:S02]  /*2c760*/  PRMT R4, R6, 0x7632, R4 ;  /* 0x0000763206047816 */ /* 0x020fe40000000004 */
[----:B------:R-:W5:Y:S04]  /*2c770*/  LDL.LU R6, [R1+0x184] ;  /* 0x0001840001067983 */ /* 0x000f680000300800 */
[----:B------:R-:W2:Y:S04]  /*2c780*/  LDL.LU R24, [R1+0x130] ;  /* 0x0001300001187983 */ /* 0x000ea80000300800 */
[----:B------:R0:W-:Y:S04]  /*2c790*/  @P2 STG.E.U16 [R20.64], R4 ;  /* 0x0000000414002986 */ /* 0x0001e8000c101506 */
[----:B0-----:R-:W3:Y:S01]  /*2c7a0*/  LDL.LU R20, [R1+0x110] ;  /* 0x0001100001147983 */ /* 0x001ee20000300800 */
[----:B------:R-:W-:Y:S01]  /*2c7b0*/  LOP3.LUT R23, R27, 0x62, R11, 0xfe, !PT ;  /* 0x000000621b177812 */ /* 0x000fe200078efe0b */
[----:B------:R-:W-:Y:S01]  /*2c7c0*/  IMAD R21, R7, 0x2, R2 ;  /* 0x0000000207157824 */ /* 0x000fe200078e0202 */
[----:B------:R-:W-:-:S02]  /*2c7d0*/  LEA R22, P6, R2, R3, 0x1 ;  /* 0x0000000302167211 */ /* 0x000fc400078c08ff */
[----:B------:R-:W-:Y:S02]  /*2c7e0*/  ISETP.LT.AND P2, PT, R23, c[0x0][0x17c], !P0 ;  /* 0x00005f0017007a0c */ /* 0x000fe40004741270 */
[----:B------:R-:W-:Y:S01]  /*2c7f0*/  LEA.HI.X.SX32 R23, R2, R0, 0x1, P6 ;  /* 0x0000000002177211 */ /* 0x000fe200030f0eff */
[----:B------:R-:W-:Y:S01]  /*2c800*/  IMAD R2, R7, 0x2, R21 ;  /* 0x0000000207027824 */ /* 0x000fe200078e0215 */
[----:B--2---:R-:W-:Y:S02]  /*2c810*/  PRMT R4, R24, 0x7632, R4 ;  /* 0x0000763218047816 */ /* 0x004fe40000000004 */
[----:B---3--:R-:W-:Y:S02]  /*2c820*/  PRMT R8, R20, 0x7632, R8 ;  /* 0x0000763214087816 */ /* 0x008fe40000000008 */
[----:B------:R-:W-:-:S04]  /*2c830*/  LEA R20, P6, R21, R3, 0x1 ;  /* 0x0000000315147211 */ /* 0x000fc800078c08ff */
[----:B------:R-:W-:Y:S01]  /*2c840*/  LEA.HI.X.SX32 R21, R21, R0, 0x1, P6 ;  /* 0x0000000015157211 */ /* 0x000fe200030f0eff */
[----:B------:R-:W-:Y:S04]  /*2c850*/  @P1 STG.E.U16 [R22.64], R8 ;  /* 0x0000000816001986 */ /* 0x000fe8000c101506 */
[----:B------:R0:W-:Y:S04]  /*2c860*/  @P5 STG.E.U16 [R20.64], R4 ;  /* 0x0000000414005986 */ /* 0x0001e8000c101506 */
[----:B0-----:R-:W2:Y:S01]  /*2c870*/  LDL.LU R21, [R1+0x120] ;  /* 0x0001200001157983 */ /* 0x001ea20000300800 */
[----:B------:R-:W-:-:S04]  /*2c880*/  LEA R22, P6, R2, R3, 0x1 ;  /* 0x0000000302167211 */ /* 0x000fc800078c08ff */
[----:B------:R-:W-:Y:S02]  /*2c890*/  LEA.HI.X.SX32 R23, R2, R0, 0x1, P6 ;  /* 0x0000000002177211 */ /* 0x000fe400030f0eff */
[----:B------:R-:W-:Y:S02]  /*2c8a0*/  LOP3.LUT R24, R27, 0x64, R11, 0xfe, !PT ;  /* 0x000000641b187812 */ /* 0x000fe400078efe0b */
[----:B--2---:R-:W-:-:S05]  /*2c8b0*/  PRMT R4, R21, 0x7632, R4 ;  /* 0x0000763215047816 */ /* 0x004fca0000000004 */
[----:B------:R0:W-:Y:S04]  /*2c8c0*/  @P4 STG.E.U16 [R22.64], R4 ;  /* 0x0000000416004986 */ /* 0x0001e8000c101506 */
[----:B0-----:R-:W2:Y:S01]  /*2c8d0*/  LDL.LU R23, [R1+0x100] ;  /* 0x0001000001177983 */ /* 0x001ea20000300800 */
[----:B------:R-:W-:Y:S01]  /*2c8e0*/  ISETP.LT.AND P1, PT, R24, c[0x0][0x17c], !P0 ;  /* 0x00005f0018007a0c */ /* 0x000fe20004721270 */
[----:B------:R-:W-:Y:S01]  /*2c8f0*/  IMAD R24, R7, 0x2, R2 ;  /* 0x0000000207187824 */ /* 0x000fe200078e0202 */
[----:B------:R-:W-:-:S04]  /*2c900*/  LOP3.LUT R20, R27, 0x66, R11, 0xfe, !PT ;  /* 0x000000661b147812 */ /* 0x000fc800078efe0b */
[----:B------:R-:W-:Y:S02]  /*2c910*/  ISETP.LT.AND P5, PT, R20, c[0x0][0x17c], !P0 ;  /* 0x00005f0014007a0c */ /* 0x000fe400047a1270 */
[C---:B------:R-:W-:Y:S02]  /*2c920*/  LEA R20, P6, R24.reuse, R3, 0x1 ;  /* 0x0000000318147211 */ /* 0x040fe400078c08ff */
[----:B------:R-:W-:Y:S02]  /*2c930*/  LOP3.LUT R2, R27, 0x68, R11, 0xfe, !PT ;  /* 0x000000681b027812 */ /* 0x000fe400078efe0b */
[----:B------:R-:W-:Y:S02]  /*2c940*/  LEA.HI.X.SX32 R21, R24, R0, 0x1, P6 ;  /* 0x0000000018157211 */ /* 0x000fe400030f0eff */
[----:B------:R-:W-:Y:S01]  /*2c950*/  ISETP.LT.AND P4, PT, R2, c[0x0][0x17c], !P0 ;  /* 0x00005f0002007a0c */ /* 0x000fe20004781270 */
[----:B------:R-:W-:Y:S02]  /*2c960*/  IMAD R2, R7, 0x2, R24 ;  /* 0x0000000207027824 */ /* 0x000fe400078e0218 */
[----:B------:R-:W3:Y:S01]  /*2c970*/  LDL.LU R24, [R1+0xe0] ;  /* 0x0000e00001187983 */ /* 0x000ee20000300800 */
[----:B--2---:R-:W-:-:S05]  /*2c980*/  PRMT R4, R23, 0x7632, R4 ;  /* 0x0000763217047816 */ /* 0x004fca0000000004 */
[----:B------:R0:W-:Y:S04]  /*2c990*/  @P3 STG.E.U16 [R20.64], R4 ;  /* 0x0000000414003986 */ /* 0x0001e8000c101506 */
[----:B0-----:R-:W2:Y:S01]  /*2c9a0*/  LDL.LU R20, [R1+0xf0] ;  /* 0x0000f00001147983 */ /* 0x001ea20000300800 */
[----:B------:R-:W-:Y:S01]  /*2c9b0*/  LOP3.LUT R23, R27, 0x6a, R11, 0xfe, !PT ;  /* 0x0000006a1b177812 */ /* 0x000fe200078efe0b */
[----:B------:R-:W-:Y:S01]  /*2c9c0*/  IMAD R21, R7, 0x2, R2 ;  /* 0x0000000207157824 */ /* 0x000fe200078e0202 */
[C---:B------:R-:W-:Y:S02]  /*2c9d0*/  LEA R22, P6, R2.reuse, R3, 0x1 ;  /* 0x0000000302167211 */ /* 0x040fe400078c08ff */
[----:B------:R-:W-:Y:S02]  /*2c9e0*/  ISETP.LT.AND P3, PT, R23, c[0x0][0x17c], !P0 ;  /* 0x00005f0017007a0c */ /* 0x000fe40004761270 */
[----:B------:R-:W-:Y:S01]  /*2c9f0*/  LEA.HI.X.SX32 R23, R2, R0, 0x1, P6 ;  /* 0x0000000002177211 */ /* 0x000fe200030f0eff */
[----:B------:R-:W-:Y:S01]  /*2ca00*/  IMAD R2, R7, 0x2, R21 ;  /* 0x0000000207027824 */ /* 0x000fe200078e0215 */
[----:B---3--:R-:W-:-:S02]  /*2ca10*/  PRMT R4, R24, 0x7632, R4 ;  /* 0x0000763218047816 */ /* 0x008fc40000000004 */
[----:B--2---:R-:W-:Y:S02]  /*2ca20*/  PRMT R8, R20, 0x7632, R8 ;  /* 0x0000763214087816 */ /* 0x004fe40000000008 */
        /* <DEDUP_REMOVED lines=37> */
[----:B------:R-:W-:-:S02]  /*2cc80*/  LOP3.LUT R24, R27, 0x74, R11, 0xfe, !PT ;  /* 0x000000741b187812 */ /* 0x000fc400078efe0b */
[-C--:B------:R-:W-:Y:S02]  /*2cc90*/  LEA R22, P6, R2, R3.reuse, 0x1 ;  /* 0x0000000302167211 */ /* 0x080fe400078c08ff */
[----:B------:R-:W-:Y:S01]  /*2cca0*/  ISETP.LT.AND P3, PT, R24, c[0x0][0x17c], !P0 ;  /* 0x00005f0018007a0c */ /* 0x000fe20004761270 */
[----:B------:R-:W-:Y:S01]  /*2ccb0*/  IMAD R24, R7, 0x2, R2 ;  /* 0x0000000207187824 */ /* 0x000fe200078e0202 */
[----:B------:R-:W-:Y:S02]  /*2ccc0*/  LOP3.LUT R20, R27, 0x76, R11, 0xfe, !PT ;  /* 0x000000761b147812 */ /* 0x000fe400078efe0b */
[----:B------:R-:W-:Y:S02]  /*2ccd0*/  LEA.HI.X.SX32 R23, R2, R0, 0x1, P6 ;  /* 0x0000000002177211 */ /* 0x000fe400030f0eff */
[----:B------:R-:W-:Y:S02]  /*2cce0*/  ISETP.LT.AND P2, PT, R20, c[0x0][0x17c], !P0 ;  /* 0x00005f0014007a0c */ /* 0x000fe40004741270 */
[----:B------:R-:W-:-:S02]  /*2ccf0*/  LEA R20, P6, R24, R3, 0x1 ;  /* 0x0000000318147211 */ /* 0x000fc400078c08ff */
[----:B------:R-:W-:Y:S02]  /*2cd00*/  LOP3.LUT R2, R27, 0x78, R11, 0xfe, !PT ;  /* 0x000000781b027812 */ /* 0x000fe400078efe0b */
[----:B------:R-:W-:Y:S02]  /*2cd10*/  PRMT R8, R28, 0x7632, R8 ;  /* 0x000076321c087816 */ /* 0x000fe40000000008 */
[----:B------:R-:W-:Y:S02]  /*2cd20*/  PRMT R12, R12, 0x7632, R12 ;  /* 0x000076320c0c7816 */ /* 0x000fe4000000000c */
[----:B------:R-:W-:Y:S02]  /*2cd30*/  PRMT R16, R16, 0x7632, R16 ;  /* 0x0000763210107816 */ /* 0x000fe40000000010 */
[----:B--2---:R-:W-:Y:S02]  /*2cd40*/  PRMT R4, R21, 0x7632, R4 ;  /* 0x0000763215047816 */ /* 0x004fe40000000004 */
[----:B------:R-:W-:-:S03]  /*2cd50*/  LEA.HI.X.SX32 R21, R24, R0, 0x1, P6 ;  /* 0x0000000018157211 */ /* 0x000fc600030f0eff */
[----:B------:R0:W-:Y:S01]  /*2cd60*/  @P1 STG.E.U16 [R22.64], R4 ;  /* 0x0000000416001986 */ /* 0x0001e2000c101506 */
[----:B------:R-:W-:Y:S01]  /*2cd70*/  ISETP.LT.AND P1, PT, R2, c[0x0][0x17c], !P0 ;  /* 0x00005f0002007a0c */ /* 0x000fe20004721270 */
[----:B------:R-:W-:Y:S01]  /*2cd80*/  IMAD R2, R7, 0x2, R24 ;  /* 0x0000000207027824 */ /* 0x000fe200078e0218 */
[----:B0-----:R-:W-:Y:S02]  /*2cd90*/  PRMT R4, R5, 0x7632, R4 ;  /* 0x0000763205047816 */ /* 0x001fe40000000004 */
[----:B------:R-:W-:Y:S01]  /*2cda0*/  LOP3.LUT R23, R27, 0x7a, R11, 0xfe, !PT ;  /* 0x0000007a1b177812 */ /* 0x000fe200078efe0b */
[----:B------:R-:W2:Y:S01]  /*2cdb0*/  LDL.LU R5, [R1+0xa9c] ;  /* 0x000a9c0001057983 */ /* 0x000ea20000300800 */
[----:B------:R-:W-:-:S03]  /*2cdc0*/  LEA R22, P6, R2, R3, 0x1 ;  /* 0x0000000302167211 */ /* 0x000fc600078c08ff */
[----:B------:R0:W-:Y:S01]  /*2cdd0*/  @P5 STG.E.U16 [R20.64], R4 ;  /* 0x0000000414005986 */ /* 0x0001e2000c101506 */
[----:B------:R-:W-:Y:S02]  /*2cde0*/  ISETP.LT.AND P5, PT, R23, c[0x0][0x17c], !P0 ;  /* 0x00005f0017007a0c */ /* 0x000fe400047a1270 */
[-C--:B------:R-:W-:Y:S01]  /*2cdf0*/  LEA.HI.X.SX32 R23, R2, R0.reuse, 0x1, P6 ;  /* 0x0000000002177211 */ /* 0x080fe200030f0eff */
[----:B------:R-:W3:Y:S01]  /*2ce00*/  LDL.LU R28, [R1+0xa98] ;  /* 0x000a9800011c7983 */ /* 0x000ee20000300800 */
[----:B0-----:R-:W-:Y:S01]  /*2ce10*/  IMAD R21, R7, 0x2, R2 ;  /* 0x0000000207157824 */ /* 0x001fe200078e0202 */
[----:B------:R-:W-:Y:S02]  /*2ce20*/  PRMT R4, R29, 0x7632, R4 ;  /* 0x000076321d047816 */ /* 0x000fe40000000004 */
[----:B------:R-:W-:Y:S01]  /*2ce30*/  LOP3.LUT R24, R27, 0x7c, R11, 0xfe, !PT ;  /* 0x0000007c1b187812 */ /* 0x000fe200078efe0b */
[----:B------:R-:W-:Y:S01]  /*2ce40*/  IMAD R2, R7, 0x2, R21 ;  /* 0x0000000207027824 */ /* 0x000fe200078e0215 */
[C---:B------:R-:W-:Y:S01]  /*2ce50*/  LEA R20, P6, R21.reuse, R3, 0x1 ;  /* 0x0000000315147211 */ /* 0x040fe200078c08ff */
[----:B------:R0:W-:Y:S03]  /*2ce60*/  @P4 STG.E.U16 [R22.64], R8 ;  /* 0x0000000816004986 */ /* 0x0001e6000c101506 */
[----:B------:R-:W-:Y:S01]  /*2ce70*/  LEA.HI.X.SX32 R21, R21, R0, 0x1, P6 ;  /* 0x0000000015157211 */ /* 0x000fe200030f0eff */
[----:B------:R-:W2:Y:S01]  /*2ce80*/  LDL.LU R29, [R1+0xa94] ;  /* 0x000a9400011d7983 */ /* 0x000ea20000300800 */
[----:B------:R-:W-:Y:S01]  /*2ce90*/  ISETP.LT.AND P4, PT, R24, c[0x0][0x17c], !P0 ;  /* 0x00005f0018007a0c */ /* 0x000fe20004781270 */
[----:B------:R-:W-:-:S02]  /*2cea0*/  IMAD R24, R7, 0x2, R2 ;  /* 0x0000000207187824 */ /* 0x000fc400078e0202 */
[----:B------:R1:W-:Y:S01]  /*2ceb0*/  @P3 STG.E.U16 [R20.64], R4 ;  /* 0x0000000414003986 */ /* 0x0003e2000c101506 */
[----:B0-----:R-:W-:-:S04]  /*2cec0*/  LEA R22, P6, R2, R3, 0x1 ;  /* 0x0000000302167211 */ /* 0x001fc800078c08ff */
[----:B------:R-:W-:Y:S02]  /*2ced0*/  LEA.HI.X.SX32 R23, R2, R0, 0x1, P6 ;  /* 0x0000000002177211 */ /* 0x000fe400030f0eff */
[----:B-1----:R-:W-:Y:S02]  /*2cee0*/  LOP3.LUT R20, R27, 0x7e, R11, 0xfe, !PT ;  /* 0x0000007e1b147812 */ /* 0x002fe400078efe0b */
[----:B------:R-:W-:Y:S02]  /*2cef0*/  PRMT R4, R26, 0x7632, R4 ;  /* 0x000076321a047816 */ /* 0x000fe40000000004 */
[----:B------:R-:W-:Y:S01]  /*2cf00*/  ISETP.LT.AND P3, PT, R20, c[0x0][0x17c], !P0 ;  /* 0x00005f0014007a0c */ /* 0x000fe20004761270 */
[----:B------:R-:W2:Y:S01]  /*2cf10*/  LDL.LU R26, [R1+0xa90] ;  /* 0x000a9000011a7983 */ /* 0x000ea20000300800 */
[----:B------:R-:W-:Y:S02]  /*2cf20*/  LEA R20, P6, R24, R3, 0x1 ;  /* 0x0000000318147211 */ /* 0x000fe400078c08ff */
[----:B------:R-:W-:-:S02]  /*2cf30*/  PRMT R8, R4, 0x7632, R8 ;  /* 0x0000763204087816 */ /* 0x000fc40000000008 */
[----:B------:R-:W-:Y:S01]  /*2cf40*/  LEA.HI.X.SX32 R21, R24, R0, 0x1, P6 ;  /* 0x0000000018157211 */ /* 0x000fe200030f0eff */
[----:B------:R-:W-:Y:S01]  /*2cf50*/  IMAD R24, R7, 0x2, R24 ;  /* 0x0000000207187824 */ /* 0x000fe200078e0218 */
[--C-:B------:R-:W-:Y:S01]  /*2cf60*/  LOP3.LUT R2, R27, 0x80, R11.reuse, 0xfe, !PT ;  /* 0x000000801b027812 */ /* 0x100fe200078efe0b */
[----:B------:R0:W-:Y:S03]  /*2cf70*/  @P2 STG.E.U16 [R22.64], R4 ;  /* 0x0000000416002986 */ /* 0x0001e6000c101506 */
[----:B------:R-:W-:Y:S01]  /*2cf80*/  ISETP.LT.AND P2, PT, R2, c[0x0][0x17c], !P0 ;  /* 0x00005f0002007a0c */ /* 0x000fe20004741270 */
[----:B------:R1:W-:Y:S01]  /*2cf90*/  @P1 STG.E.U16 [R20.64], R8 ;  /* 0x0000000814001986 */ /* 0x0003e2000c101506 */
[----:B------:R-:W-:Y:S01]  /*2cfa0*/  IMAD R2, R7, 0x2, R24 ;  /* 0x0000000207027824 */ /* 0x000fe200078e0218 */
[----:B0-----:R-:W-:Y:S02]  /*2cfb0*/  LOP3.LUT R4, R27, 0x82, R11, 0xfe, !PT ;  /* 0x000000821b047812 */ /* 0x001fe400078efe0b */
[----:B-1----:R-:W-:-:S02]  /*2cfc0*/  LEA R20, P6, R24, R3, 0x1 ;  /* 0x0000000318147211 */ /* 0x002fc400078c08ff */
[----:B------:R-:W-:Y:S01]  /*2cfd0*/  ISETP.LT.AND P1, PT, R4, c[0x0][0x17c], !P0 ;  /* 0x00005f0004007a0c */ /* 0x000fe20004721270 */
[----:B------:R-:W-:Y:S01]  /*2cfe0*/  IMAD R4, R7, 0x2, R2 ;  /* 0x0000000207047824 */ /* 0x000fe200078e0202 */
[----:B------:R-:W-:Y:S02]  /*2cff0*/  PRMT R8, R8, 0x7632, R8 ;  /* 0x0000763208087816 */ /* 0x000fe40000000008 */
[----:B------:R-:W-:Y:S02]  /*2d000*/  LEA.HI.X.SX32 R21, R24, R0, 0x1, P6 ;  /* 0x0000000018157211 */ /* 0x000fe400030f0eff */
[----:B------:R-:W-:-:S03]  /*2d010*/  LEA R22, P6, R2, R3, 0x1 ;  /* 0x0000000302167211 */ /* 0x000fc600078c08ff */
[----:B------:R0:W-:Y:S01]  /*2d020*/  @P5 STG.E.U16 [R20.64], R8 ;  /* 0x0000000814005986 */ /* 0x0001e2000c101506 */
[----:B------:R-:W-:Y:S02]  /*2d030*/  LEA.HI.X.SX32 R23, R2, R0, 0x1, P6 ;  /* 0x0000000002177211 */ /* 0x000fe400030f0eff */
[----:B------:R-:W-:Y:S02]  /*2d040*/  LOP3.LUT R24, R27, 0x84, R11, 0xfe, !PT ;  /* 0x000000841b187812 */ /* 0x000fe400078efe0b */
[----:B0-----:R-:W-:-:S04]  /*2d050*/  LEA R20, P6, R4, R3, 0x1 ;  /* 0x0000000304147211 */ /* 0x001fc800078c08ff */
[----:B------:R-:W-:Y:S01]  /*2d060*/  LEA.HI.X.SX32 R21, R4, R0, 0x1, P6 ;  /* 0x0000000004157211 */ /* 0x000fe200030f0eff */
[----:B------:R0:W-:Y:S01]  /*2d070*/  @P4 STG.E.U16 [R22.64], R12 ;  /* 0x0000000c16004986 */ /* 0x0001e2000c101506 */
[----:B------:R-:W-:-:S03]  /*2d080*/  ISETP.LT.AND P5, PT, R24, c[0x0][0x17c], !P0 ;  /* 0x00005f0018007a0c */ /* 0x000fc600047a1270 */
[----:B------:R-:W2:Y:S04]  /*2d090*/  LDL.LU R24, [R1+0x144] ;  /* 0x0001440001187983 */ /* 0x000ea80000300800 */
[----:B------:R1:W-:Y:S04]  /*2d0a0*/  @P3 STG.E.U16 [R20.64], R16 ;  /* 0x0000001014003986 */ /* 0x0003e8000c101506 */
[----:B0-----:R-:W2:Y:S04]  /*2d0b0*/  LDL.LU R12, [R1+0x94] ;  /* 0x00009400010c7983 */ /* 0x001ea80000300800 */
[----:B-1----:R-:W2:Y:S01]  /*2d0c0*/  LDL.LU R16, [R1+0xa4] ;  /* 0x0000a40001107983 */ /* 0x002ea20000300800 */
[----:B------:R-:W-:Y:S01]  /*2d0d0*/  IMAD R2, R7, 0x2, R4 ;  /* 0x0000000207027824 */ /* 0x000fe200078e0204 */
[----:B------:R-:W-:-:S03]  /*2d0e0*/  LOP3.LUT R8, R27, 0x86, R11, 0xfe, !PT ;  /* 0x000000861b087812 */ /* 0x000fc600078efe0b */
[----:B------:R-:W-:Y:S01]  /*2d0f0*/  IMAD R4, R7, 0x2, R2 ;  /* 0x0000000207047824 */ /* 0x000fe200078e0202 */
[----:B------:R-:W-:Y:S02]  /*2d100*/  ISETP.LT.AND P4, PT, R8, c[0x0][0x17c], !P0 ;  /* 0x00005f0008007a0c */ /* 0x000fe40004781270 */
[CC--:B------:R-:W-:Y:S02]  /*2d110*/  LEA R22, P6, R2.reuse, R3.reuse, 0x1 ;  /* 0x0000000302167211 */ /* 0x0c0fe400078c08ff */
[----:B------:R-:W-:Y:S02]  /*2d120*/  LOP3.LUT R8, R27, 0x88, R11, 0xfe, !PT ;  /* 0x000000881b087812 */ /* 0x000fe400078efe0b */
[----:B------:R-:W-:Y:S01]  /*2d130*/  LEA.HI.X.SX32 R23, R2, R0, 0x1, P6 ;  /* 0x0000000002177211 */ /* 0x000fe200030f0eff */
[----:B------:R-:W-:Y:S01]  /*2d140*/  IMAD R2, R7, 0x2, R4 ;  /* 0x0000000207027824 */ /* 0x000fe200078e0204 */
[----:B------:R-:W-:Y:S02]  /*2d150*/  ISETP.LT.AND P3, PT, R8, c[0x0][0x17c], !P0 ;  /* 0x00005f0008007a0c */ /* 0x000fe40004761270 */
[----:B------:R-:W-:-:S02]  /*2d160*/  LEA R20, P6, R4, R3, 0x1 ;  /* 0x0000000304147211 */ /* 0x000fc400078c08ff */
[--C-:B------:R-:W-:Y:S02]  /*2d170*/  LOP3.LUT R8, R27, 0x8a, R11.reuse, 0xfe, !PT ;  /* 0x0000008a1b087812 */ /* 0x100fe400078efe0b */
[----:B------:R-:W-:Y:S01]  /*2d180*/  LEA.HI.X.SX32 R21, R4, R0, 0x1, P6 ;  /* 0x0000000004157211 */ /* 0x000fe200030f0eff */
[----:B------:R-:W-:Y:S01]  /*2d190*/  IMAD R4, R7, 0x2, R2 ;  /* 0x0000000207047824 */ /* 0x000fe200078e0202 */
[----:B--2---:R0:W-:Y:S01]  /*2d1a0*/  @P2 STG.E.U16 [R22.64], R16 ;  /* 0x0000001016002986 */ /* 0x0041e2000c101506 */
[----:B------:R-:W-:Y:S02]  /*2d1b0*/  ISETP.LT.AND P2, PT, R8, c[0x0][0x17c], !P0 ;  /* 0x00005f0008007a0c */ /* 0x000fe40004741270 */
[----:B------:R-:W-:Y:S01]  /*2d1c0*/  LOP3.LUT R8, R27, 0x8c, R11, 0xfe, !PT ;  /* 0x0000008c1b087812 */ /* 0x000fe200078efe0b */
[----:B------:R1:W-:Y:S03]  /*2d1d0*/  @P1 STG.E.U16 [R20.64], R12 ;  /* 0x0000000c14001986 */ /* 0x0003e6000c101506 */
[----:B------:R-:W-:-:S02]  /*2d1e0*/  ISETP.LT.AND P1, PT, R8, c[0x0][0x17c], !P0 ;  /* 0x00005f0008007a0c */ /* 0x000fc40004721270 */
[----:B0-----:R-:W-:Y:S01]  /*2d1f0*/  LEA R22, P6, R2, R3, 0x1 ;  /* 0x0000000302167211 */ /* 0x001fe200078c08ff */
[----:B------:R-:W-:-:S03]  /*2d200*/  IMAD R8, R7, 0x2, R4 ;  /* 0x0000000207087824 */ /* 0x000fc600078e0204 */
[-C--:B------:R-:W-:Y:S02]  /*2d210*/  LEA.HI.X.SX32 R23, R2, R0.reuse, 0x1, P6 ;  /* 0x0000000002177211 */ /* 0x080fe400030f0eff */
[--C-:B------:R-:W-:Y:S02]  /*2d220*/  LOP3.LUT R2, R27, 0x8e, R11.reuse, 0xfe, !PT ;  /* 0x0000008e1b027812 */ /* 0x100fe400078efe0b */
[----:B-1----:R-:W-:Y:S01]  /*2d230*/  LEA R20, P6, R4, R3, 0x1 ;  /* 0x0000000304147211 */ /* 0x002fe200078c08ff */
[----:B------:R0:W-:Y:S01]  /*2d240*/  @P5 STG.E.U16 [R22.64], R24 ;  /* 0x0000001816005986 */ /* 0x0001e2000c101506 */
[----:B------:R-:W-:Y:S01]  /*2d250*/  ISETP.LT.AND P5, PT, R2, c[0x0][0x17c], !P0 ;  /* 0x00005f0002007a0c */ /* 0x000fe200047a1270 */
[----:B------:R-:W-:Y:S01]  /*2d260*/  IMAD R2, R7, 0x2, R8 ;  /* 0x0000000207027824 */ /* 0x000fe200078e0208 */
[----:B------:R-:W-:Y:S02]  /*2d270*/  LEA.HI.X.SX32 R21, R4, R0, 0x1, P6 ;  /* 0x0000000004157211 */ /* 0x000fe400030f0eff */
[----:B------:R-:W-:-:S03]  /*2d280*/  LOP3.LUT R4, R27, 0x90, R11, 0xfe, !PT ;  /* 0x000000901b047812 */ /* 0x000fc600078efe0b */
[----:B------:R1:W-:Y:S01]  /*2d290*/  @P4 STG.E.U16 [R20.64], R25 ;  /* 0x0000001914004986 */ /* 0x0003e2000c101506 */
[-C--:B0-----:R-:W-:Y:S02]  /*2d2a0*/  LEA R22, P6, R8, R3.reuse, 0x1 ;  /* 0x0000000308167211 */ /* 0x081fe400078c08ff */
[----:B------:R-:W-:Y:S02]  /*2d2b0*/  ISETP.LT.AND P4, PT, R4, c[0x0][0x17c], !P0 ;  /* 0x00005f0004007a0c */ /* 0x000fe40004781270 */
[----:B------:R-:W-:Y:S01]  /*2d2c0*/  LEA.HI.X.SX32 R23, R8, R0, 0x1, P6 ;  /* 0x0000000008177211 */ /* 0x000fe200030f0eff */
[----:B------:R-:W-:Y:S01]  /*2d2d0*/  IMAD R4, R7, 0x2, R2 ;  /* 0x0000000207047824 */ /* 0x000fe200078e0202 */
[----:B------:R-:W-:Y:S02]  /*2d2e0*/  LOP3.LUT R8, R27, 0x92, R11, 0xfe, !PT ;  /* 0x000000921b087812 */ /* 0x000fe400078efe0b */
[----:B-1----:R-:W-:Y:S01]  /*2d2f0*/  LEA R20, P6, R2, R3, 0x1 ;  /* 0x0000000302147211 */ /* 0x002fe200078c08ff */
[----:B------:R0:W-:Y:S01]  /*2d300*/  @P3 STG.E.U16 [R22.64], R19 ;  /* 0x0000001316003986 */ /* 0x0001e2000c101506 */
[----:B------:R-:W-:-:S02]  /*2d310*/  ISETP.LT.AND P3, PT, R8, c[0x0][0x17c], !P0 ;  /* 0x00005f0008007a0c */ /* 0x000fc40004761270 */
[----:B------:R-:W-:Y:S01]  /*2d320*/  LEA.HI.X.SX32 R21, R2, R0, 0x1, P6 ;  /* 0x0000000002157211 */ /* 0x000fe200030f0eff */
[----:B------:R-:W-:Y:S01]  /*2d330*/  IMAD R8, R7, 0x2, R4 ;  /* 0x0000000207087824 */ /* 0x000fe200078e0204 */
[----:B------:R-:W-:-:S03]  /*2d340*/  LOP3.LUT R2, R27, 0x94, R11, 0xfe, !PT ;  /* 0x000000941b027812 */ /* 0x000fc600078efe0b */
[----:B------:R1:W-:Y:S01]  /*2d350*/  @P2 STG.E.U16 [R20.64], R18 ;  /* 0x0000001214002986 */ /* 0x0003e2000c101506 */
[-C--:B0-----:R-:W-:Y:S02]  /*2d360*/  LEA R22, P6, R4, R3.reuse, 0x1 ;  /* 0x0000000304167211 */ /* 0x081fe400078c08ff */
[----:B------:R-:W-:Y:S01]  /*2d370*/  ISETP.LT.AND P2, PT, R2, c[0x0][0x17c], !P0 ;  /* 0x00005f0002007a0c */ /* 0x000fe20004741270 */
[----:B------:R-:W-:Y:S01]  /*2d380*/  IMAD R2, R7, 0x2, R8 ;  /* 0x0000000207027824 */ /* 0x000fe200078e0208 */
[----:B------:R-:W-:Y:S02]  /*2d390*/  LEA.HI.X.SX32 R23, R4, R0, 0x1, P6 ;  /* 0x0000000004177211 */ /* 0x000fe400030f0eff */
        /* <DEDUP_REMOVED lines=9> */
[----:B------:R-:W-:Y:S02]  /*2d430*/  ISETP.LT.AND P5, PT, R8, c[0x0][0x17c], !P0 ;  /* 0x00005f0008007a0c */ /* 0x000fe400047a1270 */
[-C--:B------:R-:W-:Y:S01]  /*2d440*/  LEA.HI.X.SX32 R23, R2, R0.reuse, 0x1, P6 ;  /* 0x0000000002177211 */ /* 0x080fe200030f0eff */
[----:B------:R-:W-:Y:S01]  /*2d450*/  IMAD R8, R7, 0x2, R4 ;  /* 0x0000000207087824 */ /* 0x000fe200078e0204 */
[----:B------:R-:W-:Y:S02]  /*2d460*/  LOP3.LUT R2, R27, 0x9a, R11, 0xfe, !PT ;  /* 0x0000009a1b027812 */ /* 0x000fe400078efe0b */
[----:B-1----:R-:W-:Y:S01]  /*2d470*/  LEA R20, P6, R4, R3, 0x1 ;  /* 0x0000000304147211 */ /* 0x002fe200078c08ff */
[----:B----4-:R0:W-:Y:S01]  /*2d480*/  @P4 STG.E.U16 [R22.64], R10 ;  /* 0x0000000a16004986 */ /* 0x0101e2000c101506 */
[----:B------:R-:W-:Y:S01]  /*2d490*/  ISETP.LT.AND P4, PT, R2, c[0x0][0x17c], !P0 ;  /* 0x00005f0002007a0c */ /* 0x000fe20004781270 */
[----:B------:R-:W-:Y:S01]  /*2d4a0*/  IMAD R2, R7, 0x2, R8 ;  /* 0x0000000207027824 */ /* 0x000fe200078e0208 */
[----:B------:R-:W-:-:S02]  /*2d4b0*/  LEA.HI.X.SX32 R21, R4, R0, 0x1, P6 ;  /* 0x0000000004157211 */ /* 0x000fc400030f0eff */
        /* <DEDUP_REMOVED lines=8> */
[----:B-----5:R0:W-:Y:S01]  /*2d540*/  @P2 STG.E.U16 [R22.64], R6 ;  /* 0x0000000616002986 */ /* 0x0201e2000c101506 */
        /* <DEDUP_REMOVED lines=9> */
[----:B-1----:R-:W-:-:S03]  /*2d5e0*/  LEA R20, P6, R8, R3, 0x1 ;  /* 0x0000000308147211 */ /* 0x002fc600078c08ff */
[----:B---3--:R0:W-:Y:S01]  /*2d5f0*/  @P5 STG.E.U16 [R22.64], R28 ;  /* 0x0000001c16005986 */ /* 0x0081e2000c101506 */
[----:B------:R-:W-:Y:S02]  /*2d600*/  LOP3.LUT R4, R27, 0xa2, R11, 0xfe, !PT ;  /* 0x000000a21b047812 */ /* 0x000fe400078efe0b */
[----:B------:R-:W-:Y:S02]  /*2d610*/  LEA.HI.X.SX32 R21, R8, R0, 0x1, P6 ;  /* 0x0000000008157211 */ /* 0x000fe400030f0eff */
[----:B------:R-:W-:Y:S01]  /*2d620*/  ISETP.LT.AND P5, PT, R4, c[0x0][0x17c], !P0 ;  /* 0x00005f0004007a0c */ /* 0x000fe200047a1270 */
[----:B------:R-:W-:Y:S01]  /*2d630*/  IMAD R4, R7, 0x2, R2 ;  /* 0x0000000207047824 */ /* 0x000fe200078e0202 */
[----:B0-----:R-:W-:-:S04]  /*2d640*/  LEA R22, P6, R2, R3, 0x1 ;  /* 0x0000000302167211 */ /* 0x001fc800078c08ff */
[----:B------:R-:W-:Y:S02]  /*2d650*/  LEA.HI.X.SX32 R23, R2, R0, 0x1, P6 ;  /* 0x0000000002177211 */ /* 0x000fe400030f0eff */
[----:B------:R-:W2:Y:S01]  /*2d660*/  LDL R2, [R1+0x114] ;  /* 0x0001140001027983 */ /* 0x000ea20000100800 */
[----:B------:R-:W-:-:S03]  /*2d670*/  LOP3.LUT R8, R27, 0xa4, R11, 0xfe, !PT ;  /* 0x000000a41b087812 */ /* 0x000fc600078efe0b */
[----:B--2---:R0:W-:Y:S01]  /*2d680*/  @P4 STG.E.U16 [R20.64], R2 ;  /* 0x0000000214004986 */ /* 0x0041e2000c101506 */
[----:B------:R-:W-:-:S03]  /*2d690*/  ISETP.LT.AND P4, PT, R8, c[0x0][0x17c], !P0 ;  /* 0x00005f0008007a0c */ /* 0x000fc60004781270 */
[----:B------:R-:W2:Y:S01]  /*2d6a0*/  LDL R8, [R1+0x134] ;  /* 0x0001340001087983 */ /* 0x000ea20000100800 */
[----:B0-----:R-:W-:-:S03]  /*2d6b0*/  LEA R20, P6, R4, R3, 0x1 ;  /* 0x0000000304147211 */ /* 0x001fc600078c08ff */
[----:B--2---:R0:W-:Y:S04]  /*2d6c0*/  @P3 STG.E.U16 [R22.64], R8 ;  /* 0x0000000816003986 */ /* 0x0041e8000c101506 */
[----:B0-----:R-:W2:Y:S01]  /*2d6d0*/  LDL R23, [R1+0x124] ;  /* 0x0001240001177983 */ /* 0x001ea20000100800 */
[----:B------:R-:W-:Y:S01]  /*2d6e0*/  LOP3.LUT R2, R27, 0xa6, R11, 0xfe, !PT ;  /* 0x000000a61b027812 */ /* 0x000fe200078efe0b */
[C---:B------:R-:W-:Y:S01]  /*2d6f0*/  IMAD R8, R7.reuse, 0x2, R4 ;  /* 0x0000000207087824 */ /* 0x040fe200078e0204 */
[----:B------:R-:W-:Y:S02]  /*2d700*/  LEA.HI.X.SX32 R21, R4, R0, 0x1, P6 ;  /* 0x0000000004157211 */ /* 0x000fe400030f0eff */
[----:B------:R-:W-:Y:S01]  /*2d710*/  ISETP.LT.AND P3, PT, R2, c[0x0][0x17c], !P0 ;  /* 0x00005f0002007a0c */ /* 0x000fe20004761270 */
[----:B------:R-:W-:Y:S01]  /*2d720*/  IMAD R2, R7, 0x2, R8 ;  /* 0x0000000207027824 */ /* 0x000fe200078e0208 */
[----:B------:R-:W-:-:S02]  /*2d730*/  LEA R22, P6, R8, R3, 0x1 ;  /* 0x0000000308167211 */ /* 0x000fc400078c08ff */
[----:B------:R-:W-:Y:S01]  /*2d740*/  LOP3.LUT R4, R27, 0xa8, R11, 0xfe, !PT ;  /* 0x000000a81b047812 */ /* 0x000fe200078efe0b */
[----:B--2---:R0:W-:Y:S03]  /*2d750*/  @P2 STG.E.U16 [R20.64], R23 ;  /* 0x0000001714002986 */ /* 0x0041e6000c101506 */
[----:B------:R-:W-:Y:S01]  /*2d760*/  ISETP.LT.AND P2, PT, R4, c[0x0][0x17c], !P0 ;  /* 0x00005f0004007a0c */ /* 0x000fe20004741270 */
[----:B------:R-:W-:Y:S01]  /*2d770*/  IMAD R4, R7, 0x2, R2 ;  /* 0x0000000207047824 */ /* 0x000fe200078e0202 */
[----:B0-----:R-:W-:Y:S02]  /*2d780*/  LEA.HI.X.SX32 R23, R8, R0, 0x1, P6 ;  /* 0x0000000008177211 */ /* 0x001fe400030f0eff */
[----:B------:R-:W-:-:S04]  /*2d790*/  LEA R20, P6, R2, R3, 0x1 ;  /* 0x0000000302147211 */ /* 0x000fc800078c08ff */
        /* <DEDUP_REMOVED lines=79> */
[----:B------:R-:W-:Y:S04]  /*2dc90*/  STL [R1+0xa84], R13 ;  /* 0x000a840d01007387 */ /* 0x000fe80000100800 */
[----:B------:R-:W-:Y:S04]  /*2dca0*/  STL [R1+0xa88], R17 ;  /* 0x000a881101007387 */ /* 0x000fe80000100800 */
[----:B--2---:R0:W-:Y:S01]  /*2dcb0*/  @P5 STG.E.U16 [R20.64], R23 ;  /* 0x0000001714005986 */ /* 0x0041e2000c101506 */
[----:B------:R-:W-:Y:S01]  /*2dcc0*/  ISETP.LT.AND P5, PT, R4, c[0x0][0x17c], !P0 ;  /* 0x00005f0004007a0c */ /* 0x000fe200047a1270 */
[----:B------:R-:W-:Y:S01]  /*2dcd0*/  IMAD R4, R7, 0x2, R2 ;  /* 0x0000000207047824 */ /* 0x000fe200078e0202 */
[----:B0-----:R-:W-:-:S02]  /*2dce0*/  LEA.HI.X.SX32 R23, R8, R0, 0x1, P6 ;  /* 0x0000000008177211 */ /* 0x001fc400030f0eff */
[CC--:B------:R-:W-:Y:S02]  /*2dcf0*/  LEA R20, P6, R2.reuse, R3.reuse, 0x1 ;  /* 0x0000000302147211 */ /* 0x0c0fe400078c08ff */
[--C-:B------:R-:W-:Y:S01]  /*2dd00*/  LOP3.LUT R8, R27, 0xc2, R11.reuse, 0xfe, !PT ;  /* 0x000000c21b087812 */ /* 0x100fe200078efe0b */
[----:B------:R0:W-:Y:S01]  /*2dd10*/  @P4 STG.E.U16 [R22.64], R5 ;  /* 0x0000000516004986 */ /* 0x0001e2000c101506 */
[----:B------:R-:W-:Y:S02]  /*2dd20*/  LEA.HI.X.SX32 R21, R2, R0, 0x1, P6 ;  /* 0x0000000002157211 */ /* 0x000fe400030f0eff */
[----:B------:R-:W-:Y:S01]  /*2dd30*/  ISETP.LT.AND P4, PT, R8, c[0x0][0x17c], !P0 ;  /* 0x00005f0008007a0c */ /* 0x000fe20004781270 */
[----:B------:R-:W-:Y:S01]  /*2dd40*/  IMAD R8, R7, 0x2, R4 ;  /* 0x0000000207087824 */ /* 0x000fe200078e0204 */
[----:B------:R-:W-:Y:S01]  /*2dd50*/  LOP3.LUT R2, R27, 0xc4, R11, 0xfe, !PT ;  /* 0x000000c41b027812 */ /* 0x000fe200078efe0b */
[----:B------:R1:W-:Y:S01]  /*2dd60*/  @P3 STG.E.U16 [R20.64], R9 ;  /* 0x0000000914003986 */ /* 0x0003e2000c101506 */
[----:B0-----:R-:W-:-:S02]  /*2dd70*/  LEA R22, P6, R4, R3, 0x1 ;  /* 0x0000000304167211 */ /* 0x001fc400078c08ff */
[----:B------:R-:W-:Y:S01]  /*2dd80*/  ISETP.LT.AND P3, PT, R2, c[0x0][0x17c], !P0 ;  /* 0x00005f0002007a0c */ /* 0x000fe20004761270 */
[----:B------:R-:W-:Y:S01]  /*2dd90*/  IMAD R2, R7, 0x2, R8 ;  /* 0x0000000207027824 */ /* 0x000fe200078e0208 */
[-C--:B------:R-:W-:Y:S02]  /*2dda0*/  LEA.HI.X.SX32 R23, R4, R0.reuse, 0x1, P6 ;  /* 0x0000000004177211 */ /* 0x080fe400030f0eff */
[CC--:B-1----:R-:W-:Y:S02]  /*2ddb0*/  LEA R20, P6, R8.reuse, R3.reuse, 0x1 ;  /* 0x0000000308147211 */ /* 0x0c2fe400078c08ff */
[----:B------:R-:W-:Y:S01]  /*2ddc0*/  LOP3.LUT R4, R27, 0xc6, R11, 0xfe, !PT ;  /* 0x000000c61b047812 */ /* 0x000fe200078efe0b */
[----:B------:R0:W-:Y:S01]  /*2ddd0*/  @P2 STG.E.U16 [R22.64], R13 ;  /* 0x0000000d16002986 */ /* 0x0001e2000c101506 */
[----:B------:R-:W-:Y:S02]  /*2dde0*/  LEA.HI.X.SX32 R21, R8, R0, 0x1, P6 ;  /* 0x0000000008157211 */ /* 0x000fe400030f0eff */
[----:B------:R-:W-:Y:S01]  /*2ddf0*/  ISETP.LT.AND P2, PT, R4, c[0x0][0x17c], !P0 ;  /* 0x00005f0004007a0c */ /* 0x000fe20004741270 */
[----:B------:R-:W-:Y:S01]  /*2de00*/  IMAD R4, R7, 0x2, R2 ;  /* 0x0000000207047824 */ /* 0x000fe200078e0202 */
[----:B------:R-:W-:Y:S01]  /*2de10*/  PRMT R5, R16, 0x7632, R5 ;  /* 0x0000763210057816 */ /* 0x000fe20000000005 */
[----:B------:R1:W-:Y:S01]  /*2de20*/  @P1 STG.E.U16 [R20.64], R17 ;  /* 0x0000001114001986 */ /* 0x0003e2000c101506 */
[----:B0-----:R-:W-:-:S04]  /*2de30*/  LEA R22, P6, R2, R3, 0x1 ;  /* 0x0000000302167211 */ /* 0x001fc800078c08ff */
[----:B------:R-:W-:Y:S01]  /*2de40*/  LEA.HI.X.SX32 R23, R2, R0, 0x1, P6 ;  /* 0x0000000002177211 */ /* 0x000fe200030f0eff */
[----:B------:R-:W-:Y:S01]  /*2de50*/  IMAD R2, R7, 0x2, R4 ;  /* 0x0000000207027824 */ /* 0x000fe200078e0204 */
[----:B-1----:R-:W-:-:S03]  /*2de60*/  LEA R20, P6, R4, R3, 0x1 ;  /* 0x0000000304147211 */ /* 0x002fc600078c08ff */
[----:B------:R0:W-:Y:S01]  /*2de70*/  @P5 STG.E.U16 [R22.64], R5 ;  /* 0x0000000516005986 */ /* 0x0001e2000c101506 */
[----:B------:R-:W-:Y:S02]  /*2de80*/  LEA.HI.X.SX32 R21, R4, R0, 0x1, P6 ;  /* 0x0000000004157211 */ /* 0x000fe400030f0eff */
[----:B------:R-:W-:Y:S02]  /*2de90*/  LOP3.LUT R4, R27, 0xcc, R11, 0xfe, !PT ;  /* 0x000000cc1b047812 */ /* 0x000fe400078efe0b */
[----:B0-----:R-:W-:Y:S02]  /*2dea0*/  PRMT R5, R12, 0x7632, R5 ;  /* 0x000076320c057816 */ /* 0x001fe40000000005 */
[----:B------:R-:W-:-:S03]  /*2deb0*/  LEA R22, P6, R2, R3, 0x1 ;  /* 0x0000000302167211 */ /* 0x000fc600078c08ff */
[----:B------:R0:W-:Y:S01]  /*2dec0*/  @P4 STG.E.U16 [R20.64], R5 ;  /* 0x0000000514004986 */ /* 0x0001e2000c101506 */
[----:B------:R-:W-:Y:S01]  /*2ded0*/  LEA.HI.X.SX32 R23, R2, R0, 0x1, P6 ;  /* 0x0000000002177211 */ /* 0x000fe200030f0eff */
[----:B------:R-:W-:Y:S01]  /*2dee0*/  IMAD R2, R7, 0x2, R2 ;  /* 0x0000000207027824 */ /* 0x000fe200078e0202 */
[----:B------:R-:W-:Y:S02]  /*2def0*/  LOP3.LUT R8, R27, 0xc8, R11, 0xfe, !PT ;  /* 0x000000c81b087812 */ /* 0x000fe400078efe0b */
[----:B------:R-:W-:Y:S01]  /*2df00*/  ISETP.LT.AND P4, PT, R4, c[0x0][0x17c], !P0 ;  /* 0x00005f0004007a0c */ /* 0x000fe20004781270 */
[----:B------:R-:W-:Y:S01]  /*2df10*/  IMAD R4, R7, 0x2, R2 ;  /* 0x0000000207047824 */ /* 0x000fe200078e0202 */
[----:B0-----:R-:W-:Y:S02]  /*2df20*/  PRMT R5, R24, 0x7632, R5 ;  /* 0x0000763218057816 */ /* 0x001fe40000000005 */
[----:B------:R-:W-:-:S03]  /*2df30*/  ISETP.LT.AND P1, PT, R8, c[0x0][0x17c], !P0 ;  /* 0x00005f0008007a0c */ /* 0x000fc60004721270 */
[----:B------:R0:W-:Y:S01]  /*2df40*/  @P3 STG.E.U16 [R22.64], R5 ;  /* 0x0000000516003986 */ /* 0x0001e2000c101506 */
[----:B------:R-:W-:Y:S02]  /*2df50*/  LOP3.LUT R8, R27, 0xca, R11, 0xfe, !PT ;  /* 0x000000ca1b087812 */ /* 0x000fe400078efe0b */
[----:B------:R-:W-:Y:S02]  /*2df60*/  PRMT R9, R25, 0x7632, R9 ;  /* 0x0000763219097816 */ /* 0x000fe40000000009 */
[----:B------:R-:W-:Y:S02]  /*2df70*/  ISETP.LT.AND P5, PT, R8, c[0x0][0x17c], !P0 ;  /* 0x00005f0008007a0c */ /* 0x000fe400047a1270 */
[----:B0-----:R-:W-:-:S04]  /*2df80*/  LEA R22, P6, R2, R3, 0x1 ;  /* 0x0000000302167211 */ /* 0x001fc800078c08ff */
[-C--:B------:R-:W-:Y:S01]  /*2df90*/  LEA.HI.X.SX32 R23, R2, R0.reuse, 0x1, P6 ;  /* 0x0000000002177211 */ /* 0x080fe200030f0eff */
[----:B------:R-:W-:Y:S01]  /*2dfa0*/  IMAD R2, R7, 0x2, R4 ;  /* 0x0000000207027824 */ /* 0x000fe200078e0204 */
[C---:B------:R-:W-:Y:S02]  /*2dfb0*/  LEA R20, P6, R4.reuse, R3, 0x1 ;  /* 0x0000000304147211 */ /* 0x040fe400078c08ff */
[----:B------:R-:W-:Y:S01]  /*2dfc0*/  PRMT R5, R19, 0x7632, R5 ;  /* 0x0000763213057816 */ /* 0x000fe20000000005 */
[----:B------:R0:W-:Y:S01]  /*2dfd0*/  @P2 STG.E.U16 [R22.64], R9 ;  /* 0x0000000916002986 */ /* 0x0001e2000c101506 */
[----:B------:R-:W-:Y:S01]  /*2dfe0*/  LEA.HI.X.SX32 R21, R4, R0, 0x1, P6 ;  /* 0x0000000004157211 */ /* 0x000fe200030f0eff */
[----:B------:R-:W-:-:S04]  /*2dff0*/  IMAD R4, R7, 0x2, R2 ;  /* 0x0000000207047824 */ /* 0x000fc800078e0202 */
[----:B------:R1:W-:Y:S01]  /*2e000*/  @P1 STG.E.U16 [R20.64], R5 ;  /* 0x0000000514001986 */ /* 0x0003e2000c101506 */
[----:B0-----:R-:W-:-:S04]  /*2e010*/  LEA R22, P6, R2, R3, 0x1 ;  /* 0x0000000302167211 */ /* 0x001fc800078c08ff */
[-C--:B------:R-:W-:Y:S02]  /*2e020*/  LEA.HI.X.SX32 R23, R2, R0.reuse, 0x1, P6 ;  /* 0x0000000002177211 */ /* 0x080fe400030f0eff */
[----:B-1----:R-:W-:Y:S02]  /*2e030*/  PRMT R5, R18, 0x7632, R5 ;  /* 0x0000763212057816 */ /* 0x002fe40000000005 */
[C---:B------:R-:W-:Y:S02]  /*2e040*/  LEA R20, P6, R4.reuse, R3, 0x1 ;  /* 0x0000000304147211 */ /* 0x040fe400078c08ff */
[C-C-:B------:R-:W-:Y:S01]  /*2e050*/  LOP3.LUT R2, R27.reuse, 0xd4, R11.reuse, 0xfe, !PT ;  /* 0x000000d41b027812 */ /* 0x140fe200078efe0b */
[----:B------:R0:W-:Y:S01]  /*2e060*/  @P5 STG.E.U16 [R22.64], R5 ;  /* 0x0000000516005986 */ /* 0x0001e2000c101506 */
[----:B------:R-:W-:Y:S02]  /*2e070*/  LOP3.LUT R8, R27, 0xce, R11, 0xfe, !PT ;  /* 0x000000ce1b087812 */ /* 0x000fe400078efe0b */
[----:B------:R-:W-:-:S02]  /*2e080*/  LEA.HI.X.SX32 R21, R4, R0, 0x1, P6 ;  /* 0x0000000004157211 */ /* 0x000fc400030f0eff */
[----:B------:R-:W-:Y:S01]  /*2e090*/  ISETP.LT.AND P5, PT, R2, c[0x0][0x17c], !P0 ;  /* 0x00005f0002007a0c */ /* 0x000fe200047a1270 */
[----:B------:R-:W-:Y:S01]  /*2e0a0*/  IMAD R2, R7, 0x2, R4 ;  /* 0x0000000207027824 */ /* 0x000fe200078e0204 */
[----:B------:R-:W-:Y:S02]  /*2e0b0*/  ISETP.LT.AND P3, PT, R8, c[0x0][0x17c], !P0 ;  /* 0x00005f0008007a0c */ /* 0x000fe40004761270 */
[----:B------:R-:W-:Y:S02]  /*2e0c0*/  LOP3.LUT R8, R27, 0xd0, R11, 0xfe, !PT ;  /* 0x000000d01b087812 */ /* 0x000fe400078efe0b */
[----:B0-----:R-:W-:Y:S01]  /*2e0d0*/  PRMT R5, R15, 0x7632, R5 ;  /* 0x000076320f057816 */ /* 0x001fe20000000005 */
[----:B------:R-:W-:Y:S01]  /*2e0e0*/  IMAD R4, R7, 0x2, R2 ;  /* 0x0000000207047824 */ /* 0x000fe200078e0202 */
[----:B------:R-:W-:-:S03]  /*2e0f0*/  ISETP.LT.AND P2, PT, R8, c[0x0][0x17c], !P0 ;  /* 0x00005f0008007a0c */ /* 0x000fc60004741270 */
[----:B------:R0:W-:Y:S01]  /*2e100*/  @P4 STG.E.U16 [R20.64], R5 ;  /* 0x0000000514004986 */ /* 0x0001e2000c101506 */
[-C--:B------:R-:W-:Y:S02]  /*2e110*/  LEA R22, P4, R2, R3.reuse, 0x1 ;  /* 0x0000000302167211 */ /* 0x080fe400078808ff */
[----:B------:R-:W-:Y:S02]  /*2e120*/  PRMT R9, R14, 0x7632, R9 ;  /* 0x000076320e097816 */ /* 0x000fe40000000009 */
[----:B------:R-:W-:Y:S01]  /*2e130*/  LEA.HI.X.SX32 R23, R2, R0, 0x1, P4 ;  /* 0x0000000002177211 */ /* 0x000fe200020f0eff */
[----:B------:R-:W-:Y:S01]  /*2e140*/  IMAD R2, R7, 0x2, R4 ;  /* 0x0000000207027824 */ /* 0x000fe200078e0204 */
[----:B0-----:R-:W-:-:S03]  /*2e150*/  LEA R20, P4, R4, R3, 0x1 ;  /* 0x0000000304147211 */ /* 0x001fc600078808ff */
[----:B------:R0:W-:Y:S01]  /*2e160*/  @P3 STG.E.U16 [R22.64], R9 ;  /* 0x0000000916003986 */ /* 0x0001e2000c101506 */
[----:B------:R-:W-:Y:S02]  /*2e170*/  PRMT R5, R10, 0x7632, R5 ;  /* 0x000076320a057816 */ /* 0x000fe40000000005 */
[----:B------:R-:W-:Y:S01]  /*2e180*/  LEA.HI.X.SX32 R21, R4, R0, 0x1, P4 ;  /* 0x0000000004157211 */ /* 0x000fe200020f0eff */
[----:B------:R-:W-:-:S04]  /*2e190*/  IMAD R4, R7, 0x2, R2 ;  /* 0x0000000207047824 */ /* 0x000fc800078e0202 */
[----:B------:R1:W-:Y:S01]  /*2e1a0*/  @P2 STG.E.U16 [R20.64], R5 ;  /* 0x0000000514002986 */ /* 0x0003e2000c101506 */
[----:B0-----:R-:W-:-:S04]  /*2e1b0*/  LEA R22, P4, R2, R3, 0x1 ;  /* 0x0000000302167211 */ /* 0x001fc800078808ff */
[-C--:B------:R-:W-:Y:S01]  /*2e1c0*/  LEA.HI.X.SX32 R23, R2, R0.reuse, 0x1, P4 ;  /* 0x0000000002177211 */ /* 0x080fe200020f0eff */
[C---:B------:R-:W-:Y:S01]  /*2e1d0*/  IMAD R2, R7.reuse, 0x2, R4 ;  /* 0x0000000207027824 */ /* 0x040fe200078e0204 */
[----:B-1----:R-:W-:Y:S02]  /*2e1e0*/  LEA R20, P2, R4, R3, 0x1 ;  /* 0x0000000304147211 */ /* 0x002fe400078408ff */
[----:B------:R-:W-:Y:S01]  /*2e1f0*/  PRMT R5, R26, 0x7632, R5 ;  /* 0x000076321a057816 */ /* 0x000fe20000000005 */
[----:B------:R-:W-:Y:S01]  /*2e200*/  IMAD R26, R7, 0x2, R2 ;  /* 0x00000002071a7824 */ /* 0x000fe200078e0202 */
[----:B------:R-:W-:Y:S02]  /*2e210*/  LEA.HI.X.SX32 R21, R4, R0, 0x1, P2 ;  /* 0x0000000004157211 */ /* 0x000fe400010f0eff */
[----:B------:R-:W-:Y:S02]  /*2e220*/  PRMT R4, R6, 0x7632, R4 ;  /* 0x0000763206047816 */ /* 0x000fe40000000004 */
[----:B------:R-:W-:-:S02]  /*2e230*/  LOP3.LUT R7, R27, 0xf6, R11, 0xfe, !PT ;  /* 0x000000f61b077812 */ /* 0x000fc400078efe0b */
[C-C-:B------:R-:W-:Y:S01]  /*2e240*/  LOP3.LUT R6, R27.reuse, 0xf8, R11.reuse, 0xfe, !PT ;  /* 0x000000f81b067812 */ /* 0x140fe200078efe0b */
[----:B------:R0:W-:Y:S04]  /*2e250*/  STL [R1+0xa8c], R9 ;  /* 0x000a8c0901007387 */ /* 0x0001e80000100800 */
[----:B------:R1:W-:Y:S04]  /*2e260*/  STL [R1], R7 ;  /* 0x0000000701007387 */ /* 0x0003e80000100800 */
[----:B------:R2:W-:Y:S01]  /*2e270*/  STL [R1+0x10], R6 ;  /* 0x0000100601007387 */ /* 0x0005e20000100800 */
[----:B0-----:R-:W-:-:S02]  /*2e280*/  LOP3.LUT R9, R27, 0xfa, R11, 0xfe, !PT ;  /* 0x000000fa1b097812 */ /* 0x001fc400078efe0b */
[----:B-1----:R-:W-:-:S03]  /*2e290*/  LOP3.LUT R7, R27, 0xfc, R11, 0xfe, !PT ;  /* 0x000000fc1b077812 */ /* 0x002fc600078efe0b */
[----:B------:R0:W-:Y:S01]  /*2e2a0*/  STL [R1+0x14], R9 ;  /* 0x0000140901007387 */ /* 0x0001e20000100800 */
[----:B--2---:R-:W-:-:S03]  /*2e2b0*/  LOP3.LUT R6, R27, 0xfe, R11, 0xfe, !PT ;  /* 0x000000fe1b067812 */ /* 0x004fc600078efe0b */
[----:B------:R1:W-:Y:S04]  /*2e2c0*/  STL [R1+0x18], R7 ;  /* 0x0000180701007387 */ /* 0x0003e80000100800 */
[----:B------:R2:W-:Y:S01]  /*2e2d0*/  STL [R1+0x1c], R6 ;  /* 0x00001c0601007387 */ /* 0x0005e20000100800 */
[C-C-:B0-----:R-:W-:Y:S02]  /*2e2e0*/  LOP3.LUT R9, R27.reuse, 0x104, R11.reuse, 0xfe, !PT ;  /* 0x000001041b097812 */ /* 0x141fe400078efe0b */
[C-C-:B-1----:R-:W-:Y:S02]  /*2e2f0*/  LOP3.LUT R7, R27.reuse, 0x108, R11.reuse, 0xfe, !PT ;  /* 0x000001081b077812 */ /* 0x142fe400078efe0b */
[C-C-:B--2---:R-:W-:Y:S01]  /*2e300*/  LOP3.LUT R6, R27.reuse, 0x106, R11.reuse, 0xfe, !PT ;  /* 0x000001061b067812 */ /* 0x144fe200078efe0b */
[----:B------:R0:W-:Y:S04]  /*2e310*/  STL [R1+0x34], R9 ;  /* 0x0000340901007387 */ /* 0x0001e80000100800 */
[----:B------:R1:W-:Y:S04]  /*2e320*/  STL [R1+0x38], R6 ;  /* 0x0000380601007387 */ /* 0x0003e80000100800 */
        /* <DEDUP_REMOVED lines=47> */
[----:B------:R-:W-:Y:S01]  /*2e620*/  STL [R1+0x144], R6 ;  /* 0x0001440601007387 */ /* 0x000fe20000100800 */
[----:B------:R-:W-:-:S03]  /*2e630*/  LOP3.LUT R15, R27, 0x146, R11, 0xfe, !PT ;  /* 0x000001461b0f7812 */ /* 0x000fc600078efe0b */
[----:B------:R1:W-:Y:S01]  /*2e640*/  STL [R1+0x150], R7 ;  /* 0x0001500701007387 */ /* 0x0003e20000100800 */
[C-C-:B0-----:R-:W-:Y:S02]  /*2e650*/  LOP3.LUT R9, R27.reuse, 0x142, R11.reuse, 0xfe, !PT ;  /* 0x000001421b097812 */ /* 0x141fe400078efe0b */
[----:B-1----:R-:W-:-:S03]  /*2e660*/  LOP3.LUT R7, R27, 0x144, R11, 0xfe, !PT ;  /* 0x000001441b077812 */ /* 0x002fc600078efe0b */
[----:B------:R0:W-:Y:S04]  /*2e670*/  STL [R1+0x174], R9 ;  /* 0x0001740901007387 */ /* 0x0001e80000100800 */
        /* <DEDUP_REMOVED lines=102> */
[----:B------:R1:W-:Y:S01]  /*2ece0*/  STL [R1+0x288], R7 ;  /* 0x0002880701007387 */ /* 0x0003e20000100800 */
[----:B------:R-:W-:-:S03]  /*2ecf0*/  LOP3.LUT R8, R27, 0xd2, R11, 0xfe, !PT ;  /* 0x000000d21b087812 */ /* 0x000fc600078efe0b */
[----:B------:R2:W-:Y:S01]  /*2ed00*/  STL [R1+0x28c], R15 ;  /* 0x00028c0f01007387 */ /* 0x0005e20000100800 */
[C-C-:B0-----:R-:W-:Y:S02]  /*2ed10*/  LOP3.LUT R9, R27.reuse, 0x1ae, R11.reuse, 0xfe, !PT ;  /* 0x000001ae1b097812 */ /* 0x141fe400078efe0b */
[----:B-1----:R-:W-:-:S03]  /*2ed20*/  LOP3.LUT R7, R27, 0x1b0, R11, 0xfe, !PT ;  /* 0x000001b01b077812 */ /* 0x002fc600078efe0b */
[----:B------:R0:W-:Y:S01]  /*2ed30*/  STL [R1+0x290], R9 ;  /* 0x0002900901007387 */ /* 0x0001e20000100800 */
[----:B--2---:R-:W-:-:S03]  /*2ed40*/  LOP3.LUT R15, R27, 0x1b2, R11, 0xfe, !PT ;  /* 0x000001b21b0f7812 */ /* 0x004fc600078efe0b */
[----:B------:R1:W-:Y:S01]  /*2ed50*/  STL [R1+0x294], R7 ;  /* 0x0002940701007387 */ /* 0x0003e20000100800 */
[----:B------:R-:W-:Y:S02]  /*2ed60*/  ISETP.LT.AND P1, PT, R8, c[0x0][0x17c], !P0 ;  /* 0x00005f0008007a0c */ /* 0x000fe40004721270 */
[C-C-:B------:R-:W-:Y:S01]  /*2ed70*/  LOP3.LUT R8, R27.reuse, 0xd6, R11.reuse, 0xfe, !PT ;  /* 0x000000d61b087812 */ /* 0x140fe200078efe0b */
[----:B------:R2:W-:Y:S01]  /*2ed80*/  STL [R1+0x298], R15 ;  /* 0x0002980f01007387 */ /* 0x0005e20000100800 */
[C-C-:B0-----:R-:W-:Y:S02]  /*2ed90*/  LOP3.LUT R9, R27.reuse, 0x1b4, R11.reuse, 0xfe, !PT ;  /* 0x000001b41b097812 */ /* 0x141fe400078efe0b */
[----:B-1----:R-:W-:-:S03]  /*2eda0*/  LOP3.LUT R7, R27, 0x1b6, R11, 0xfe, !PT ;  /* 0x000001b61b077812 */ /* 0x002fc600078efe0b */
[----:B------:R-:W-:Y:S01]  /*2edb0*/  STL [R1+0x29c], R9 ;  /* 0x00029c0901007387 */ /* 0x000fe20000100800 */
[----:B--2---:R-:W-:-:S03]  /*2edc0*/  LOP3.LUT R15, R27, 0x1b8, R11, 0xfe, !PT ;  /* 0x000001b81b0f7812 */ /* 0x004fc600078efe0b */
[----:B------:R-:W-:Y:S01]  /*2edd0*/  STL [R1+0x2a0], R7 ;  /* 0x0002a00701007387 */ /* 0x000fe20000100800 */
[----:B------:R-:W-:Y:S02]  /*2ede0*/  ISETP.LT.AND P6, PT, R8, c[0x0][0x17c], !P0 ;  /* 0x00005f0008007a0c */ /* 0x000fe400047c1270 */
[----:B------:R-:W-:Y:S01]  /*2edf0*/  LOP3.LUT R8, R27, 0xd8, R11, 0xfe, !PT ;  /* 0x000000d81b087812 */ /* 0x000fe200078efe0b */
[----:B------:R0:W-:Y:S03]  /*2ee00*/  STL [R1+0x2a4], R15 ;  /* 0x0002a40f01007387 */ /* 0x0001e60000100800 */
[----:B------:R-:W-:Y:S01]  /*2ee10*/  ISETP.LT.AND P3, PT, R8, c[0x0][0x17c], !P0 ;  /* 0x00005f0008007a0c */ /* 0x000fe20004761270 */
[----:B------:R1:W-:Y:S04]  /*2ee20*/  @P1 STG.E.U16 [R22.64], R5 ;  /* 0x0000000516001986 */ /* 0x0003e8000c101506 */
[----:B0-----:R-:W0:Y:S01]  /*2ee30*/  S2R R15, SR_TID.X ;  /* 0x00000000000f7919 */ /* 0x001e220000002100 */
[----:B------:R-:W-:-:S02]  /*2ee40*/  LEA R24, P2, R26, R3, 0x1 ;  /* 0x000000031a187211 */ /* 0x000fc400078408ff */
[C---:B-1----:R-:W-:Y:S02]  /*2ee50*/  LEA R22, P1, R2.reuse, R3, 0x1 ;  /* 0x0000000302167211 */ /* 0x042fe400078208ff */
[----:B------:R-:W-:Y:S02]  /*2ee60*/  PRMT R5, R29, 0x7632, R5 ;  /* 0x000076321d057816 */ /* 0x000fe40000000005 */
[-C--:B------:R-:W-:Y:S02]  /*2ee70*/  LEA.HI.X.SX32 R23, R2, R0.reuse, 0x1, P1 ;  /* 0x0000000002177211 */ /* 0x080fe400008f0eff */
[----:B------:R-:W-:Y:S02]  /*2ee80*/  LEA.HI.X.SX32 R25, R26, R0, 0x1, P2 ;  /* 0x000000001a197211 */ /* 0x000fe400010f0eff */
[----:B------:R-:W-:Y:S02]  /*2ee90*/  PRMT R2, R28, 0x7632, R2 ;  /* 0x000076321c027816 */ /* 0x000fe40000000002 */
[C-C-:B------:R-:W-:Y:S01]  /*2eea0*/  LOP3.LUT R8, R27.reuse, 0xda, R11.reuse, 0xfe, !PT ;  /* 0x000000da1b087812 */ /* 0x140fe200078efe0b */
[----:B------:R1:W-:Y:S01]  /*2eeb0*/  @P5 STG.E.U16 [R20.64], R4 ;  /* 0x0000000414005986 */ /* 0x0003e2000c101506 */
[----:B------:R-:W-:-:S02]  /*2eec0*/  LOP3.LUT R9, R27, 0x1ba, R11, 0xfe, !PT ;  /* 0x000001ba1b097812 */ /* 0x000fc400078efe0b */
[----:B------:R-:W-:Y:S01]  /*2eed0*/  ISETP.LT.AND P4, PT, R8, c[0x0][0x17c], !P0 ;  /* 0x00005f0008007a0c */ /* 0x000fe20004781270 */
[----:B------:R2:W-:Y:S01]  /*2eee0*/  @P6 STG.E.U16 [R22.64], R5 ;  /* 0x0000000516006986 */ /* 0x0005e2000c101506 */
[C-C-:B------:R-:W-:Y:S02]  /*2eef0*/  LOP3.LUT R16, R27.reuse, 0xe8, R11.reuse, 0xfe, !PT ;  /* 0x000000e81b107812 */ /* 0x140fe400078efe0b */
[C-C-:B------:R-:W-:Y:S01]  /*2ef00*/  LOP3.LUT R12, R27.reuse, 0xea, R11.reuse, 0xfe, !PT ;  /* 0x000000ea1b0c7812 */ /* 0x140fe200078efe0b */
[----:B------:R3:W-:Y:S01]  /*2ef10*/  @P3 STG.E.U16 [R24.64], R2 ;  /* 0x0000000218003986 */ /* 0x0007e2000c101506 */
[C-C-:B------:R-:W-:Y:S02]  /*2ef20*/  LOP3.LUT R8, R27.reuse, 0xf0, R11.reuse, 0xfe, !PT ;  /* 0x000000f01b087812 */ /* 0x140fe400078efe0b */
[C-C-:B------:R-:W-:Y:S02]  /*2ef30*/  LOP3.LUT R28, R27.reuse, 0xf2, R11.reuse, 0xfe, !PT ;  /* 0x000000f21b1c7812 */ /* 0x140fe400078efe0b */
[----:B-1----:R-:W-:-:S02]  /*2ef40*/  LOP3.LUT R20, R27, 0xdc, R11, 0xfe, !PT ;  /* 0x000000dc1b147812 */ /* 0x002fc400078efe0b */
[C-C-:B------:R-:W-:Y:S02]  /*2ef50*/  LOP3.LUT R21, R27.reuse, 0xde, R11.reuse, 0xfe, !PT ;  /* 0x000000de1b157812 */ /* 0x140fe400078efe0b */
[C-C-:B--2---:R-:W-:Y:S02]  /*2ef60*/  LOP3.LUT R22, R27.reuse, 0xe0, R11.reuse, 0xfe, !PT ;  /* 0x000000e01b167812 */ /* 0x144fe400078efe0b */
[C-C-:B------:R-:W-:Y:S02]  /*2ef70*/  LOP3.LUT R23, R27.reuse, 0xe2, R11.reuse, 0xfe, !PT ;  /* 0x000000e21b177812 */ /* 0x140fe400078efe0b */
[C-C-:B---3--:R-:W-:Y:S02]  /*2ef80*/  LOP3.LUT R25, R27.reuse, 0xe4, R11.reuse, 0xfe, !PT ;  /* 0x000000e41b197812 */ /* 0x148fe400078efe0b */
[C-C-:B------:R-:W-:Y:S02]  /*2ef90*/  LOP3.LUT R24, R27.reuse, 0xe6, R11.reuse, 0xfe, !PT ;  /* 0x000000e61b187812 */ /* 0x140fe400078efe0b */
[----:B------:R-:W-:-:S02]  /*2efa0*/  LOP3.LUT R2, R27, 0xec, R11, 0xfe, !PT ;  /* 0x000000ec1b027812 */ /* 0x000fc400078efe0b */
[C-C-:B------:R-:W-:Y:S02]  /*2efb0*/  LOP3.LUT R4, R27.reuse, 0xee, R11.reuse, 0xfe, !PT ;  /* 0x000000ee1b047812 */ /* 0x140fe400078efe0b */
[C-C-:B------:R-:W-:Y:S02]  /*2efc0*/  LOP3.LUT R29, R27.reuse, 0xf4, R11.reuse, 0xfe, !PT ;  /* 0x000000f41b1d7812 */ /* 0x140fe400078efe0b */
[C-C-:B------:R-:W-:Y:S02]  /*2efd0*/  LOP3.LUT R17, R27.reuse, 0x100, R11.reuse, 0xfe, !PT ;  /* 0x000001001b117812 */ /* 0x140fe400078efe0b */
[C-C-:B------:R-:W-:Y:S02]  /*2efe0*/  LOP3.LUT R13, R27.reuse, 0x102, R11.reuse, 0xfe, !PT ;  /* 0x000001021b0d7812 */ /* 0x140fe400078efe0b */
[C-C-:B------:R-:W-:Y:S02]  /*2eff0*/  LOP3.LUT R10, R27.reuse, 0x13a, R11.reuse, 0xfe, !PT ;  /* 0x0000013a1b0a7812 */ /* 0x140fe400078efe0b */
[----:B------:R-:W-:-:S02]  /*2f000*/  LOP3.LUT R6, R27, 0x13c, R11, 0xfe, !PT ;  /* 0x0000013c1b067812 */ /* 0x000fc400078efe0b */
[C-C-:B------:R-:W-:Y:S02]  /*2f010*/  LOP3.LUT R18, R27.reuse, 0x13e, R11.reuse, 0xfe, !PT ;  /* 0x0000013e1b127812 */ /* 0x140fe400078efe0b */
[C-C-:B------:R-:W-:Y:S02]  /*2f020*/  LOP3.LUT R14, R27.reuse, 0x140, R11.reuse, 0xfe, !PT ;  /* 0x000001401b0e7812 */ /* 0x140fe400078efe0b */
[C-C-:B------:R-:W-:Y:S02]  /*2f030*/  LOP3.LUT R7, R27.reuse, 0x1bc, R11.reuse, 0xfe, !PT ;  /* 0x000001bc1b077812 */ /* 0x140fe400078efe0b */
[----:B------:R-:W-:Y:S01]  /*2f040*/  LOP3.LUT R11, R27, 0x1be, R11, 0xfe, !PT ;  /* 0x000001be1b0b7812 */ /* 0x000fe200078efe0b */
[----:B------:R-:W-:Y:S04]  /*2f050*/  STL [R1+0x2a8], R9 ;  /* 0x0002a80901007387 */ /* 0x000fe80000100800 */
[----:B------:R-:W-:Y:S04]  /*2f060*/  STL [R1+0xa64], R7 ;  /* 0x000a640701007387 */ /* 0x000fe80000100800 */
[----:B------:R0:W-:Y:S02]  /*2f070*/  STL [R1+0xa68], R11 ;  /* 0x000a680b01007387 */ /* 0x0001e40000100800 */
[----:B0-----:R-:W-:-:S04]  /*2f080*/  SHF.R.U32.HI R11, RZ, 0x7, R15 ;  /* 0x00000007ff0b7819 */ /* 0x001fc8000001160f */
[----:B------:R-:W-:-:S04]  /*2f090*/  SGXT.U32 R11, R11, 0x1 ;  /* 0x000000010b0b781a */ /* 0x000fc80000000000 */
[C-C-:B------:R-:W-:Y:S02]  /*2f0a0*/  LOP3.LUT R15, R27.reuse, 0x1c0, R11.reuse, 0xfe, !PT ;  /* 0x000001c01b0f7812 */ /* 0x140fe400078efe0b */
[C-C-:B------:R-:W-:Y:S02]  /*2f0b0*/  LOP3.LUT R19, R27.reuse, 0x1c2, R11.reuse, 0xfe, !PT ;  /* 0x000001c21b137812 */ /* 0x140fe400078efe0b */
[C-C-:B------:R-:W-:Y:S02]  /*2f0c0*/  LOP3.LUT R7, R27.reuse, 0x1c4, R11.reuse, 0xfe, !PT ;  /* 0x000001c41b077812 */ /* 0x140fe400078efe0b */
[C-C-:B------:R-:W-:Y:S01]  /*2f0d0*/  LOP3.LUT R9, R27.reuse, 0x1c6, R11.reuse, 0xfe, !PT ;  /* 0x000001c61b097812 */ /* 0x140fe200078efe0b */
[----:B------:R0:W-:Y:S04]  /*2f0e0*/  STL [R1+0xa6c], R15 ;  /* 0x000a6c0f01007387 */ /* 0x0001e80000100800 */
[----:B------:R-:W-:Y:S04]  /*2f0f0*/  STL [R1+0xa70], R19 ;  /* 0x000a701301007387 */ /* 0x000fe80000100800 */
[----:B------:R1:W-:Y:S01]  /*2f100*/  STL [R1+0x2bc], R7 ;  /* 0x0002bc0701007387 */ /* 0x0003e20000100800 */
[----:B0-----:R-:W-:-:S03]  /*2f110*/  LOP3.LUT R15, R27, 0x1c8, R11, 0xfe, !PT ;  /* 0x000001c81b0f7812 */ /* 0x001fc600078efe0b */
[----:B------:R0:W-:Y:S01]  /*2f120*/  STL [R1+0x2c0], R9 ;  /* 0x0002c00901007387 */ /* 0x0001e20000100800 */
[----:B-1----:R-:W-:-:S03]  /*2f130*/  LOP3.LUT R7, R27, 0x1ca, R11, 0xfe, !PT ;  /* 0x000001ca1b077812 */ /* 0x002fc600078efe0b */
[----:B------:R1:W-:Y:S01]  /*2f140*/  STL [R1+0x2c4], R15 ;  /* 0x0002c40f01007387 */ /* 0x0003e20000100800 */
[----:B0-----:R-:W-:-:S03]  /*2f150*/  LOP3.LUT R9, R27, 0x1cc, R11, 0xfe, !PT ;  /* 0x000001cc1b097812 */ /* 0x001fc600078efe0b */
[----:B------:R0:W-:Y:S04]  /*2f160*/  STL [R1+0x2c8], R7 ;  /* 0x0002c80701007387 */ /* 0x0001e80000100800 */
[----:B------:R2:W-:Y:S01]  /*2f170*/  STL [R1+0x2cc], R9 ;  /* 0x0002cc0901007387 */ /* 0x0005e20000100800 */
[C-C-:B-1----:R-:W-:Y:S02]  /*2f180*/  LOP3.LUT R15, R27.reuse, 0x1ce, R11.reuse, 0xfe, !PT ;  /* 0x000001ce1b0f7812 */ /* 0x142fe400078efe0b */
[----:B0-----:R-:W-:-:S03]  /*2f190*/  LOP3.LUT R7, R27, 0x1d0, R11, 0xfe, !PT ;  /* 0x000001d01b077812 */ /* 0x001fc600078efe0b */
        /* <DEDUP_REMOVED lines=20> */
[----:B------:R-:W2:Y:S04]  /*2f2e0*/  LDL.LU R19, [R1+0x134] ;  /* 0x0001340001137983 */ /* 0x000ea80000300800 */
[----:B------:R1:W-:Y:S04]  /*2f2f0*/  STL [R1+0x2f8], R7 ;  /* 0x0002f80701007387 */ /* 0x0003e80000100800 */
[----:B------:R3:W-:Y:S01]  /*2f300*/  STL [R1+0x2fc], R9 ;  /* 0x0002fc0901007387 */ /* 0x0007e20000100800 */
[C-C-:B0-----:R-:W-:Y:S02]  /*2f310*/  LOP3.LUT R15, R27.reuse, 0x1ea, R11.reuse, 0xfe, !PT ;  /* 0x000001ea1b0f7812 */ /* 0x141fe400078efe0b */
[----:B-1----:R-:W-:-:S02]  /*2f320*/  LOP3.LUT R7, R27, 0x1e6, R11, 0xfe, !PT ;  /* 0x000001e61b077812 */ /* 0x002fc400078efe0b */
[----:B---3--:R-:W-:-:S03]  /*2f330*/  LOP3.LUT R9, R27, 0x1e8, R11, 0xfe, !PT ;  /* 0x000001e81b097812 */ /* 0x008fc600078efe0b */
[----:B------:R0:W-:Y:S04]  /*2f340*/  STL [R1+0x300], R7 ;  /* 0x0003000701007387 */ /* 0x0001e80000100800 */
[----:B------:R1:W-:Y:S01]  /*2f350*/  STL [R1+0x304], R9 ;  /* 0x0003040901007387 */ /* 0x0003e20000100800 */
[----:B0-----:R-:W-:-:S03]  /*2f360*/  LOP3.LUT R7, R27, 0x1ec, R11, 0xfe, !PT ;  /* 0x000001ec1b077812 */ /* 0x001fc600078efe0b */
[----:B------:R0:W-:Y:S01]  /*2f370*/  STL [R1+0x308], R15 ;  /* 0x0003080f01007387 */ /* 0x0001e20000100800 */
[----:B-1----:R-:W-:-:S03]  /*2f380*/  LOP3.LUT R9, R27, 0x1ee, R11, 0xfe, !PT ;  /* 0x000001ee1b097812 */ /* 0x002fc600078efe0b */
[----:B------:R1:W-:Y:S04]  /*2f390*/  STL [R1+0x30c], R7 ;  /* 0x00030c0701007387 */ /* 0x0003e80000100800 */
[----:B------:R3:W-:Y:S01]  /*2f3a0*/  STL [R1+0x310], R9 ;  /* 0x0003100901007387 */ /* 0x0007e20000100800 */
[C-C-:B0-----:R-:W-:Y:S02]  /*2f3b0*/  LOP3.LUT R15, R27.reuse, 0x1f0, R11.reuse, 0xfe, !PT ;  /* 0x000001f01b0f7812 */ /* 0x141fe400078efe0b */
[----:B-1----:R-:W-:-:S03]  /*2f3c0*/  LOP3.LUT R7, R27, 0x1f2, R11, 0xfe, !PT ;  /* 0x000001f21b077812 */ /* 0x002fc600078efe0b */
[----:B------:R0:W-:Y:S01]  /*2f3d0*/  STL [R1+0x314], R15 ;  /* 0x0003140f01007387 */ /* 0x0001e20000100800 */
[----:B---3--:R-:W-:-:S03]  /*2f3e0*/  LOP3.LUT R9, R27, 0x1f4, R11, 0xfe, !PT ;  /* 0x000001f41b097812 */ /* 0x008fc600078efe0b */
[----:B0-----:R-:W3:Y:S04]  /*2f3f0*/  LDL.LU R15, [R1+0x104] ;  /* 0x00010400010f7983 */ /* 0x001ee80000300800 */
[----:B------:R-:W-:Y:S04]  /*2f400*/  STL [R1+0x318], R7 ;  /* 0x0003180701007387 */ /* 0x000fe80000100800 */
[----:B------:R0:W-:Y:S02]  /*2f410*/  STL [R1+0x320], R9 ;  /* 0x0003200901007387 */ /* 0x0001e40000100800 */
[----:B0-----:R-:W-:-:S05]  /*2f420*/  LOP3.LUT R9, R27, 0x1f6, R11, 0xfe, !PT ;  /* 0x000001f61b097812 */ /* 0x001fca00078efe0b */
[----:B------:R0:W-:Y:S01]  /*2f430*/  STL [R1+0x324], R9 ;  /* 0x0003240901007387 */ /* 0x0001e20000100800 */
[----:B------:R-:W-:Y:S01]  /*2f440*/  IMAD.MOV.U32 R7, RZ, RZ, c[0x0][0x198] ;  /* 0x00006600ff077624 */ /* 0x000fe200078e00ff */
[----:B0-----:R-:W-:-:S05]  /*2f450*/  LOP3.LUT R9, R27, 0x1f8, R11, 0xfe, !PT ;  /* 0x000001f81b097812 */ /* 0x001fca00078efe0b */
[----:B------:R0:W-:Y:S01]  /*2f460*/  STL [R1+0x328], R9 ;  /* 0x0003280901007387 */ /* 0x0001e20000100800 */
[----:B------:R-:W-:Y:S01]  /*2f470*/  IMAD R26, R7, 0x2, R26 ;  /* 0x00000002071a7824 */ /* 0x000fe200078e021a */
[----:B0-----:R-:W-:-:S05]  /*2f480*/  LOP3.LUT R9, R27, 0x1fa, R11, 0xfe, !PT ;  /* 0x000001fa1b097812 */ /* 0x001fca00078efe0b */
[----:B------:R0:W-:Y:S01]  /*2f490*/  STL [R1+0x32c], R9 ;  /* 0x00032c0901007387 */ /* 0x0001e20000100800 */
[----:B------:R-:W-:Y:S02]  /*2f4a0*/  ISETP.LT.AND P2, PT, R20, c[0x0][0x17c], !P0 ;  /* 0x00005f0014007a0c */ /* 0x000fe40004741270 */
[----:B------:R-:W-:Y:S02]  /*2f4b0*/  LEA R20, P1, R26, R3, 0x1 ;  /* 0x000000031a147211 */ /* 0x000fe400078208ff */
[C-C-:B0-----:R-:W-:Y:S02]  /*2f4c0*/  LOP3.LUT R9, R27.reuse, 0x1fc, R11.reuse, 0xfe, !PT ;  /* 0x000001fc1b097812 */ /* 0x141fe400078efe0b */
[----:B------:R-:W-:-:S03]  /*2f4d0*/  LOP3.LUT R27, R27, 0x1fe, R11, 0xfe, !PT ;  /* 0x000001fe1b1b7812 */ /* 0x000fc600078efe0b */
[----:B------:R0:W-:Y:S01]  /*2f4e0*/  STL [R1+0x330], R9 ;  /* 0x0003300901007387 */ /* 0x0001e20000100800 */
[----:B------:R-:W-:Y:S02]  /*2f4f0*/  ISETP.LT.AND P3, PT, R21, c[0x0][0x17c], !P0 ;  /* 0x00005f0015007a0c */ /* 0x000fe40004761270 */
[----:B------:R-:W-:Y:S01]  /*2f500*/  LEA.HI.X.SX32 R21, R26, R0, 0x1, P1 ;  /* 0x000000001a157211 */ /* 0x000fe200008f0eff */
[----:B0-----:R-:W4:Y:S04]  /*2f510*/  LDL.LU R9, [R1+0xa8c] ;  /* 0x000a8c0001097983 */ /* 0x001f280000300800 */
[----:B------:R-:W5:Y:S04]  /*2f520*/  LDL.LU R11, [R1+0xf4] ;  /* 0x0000f400010b7983 */ /* 0x000f680000300800 */
[----:B------:R0:W-:Y:S02]  /*2f530*/  STL [R1+0x31c], R27 ;  /* 0x00031c1b01007387 */ /* 0x0001e40000100800 */
[----:B0-----:R-:W-:-:S02]  /*2f540*/  IMAD R27, R7, 0x2, R26 ;  /* 0x00000002071b7824 */ /* 0x001fc400078e021a */
[----:B------:R-:W2:Y:S01]  /*2f550*/  LDL.LU R26, [R1+0x114] ;  /* 0x00011400011a7983 */ /* 0x000ea20000300800 */
[----:B------:R-:W-:Y:S02]  /*2f560*/  ISETP.LT.AND P5, PT, R22, c[0x0][0x17c], !P0 ;  /* 0x00005f0016007a0c */ /* 0x000fe400047a1270 */
[----:B------:R-:W-:Y:S02]  /*2f570*/  LEA R22, P6, R27, R3, 0x1 ;  /* 0x000000031b167211 */ /* 0x000fe400078c08ff */
[----:B------:R-:W-:Y:S02]  /*2f580*/  ISETP.LT.AND P1, PT, R23, c[0x0][0x17c], !P0 ;  /* 0x00005f0017007a0c */ /* 0x000fe40004721270 */
[----:B------:R-:W-:Y:S02]  /*2f590*/  LEA.HI.X.SX32 R23, R27, R0, 0x1, P6 ;  /* 0x000000001b177211 */ /* 0x000fe400030f0eff */
[----:B--2---:R-:W-:-:S05]  /*2f5a0*/  PRMT R5, R26, 0x7632, R5 ;  /* 0x000076321a057816 */ /* 0x004fca0000000005 */
[----:B------:R0:W-:Y:S02]  /*2f5b0*/  @P4 STG.E.U16 [R20.64], R5 ;  /* 0x0000000514004986 */ /* 0x0001e4000c101506 */
[----:B0-----:R-:W-:Y:S02]  /*2f5c0*/  IMAD R21, R7, 0x2, R27 ;  /* 0x0000000207157824 */ /* 0x001fe400078e021b */
[----:B------:R-:W4:Y:S01]  /*2f5d0*/  LDL.LU R27, [R1+0x124] ;  /* 0x00012400011b7983 */ /* 0x000f220000300800 */
[----:B------:R-:W-:-:S03]  /*2f5e0*/  PRMT R5, R19, 0x7632, R5 ;  /* 0x0000763213057816 */ /* 0x000fc60000000005 */
[----:B------:R-:W2:Y:S01]  /*2f5f0*/  LDL.LU R26, [R1+0xe4] ;  /* 0x0000e400011a7983 */ /* 0x000ea20000300800 */
[----:B------:R-:W-:Y:S01]  /*2f600*/  ISETP.LT.AND P4, PT, R25, c[0x0][0x17c], !P0 ;  /* 0x00005f0019007a0c */ /* 0x000fe20004781270 */
[----:B------:R-:W-:Y:S01]  /*2f610*/  IMAD R25, R7, 0x2, R21 ;  /* 0x0000000207197824 */ /* 0x000fe200078e0215 */
[CC--:B------:R-:W-:Y:S01]  /*2f620*/  LEA R20, P6, R21.reuse, R3.reuse, 0x1 ;  /* 0x0000000315147211 */ /* 0x0c0fe200078c08ff */
[----:B------:R-:W2:Y:S03]  /*2f630*/  LDL.LU R19, [R1+0xd4] ;  /* 0x0000d40001137983 */ /* 0x000ea60000300800 */
[----:B------:R-:W-:Y:S01]  /*2f640*/  LEA.HI.X.SX32 R21, R21, R0, 0x1, P6 ;  /* 0x0000000015157211 */ /* 0x000fe200030f0eff */
[----:B------:R0:W-:Y:S01]  /*2f650*/  @P2 STG.E.U16 [R22.64], R5 ;  /* 0x0000000516002986 */ /* 0x0001e2000c101506 */
[----:B------:R-:W-:Y:S01]  /*2f660*/  ISETP.LT.AND P2, PT, R24, c[0x0][0x17c], !P0 ;  /* 0x00005f0018007a0c */ /* 0x000fe20004741270 */
[----:B------:R-:W-:Y:S01]  /*2f670*/  IMAD R24, R7, 0x2, R25 ;  /* 0x0000000207187824 */ /* 0x000fe200078e0219 */
[----:B0-----:R-:W-:-:S02]  /*2f680*/  LEA R22, P6, R25, R3, 0x1 ;  /* 0x0000000319167211 */ /* 0x001fc400078c08ff */
[----:B---3--:R-:W-:Y:S02]  /*2f690*/  PRMT R5, R15, 0x7632, R5 ;  /* 0x000076320f057816 */ /* 0x008fe40000000005 */
[----:B------:R-:W3:Y:S01]  /*2f6a0*/  LDL.LU R15, [R1+0xc4] ;  /* 0x0000c400010f7983 */ /* 0x000ee20000300800 */
[----:B------:R-:W-:Y:S02]  /*2f6b0*/  LEA.HI.X.SX32 R23, R25, R0, 0x1, P6 ;  /* 0x0000000019177211 */ /* 0x000fe400030f0eff */
[----:B----4-:R-:W-:-:S05]  /*2f6c0*/  PRMT R9, R27, 0x7632, R9 ;  /* 0x000076321b097816 */ /* 0x010fca0000000009 */
[----:B------:R-:W-:Y:S01]  /*2f6d0*/  @P3 STG.E.U16 [R20.64], R9 ;  /* 0x0000000914003986 */ /* 0x000fe2000c101506 */
[----:B------:R-:W-:Y:S01]  /*2f6e0*/  ISETP.LT.AND P3, PT, R16, c[0x0][0x17c], !P0 ;  /* 0x00005f0010007a0c */ /* 0x000fe20004761270 */
[C---:B------:R-:W-:Y:S02]  /*2f6f0*/  IMAD R16, R7.reuse, 0x2, R24 ;  /* 0x0000000207107824 */ /* 0x040fe400078e0218 */
[----:B------:R5:W-:Y:S01]  /*2f700*/  @P5 STG.E.U16 [R22.64], R5 ;  /* 0x0000000516005986 */ /* 0x000be2000c101506 */
[----:B------:R-:W-:Y:S01]  /*2f710*/  ISETP.LT.AND P5, PT, R12, c[0x0][0x17c], !P0 ;  /* 0x00005f000c007a0c */ /* 0x000fe200047a1270 */
[----:B------:R-:W-:Y:S01]  /*2f720*/  IMAD R12, R7, 0x2, R16 ;  /* 0x00000002070c7824 */ /* 0x000fe200078e0210 */
[----:B-----5:R-:W-:Y:S02]  /*2f730*/  PRMT R5, R11, 0x7632, R5 ;  /* 0x000076320b057816 */ /* 0x020fe40000000005 */
[----:B------:R-:W4:Y:S04]  /*2f740*/  LDL.LU R11, [R1+0xb4] ;  /* 0x0000b400010b7983 */ /* 0x000f280000300800 */
[----:B------:R-:W5:Y:S01]  /*2f750*/  LDL.LU R7, [R1+0x54] ;  /* 0x0000540001077983 */ /* 0x000f620000300800 */
[----:B------:R-:W-:-:S04]  /*2f760*/  LEA R20, P6, R24, R3, 0x1 ;  /* 0x0000000318147211 */ /* 0x000fc800078c08ff */
[-C--:B------:R-:W-:Y:S02]  /*2f770*/  LEA.HI.X.SX32 R21, R24, R0.reuse, 0x1, P6 ;  /* 0x0000000018157211 */ /* 0x080fe400030f0eff */
[CC--:B------:R-:W-:Y:S01]  /*2f780*/  LEA R22, P6, R16.reuse, R3.reuse, 0x1 ;  /* 0x0000000310167211 */ /* 0x0c0fe200078c08ff */
[----:B------:R-:W5:Y:S03]  /*2f790*/  LDL.LU R24, [R1+0x10] ;  /* 0x0000100001187983 */ /* 0x000f660000300800 */
[----:B------:R-:W-:Y:S01]  /*2f7a0*/  LEA.HI.X.SX32 R23, R16, R0, 0x1, P6 ;  /* 0x0000000010177211 */ /* 0x000fe200030f0eff */
[----:B------:R-:W-:Y:S01]  /*2f7b0*/  IMAD.MOV.U32 R16, RZ, RZ, c[0x0][0x198] ;  /* 0x00006600ff107624 */ /* 0x000fe200078e00ff */
[----:B------:R0:W-:Y:S01]  /*2f7c0*/  @P1 STG.E.U16 [R20.64], R5 ;  /* 0x0000000514001986 */ /* 0x0001e2000c101506 */
[----:B------:R-:W-:Y:S02]  /*2f7d0*/  ISETP.LT.AND P1, PT, R2, c[0x0][0x17c], !P0 ;  /* 0x00005f0002007a0c */ /* 0x000fe40004721270 */
[----:B--2---:R-:W-:Y:S01]  /*2f7e0*/  PRMT R9, R26, 0x7632, R9 ;  /* 0x000076321a097816 */ /* 0x004fe20000000009 */
[----:B------:R-:W-:Y:S01]  /*2f7f0*/  IMAD R2, R16, 0x2, R12 ;  /* 0x0000000210027824 */ /* 0x000fe200078e020c */
[----:B------:R-:W2:Y:S01]  /*2f800*/  LDL.LU R25, [R1+0x84] ;  /* 0x0000840001197983 */ /* 0x000ea20000300800 */
[----:B0-----:R-:W-:-:S03]  /*2f810*/  LEA R20, P6, R12, R3, 0x1 ;  /* 0x000000030c147211 */ /* 0x001fc600078c08ff */
[----:B------:R0:W-:Y:S01]  /*2f820*/  @P4 STG.E.U16 [R22.64], R9 ;  /* 0x0000000916004986 */ /* 0x0001e2000c101506 */
[----:B------:R-:W-:Y:S02]  /*2f830*/  PRMT R5, R19, 0x7632, R5 ;  /* 0x0000763213057816 */ /* 0x000fe40000000005 */
[----:B------:R-:W-:Y:S01]  /*2f840*/  LEA.HI.X.SX32 R21, R12, R0, 0x1, P6 ;  /* 0x000000000c157211 */ /* 0x000fe200030f0eff */
[----:B------:R-:W2:Y:S01]  /*2f850*/  LDL.LU R27, [R1+0x64] ;  /* 0x00006400011b7983 */ /* 0x000ea20000300800 */
[----:B------:R-:W-:Y:S01]  /*2f860*/  ISETP.LT.AND P4, PT, R4, c[0x0][0x17c], !P0 ;  /* 0x00005f0004007a0c */ /* 0x000fe20004781270 */
[----:B------:R-:W-:Y:S02]  /*2f870*/  IMAD R4, R16, 0x2, R2 ;  /* 0x0000000210047824 */ /* 0x000fe400078e0202 */
[----:B------:R3:W-:Y:S01]  /*2f880*/  @P2 STG.E.U16 [R20.64], R5 ;  /* 0x0000000514002986 */ /* 0x0007e2000c101506 */
[----:B0-----:R-:W-:-:S04]  /*2f890*/  LEA R22, P6, R2, R3, 0x1 ;  /* 0x0000000302167211 */ /* 0x001fc800078c08ff */
[-C--:B------:R-:W-:Y:S01]  /*2f8a0*/  LEA.HI.X.SX32 R23, R2, R0.reuse, 0x1, P6 ;  /* 0x0000000002177211 */ /* 0x080fe200030f0eff */
[----:B------:R-:W-:Y:S01]  /*2f8b0*/  IMAD R2, R16, 0x2, R4 ;  /* 0x0000000210027824 */ /* 0x000fe200078e0204 */
[----:B---3--:R-:W-:Y:S02]  /*2f8c0*/  PRMT R5, R15, 0x7632, R5 ;  /* 0x000076320f057816 */ /* 0x008fe40000000005 */
[----:B------:R-:W-:Y:S01]  /*2f8d0*/  LEA R20, P6, R4, R3, 0x1 ;  /* 0x0000000304147211 */ /* 0x000fe200078c08ff */
[----:B------:R-:W3:Y:S01]  /*2f8e0*/  LDL.LU R15, [R1+0x14] ;  /* 0x00001400010f7983 */ /* 0x000ee20000300800 */
[----:B------:R-:W-:Y:S02]  /*2f8f0*/  ISETP.LT.AND P2, PT, R8, c[0x0][0x17c], !P0 ;  /* 0x00005f0008007a0c */ /* 0x000fe40004741270 */
[----:B------:R-:W-:Y:S01]  /*2f900*/  LEA.HI.X.SX32 R21, R4, R0, 0x1, P6 ;  /* 0x0000000004157211 */ /* 0x000fe200030f0eff */
[----:B------:R0:W-:Y:S01]  /*2f910*/  @P3 STG.E.U16 [R22.64], R5 ;  /* 0x0000000516003986 */ /* 0x0001e2000c101506 */
[----:B------:R-:W-:-:S03]  /*2f920*/  ISETP.LT.AND P3, PT, R28, c[0x0][0x17c], !P0 ;  /* 0x00005f001c007a0c */ /* 0x000fc60004761270 */
[----:B------:R-:W3:Y:S01]  /*2f930*/  LDL.LU R28, [R1] ;  /* 0x00000000011c7983 */ /* 0x000ee20000300800 */
[----:B------:R-:W-:-:S03]  /*2f940*/  IMAD R4, R16, 0x2, R2 ;  /* 0x0000000210047824 */ /* 0x000fc600078e0202 */
[----:B------:R-:W3:Y:S01]  /*2f950*/  LDL.LU R26, [R1+0x44] ;  /* 0x00004400011a7983 */ /* 0x000ee20000300800 */
[----:B0-----:R-:W-:-:S03]  /*2f960*/  LEA R22, P6, R2, R3, 0x1 ;  /* 0x0000000302167211 */ /* 0x001fc600078c08ff */
[----:B------:R-:W3:Y:S01]  /*2f970*/  LDL.LU R19, [R1+0x18] ;  /* 0x0000180001137983 */ /* 0x000ee20000300800 */
[----:B------:R-:W-:Y:S02]  /*2f980*/  LEA.HI.X.SX32 R23, R2, R0, 0x1, P6 ;  /* 0x0000000002177211 */ /* 0x000fe400030f0eff */
[----:B----4-:R-:W-:Y:S02]  /*2f990*/  PRMT R8, R11, 0x7632, R8 ;  /* 0x000076320b087816 */ /* 0x010fe40000000008 */
[----:B------:R-:W4:Y:S01]  /*2f9a0*/  LDL.LU R11, [R1+0x1c] ;  /* 0x00001c00010b7983 */ /* 0x000f220000300800 */
[----:B-----5:R-:W-:-:S03]  /*2f9b0*/  PRMT R5, R7, 0x7632, R5 ;  /* 0x0000763207057816 */ /* 0x020fc60000000005 */
[----:B------:R-:W5:Y:S04]  /*2f9c0*/  LDL.LU R7, [R1+0x4] ;  /* 0x0000040001077983 */ /* 0x000f680000300800 */
[----:B------:R-:W4:Y:S04]  /*2f9d0*/  LDL.LU R2, [R1+0x24] ;  /* 0x0000240001027983 */ /* 0x000f280000300800 */
[----:B------:R0:W-:Y:S04]  /*2f9e0*/  @P5 STG.E.U16 [R20.64], R8 ;  /* 0x0000000814005986 */ /* 0x0001e8000c101506 */
[----:B------:R1:W-:Y:S01]  /*2f9f0*/  @P1 STG.E.U16 [R22.64], R5 ;  /* 0x0000000516001986 */ /* 0x0003e2000c101506 */
[----:B0-----:R-:W-:Y:S01]  /*2fa00*/  LEA R20, P6, R4, R3, 0x1 ;  /* 0x0000000304147211 */ /* 0x001fe200078c08ff */
[----:B------:R-:W-:-:S03]  /*2fa10*/  IMAD R8, R16, 0x2, R4 ;  /* 0x0000000210087824 */ /* 0x000fc600078e0204 */
[----:B------:R-:W-:Y:S02]  /*2fa20*/  LEA.HI.X.SX32 R21, R4, R0, 0x1, P6 ;  /* 0x0000000004157211 */ /* 0x000fe400030f0eff */
[----:B-1----:R-:W-:-:S04]  /*2fa30*/  LEA R22, P6, R8, R3, 0x1 ;  /* 0x0000000308167211 */ /* 0x002fc800078c08ff */
[----:B------:R-:W-:Y:S02]  /*2fa40*/  LEA.HI.X.SX32 R23, R8, R0, 0x1, P6 ;  /* 0x0000000008177211 */ /* 0x000fe400030f0eff */
[----:B------:R-:W-:Y:S02]  /*2fa50*/  ISETP.LT.AND P5, PT, R29, c[0x0][0x17c], !P0 ;  /* 0x00005f001d007a0c */ /* 0x000fe400047a1270 */
[----:B--2---:R-:W-:-:S04]  /*2fa60*/  PRMT R5, R27, 0x7632, R5 ;  /* 0x000076321b057816 */ /* 0x004fc80000000005 */
[----:B------:R-:W-:Y:S02]  /*2fa70*/  PRMT R9, R5, 0x7632, R9 ;  /* 0x0000763205097816 */ /* 0x000fe40000000009 */
[----:B---3--:R-:W-:Y:S02]  /*2fa80*/  ISETP.LT.AND P1, PT, R28, c[0x0][0x17c], !P0 ;  /* 0x00005f001c007a0c */ /* 0x008fe40004721270 */
[----:B----4-:R-:W-:Y:S01]  /*2fa90*/  PRMT R4, R2, 0x7632, R4 ;  /* 0x0000763202047816 */ /* 0x010fe20000000004 */
[--C-:B------:R-:W-:Y:S01]  /*2faa0*/  IMAD R2, R16, 0x2, R8.reuse ;  /* 0x0000000210027824 */ /* 0x100fe200078e0208 */
[----:B------:R-:W-:-:S03]  /*2fab0*/  PRMT R8, R25, 0x7632, R8 ;  /* 0x0000763219087816 */ /* 0x000fc60000000008 */
[----:B------:R0:W-:Y:S04]  /*2fac0*/  @P4 STG.E.U16 [R20.64], R4 ;  /* 0x0000000414004986 */ /* 0x0001e8000c101506 */
[----:B------:R1:W-:Y:S01]  /*2fad0*/  @P2 STG.E.U16 [R22.64], R8 ;  /* 0x0000000816002986 */ /* 0x0003e2000c101506 */
[----:B0-----:R-:W-:Y:S01]  /*2fae0*/  LEA R20, P6, R2, R3, 0x1 ;  /* 0x0000000302147211 */ /* 0x001fe200078c08ff */
[----:B------:R-:W-:-:S03]  /*2faf0*/  IMAD R4, R16, 0x2, R2 ;  /* 0x0000000210047824 */ /* 0x000fc600078e0202 */
[----:B------:R-:W-:Y:S01]  /*2fb00*/  LEA.HI.X.SX32 R21, R2, R0, 0x1, P6 ;  /* 0x0000000002157211 */ /* 0x000fe200030f0eff */
[----:B------:R-:W-:Y:S01]  /*2fb10*/  IMAD R2, R16, 0x2, R4 ;  /* 0x0000000210027824 */ /* 0x000fe200078e0204 */
[----:B-1----:R-:W-:-:S03]  /*2fb20*/  LEA R22, P6, R4, R3, 0x1 ;  /* 0x0000000304167211 */ /* 0x002fc600078c08ff */
[----:B------:R0:W-:Y:S01]  /*2fb30*/  @P3 STG.E.U16 [R20.64], R5 ;  /* 0x0000000514003986 */ /* 0x0001e2000c101506 */
[----:B------:R-:W-:Y:S01]  /*2fb40*/  LEA.HI.X.SX32 R23, R4, R0, 0x1, P6 ;  /* 0x0000000004177211 */ /* 0x000fe200030f0eff */
[----:B------:R-:W-:Y:S01]  /*2fb50*/  IMAD R8, R16, 0x2, R2 ;  /* 0x0000000210087824 */ /* 0x000fe200078e0202 */
[----:B------:R-:W-:Y:S02]  /*2fb60*/  PRMT R4, R26, 0x7632, R4 ;  /* 0x000076321a047816 */ /* 0x000fe40000000004 */
[----:B------:R-:W-:Y:S02]  /*2fb70*/  ISETP.LT.AND P4, PT, R24, c[0x0][0x17c], !P0 ;  /* 0x00005f0018007a0c */ /* 0x000fe40004781270 */
[----:B-----5:R-:W-:Y:S01]  /*2fb80*/  PRMT R12, R7, 0x7632, R12 ;  /* 0x00007632070c7816 */ /* 0x020fe2000000000c */
[----:B------:R1:W-:Y:S01]  /*2fb90*/  @P5 STG.E.U16 [R22.64], R4 ;  /* 0x0000000416005986 */ /* 0x0003e2000c101506 */
[----:B0-----:R-:W-:-:S04]  /*2fba0*/  LEA R20, P6, R2, R3, 0x1 ;  /* 0x0000000302147211 */ /* 0x001fc800078c08ff */
[----:B------:R-:W-:Y:S02]  /*2fbb0*/  LEA.HI.X.SX32 R21, R2, R0, 0x1, P6 ;  /* 0x0000000002157211 */ /* 0x000fe400030f0eff */
[----:B-1----:R-:W-:-:S03]  /*2fbc0*/  LEA R4, P6, R8, R3, 0x1 ;  /* 0x0000000308047211 */ /* 0x002fc600078c08ff */
[----:B------:R-:W-:Y:S01]  /*2fbd0*/  @P1 STG.E.U16 [R20.64], R12 ;  /* 0x0000000c14001986 */ /* 0x000fe2000c101506 */
[----:B------:R-:W-:Y:S02]  /*2fbe0*/  ISETP.LT.AND P2, PT, R15, c[0x0][0x17c], !P0 ;  /* 0x00005f000f007a0c */ /* 0x000fe40004741270 */
[----:B------:R-:W-:Y:S01]  /*2fbf0*/  LEA.HI.X.SX32 R5, R8, R0, 0x1, P6 ;  /* 0x0000000008057211 */ /* 0x000fe200030f0eff */
[----:B------:R-:W2:Y:S01]  /*2fc00*/  LDL.LU R15, [R1+0x34] ;  /* 0x00003400010f7983 */ /* 0x000ea20000300800 */
[----:B------:R-:W-:Y:S02]  /*2fc10*/  ISETP.LT.AND P1, PT, R17, c[0x0][0x17c], !P0 ;  /* 0x00005f0011007a0c */ /* 0x000fe40004721270 */
[----:B------:R-:W-:Y:S01]  /*2fc20*/  ISETP.LT.AND P5, PT, R11, c[0x0][0x17c], !P0 ;  /* 0x00005f000b007a0c */ /* 0x000fe200047a1270 */
[----:B------:R-:W3:Y:S01]  /*2fc30*/  LDL.LU R17, [R1+0xa88] ;  /* 0x000a880001117983 */ /* 0x000ee20000300800 */
[----:B------:R-:W-:-:S03]  /*2fc40*/  ISETP.LT.AND P3, PT, R19, c[0x0][0x17c], !P0 ;  /* 0x00005f0013007a0c */ /* 0x000fc60004761270 */
[----:B------:R-:W4:Y:S04]  /*2fc50*/  LDL.LU R28, [R1+0x38] ;  /* 0x00003800011c7983 */ /* 0x000f280000300800 */
[----:B------:R-:W5:Y:S04]  /*2fc60*/  LDL.LU R11, [R1+0x3c] ;  /* 0x00003c00010b7983 */ /* 0x000f680000300800 */
[----:B------:R0:W-:Y:S01]  /*2fc70*/  @P4 STG.E.U16 [R4.64], R9 ;  /* 0x0000000904004986 */ /* 0x0001e2000c101506 */
[----:B------:R-:W-:-:S03]  /*2fc80*/  ISETP.LT.AND P4, PT, R13, c[0x0][0x17c], !P0 ;  /* 0x00005f000d007a0c */ /* 0x000fc60004781270 */
[----:B------:R-:W4:Y:S04]  /*2fc90*/  LDL R19, [R1+0xa8] ;  /* 0x0000a80001137983 */ /* 0x000f280000100800 */
[----:B------:R-:W4:Y:S04]  /*2fca0*/  LDL.LU R13, [R1+0xa84] ;  /* 0x000a8400010d7983 */ /* 0x000f280000300800 */
[----:B------:R-:W5:Y:S01]  /*2fcb0*/  LDL R7, [R1+0x98] ;  /* 0x0000980001077983 */ /* 0x000f620000100800 */
[----:B------:R-:W-:Y:S01]  /*2fcc0*/  IMAD R2, R16, 0x2, R8 ;  /* 0x0000000210027824 */ /* 0x000fe200078e0208 */
[----:B0-----:R-:W-:-:S02]  /*2fcd0*/  PRMT R9, R9, 0x7632, R9 ;  /* 0x0000763209097816 */ /* 0x001fc40000000009 */
[----:B------:R-:W5:Y:S01]  /*2fce0*/  LDL.LU R29, [R1+0x40] ;  /* 0x00004000011d7983 */ /* 0x000f620000300800 */
[----:B------:R-:W-:Y:S01]  /*2fcf0*/  IMAD R5, R16, 0x2, R2 ;  /* 0x0000000210057824 */ /* 0x000fe200078e0202 */
[CC--:B------:R-:W-:Y:S02]  /*2fd00*/  LEA R20, P6, R2.reuse, R3.reuse, 0x1 ;  /* 0x0000000302147211 */ /* 0x0c0fe400078c08ff */
[----:B------:R-:W5:Y:S02]  /*2fd10*/  LDL.LU R24, [R1+0x50] ;  /* 0x0000500001187983 */ /* 0x000f640000300800 */
[-C--:B------:R-:W-:Y:S01]  /*2fd20*/  LEA.HI.X.SX32 R21, R2, R0.reuse, 0x1, P6 ;  /* 0x0000000002157211 */ /* 0x080fe200030f0eff */
[C---:B------:R-:W-:Y:S01]  /*2fd30*/  IMAD R2, R16.reuse, 0x2, R5 ;  /* 0x0000000210027824 */ /* 0x040fe200078e0205 */
[CC--:B------:R-:W-:Y:S01]  /*2fd40*/  LEA R4, P6, R5.reuse, R3.reuse, 0x1 ;  /* 0x0000000305047211 */ /* 0x0c0fe200078c08ff */
[----:B------:R-:W5:Y:S02]  /*2fd50*/  LDL R25, [R1+0x148] ;  /* 0x0001480001197983 */ /* 0x000f640000100800 */
[----:B------:R-:W-:Y:S01]  /*2fd60*/  IMAD R12, R16, 0x2, R2 ;  /* 0x00000002100c7824 */ /* 0x000fe200078e0202 */
[----:B------:R-:W-:Y:S01]  /*2fd70*/  LEA.HI.X.SX32 R5, R5, R0, 0x1, P6 ;  /* 0x0000000005057211 */ /* 0x000fe200030f0eff */
[----:B------:R0:W-:Y:S01]  /*2fd80*/  @P2 STG.E.U16 [R20.64], R9 ;  /* 0x0000000914002986 */ /* 0x0001e2000c101506 */
[----:B------:R-:W-:-:S03]  /*2fd90*/  LEA R8, P6, R2, R3, 0x1 ;  /* 0x0000000302087211 */ /* 0x000fc600078c08ff */
[----:B------:R-:W5:Y:S04]  /*2fda0*/  LDL R27, [R1+0x1c8] ;  /* 0x0001c800011b7983 */ /* 0x000f680000100800 */
[----:B------:R-:W5:Y:S01]  /*2fdb0*/  LDL.LU R26, [R1+0x60] ;  /* 0x00006000011a7983 */ /* 0x000f620000300800 */
[----:B0-----:R-:W-:Y:S01]  /*2fdc0*/  LEA.HI.X.SX32 R9, R2, R0, 0x1, P6 ;  /* 0x0000000002097211 */ /* 0x001fe200030f0eff */
[----:B------:R-:W-:Y:S01]  /*2fdd0*/  IMAD R2, R16, 0x2, R12 ;  /* 0x0000000210027824 */ /* 0x000fe200078e020c */
[----:B--2---:R-:W-:Y:S02]  /*2fde0*/  ISETP.LT.AND P2, PT, R15, c[0x0][0x17c], !P0 ;  /* 0x00005f000f007a0c */ /* 0x004fe40004741270 */
[----:B------:R-:W2:Y:S01]  /*2fdf0*/  LDL.LU R15, [R1+0x70] ;  /* 0x00007000010f7983 */ /* 0x000ea20000300800 */
[----:B---3--:R-:W-:-:S02]  /*2fe00*/  PRMT R17, R17, 0x7632, R17 ;  /* 0x0000763211117816 */ /* 0x008fc40000000011 */
[----:B----4-:R-:W-:-:S05]  /*2fe10*/  PRMT R13, R13, 0x7632, R13 ;  /* 0x000076320d0d7816 */ /* 0x010fca000000000d */
[----:B------:R0:W-:Y:S04]  /*2fe20*/  @P3 STG.E.U16 [R4.64], R13 ;  /* 0x0000000d04003986 */ /* 0x0001e8000c101506 */
[----:B------:R1:W-:Y:S01]  /*2fe30*/  @P5 STG.E.U16 [R8.64], R17 ;  /* 0x0000001108005986 */ /* 0x0003e2000c101506 */
[----:B0-----:R-:W-:-:S04]  /*2fe40*/  LEA R4, P3, R12, R3, 0x1 ;  /* 0x000000030c047211 */ /* 0x001fc800078608ff */
[----:B------:R-:W-:Y:S02]  /*2fe50*/  LEA.HI.X.SX32 R5, R12, R0, 0x1, P3 ;  /* 0x000000000c057211 */ /* 0x000fe400018f0eff */
[----:B-----5:R-:W-:Y:S02]  /*2fe60*/  ISETP.LT.AND P3, PT, R11, c[0x0][0x17c], !P0 ;  /* 0x00005f000b007a0c */ /* 0x020fe40004761270 */
[----:B------:R-:W3:Y:S04]  /*2fe70*/  LDL R11, [R1+0x1e8] ;  /* 0x0001e800010b7983 */ /* 0x000ee80000100800 */
[----:B-1----:R-:W4:Y:S04]  /*2fe80*/  LDL.LU R17, [R1+0x1b8] ;  /* 0x0001b80001117983 */ /* 0x002f280000300800 */
[----:B------:R0:W-:Y:S01]  /*2fe90*/  @P1 STG.E.U16 [R4.64], R19 ;  /* 0x0000001304001986 */ /* 0x0001e2000c101506 */
[----:B------:R-:W-:-:S03]  /*2fea0*/  LEA R8, P6, R2, R3, 0x1 ;  /* 0x0000000302087211 */ /* 0x000fc600078c08ff */
[----:B0-----:R-:W5:Y:S01]  /*2feb0*/  LDL R19, [R1+0x198] ;  /* 0x0001980001137983 */ /* 0x001f620000100800 */
[----:B------:R-:W-:Y:S02]  /*2fec0*/  LEA.HI.X.SX32 R9, R2, R0, 0x1, P6 ;  /* 0x0000000002097211 */ /* 0x000fe400030f0eff */
[----:B------:R-:W-:Y:S02]  /*2fed0*/  ISETP.LT.AND P5, PT, R28, c[0x0][0x17c], !P0 ;  /* 0x00005f001c007a0c */ /* 0x000fe400047a1270 */
[----:B------:R-:W4:Y:S04]  /*2fee0*/  LDL.LU R28, [R1+0x74] ;  /* 0x00007400011c7983 */ /* 0x000f280000300800 */
[----:B------:R0:W-:Y:S04]  /*2fef0*/  @P4 STG.E.U16 [R8.64], R7 ;  /* 0x0000000708004986 */ /* 0x0001e8000c101506 */
[----:B0-----:R-:W4:Y:S01]  /*2ff00*/  LDL.LU R7, [R1+0x78] ;  /* 0x0000780001077983 */ /* 0x001f220000300800 */
[----:B------:R-:W-:-:S04]  /*2ff10*/  IMAD R12, R16, 0x2, R2 ;  /* 0x00000002100c7824 */ /* 0x000fc800078e0202 */
[----:B------:R-:W-:Y:S01]  /*2ff20*/  IMAD R2, R16, 0x2, R12 ;  /* 0x0000000210027824 */ /* 0x000fe200078e020c */
[----:B------:R-:W-:-:S04]  /*2ff30*/  LEA R4, P1, R12, R3, 0x1 ;  /* 0x000000030c047211 */ /* 0x000fc800078208ff */
[-C--:B------:R-:W-:Y:S01]  /*2ff40*/  LEA.HI.X.SX32 R5, R12, R0.reuse, 0x1, P1 ;  /* 0x000000000c057211 */ /* 0x080fe200008f0eff */
[----:B------:R-:W-:Y:S01]  /*2ff50*/  IMAD R12, R16, 0x2, R2 ;  /* 0x00000002100c7824 */ /* 0x000fe200078e0202 */
[-C--:B------:R-:W-:Y:S02]  /*2ff60*/  LEA R8, P6, R2, R3.reuse, 0x1 ;  /* 0x0000000302087211 */ /* 0x080fe400078c08ff */
[----:B------:R-:W-:Y:S02]  /*2ff70*/  ISETP.LT.AND P1, PT, R24, c[0x0][0x17c], !P0 ;  /* 0x00005f0018007a0c */ /* 0x000fe40004721270 */
[----:B------:R-:W4:Y:S01]  /*2ff80*/  LDL R24, [R1+0x1d8] ;  /* 0x0001d80001187983 */ /* 0x000f220000100800 */
[----:B------:R-:W-:Y:S01]  /*2ff90*/  LEA.HI.X.SX32 R9, R2, R0, 0x1, P6 ;  /* 0x0000000002097211 */ /* 0x000fe200030f0eff */
[----:B------:R-:W-:Y:S01]  /*2ffa0*/  IMAD R2, R16, 0x2, R12 ;  /* 0x0000000210027824 */ /* 0x000fe200078e020c */
[----:B------:R-:W-:Y:S01]  /*2ffb0*/  ISETP.LT.AND P4, PT, R29, c[0x0][0x17c], !P0 ;  /* 0x00005f001d007a0c */ /* 0x000fe20004781270 */
[----:B------:R0:W-:Y:S04]  /*2ffc0*/  @P2 STG.E.U16 [R4.64], R25 ;  /* 0x0000001904002986 */ /* 0x0001e8000c101506 */
[----:B------:R1:W-:Y:S01]  /*2ffd0*/  @P5 STG.E.U16 [R8.64], R27 ;  /* 0x0000001b08005986 */ /* 0x0003e2000c101506 */
[----:B0-----:R-:W-:-:S03]  /*2ffe0*/  LEA R4, P2, R12, R3, 0x1 ;  /* 0x000000030c047211 */ /* 0x001fc600078408ff */
[----:B------:R-:W4:Y:S01]  /*2fff0*/  LDL.LU R25, [R1+0x7c] ;  /* 0x00007c0001197983 */ /* 0x000f220000300800 */
[----:B------:R-:W-:-:S03]  /*30000*/  LEA.HI.X.SX32 R5, R12, R0, 0x1, P2 ;  /* 0x000000000c057211 */ /* 0x000fc600010f0eff */
[----:B-1----:R-:W4:Y:S01]  /*30010*/  LDL.LU R27, [R1+0x80] ;  /* 0x00008000011b7983 */ /* 0x002f220000300800 */
[----:B------:R-:W-:-:S04]  /*30020*/  LEA R8, P6, R2, R3, 0x1 ;  /* 0x0000000302087211 */ /* 0x000fc800078c08ff */
[----:B------:R-:W-:Y:S02]  /*30030*/  LEA.HI.X.SX32 R9, R2, R0, 0x1, P6 ;  /* 0x0000000002097211 */ /* 0x000fe400030f0eff */
[----:B------:R-:W-:Y:S01]  /*30040*/  ISETP.LT.AND P5, PT, R26, c[0x0][0x17c], !P0 ;  /* 0x00005f001a007a0c */ /* 0x000fe200047a1270 */
[----:B------:R-:W-:Y:S01]  /*30050*/  IMAD R12, R16, 0x2, R2 ;  /* 0x00000002100c7824 */ /* 0x000fe200078e0202 */
[----:B--2---:R-:W-:Y:S02]  /*30060*/  ISETP.LT.AND P2, PT, R15, c[0x0][0x17c], !P0 ;  /* 0x00005f000f007a0c */ /* 0x004fe40004741270 */
[----:B------:R-:W2:Y:S04]  /*30070*/  LDL R15, [R1+0x1a8] ;  /* 0x0001a800010f7983 */ /* 0x000ea80000100800 */
[----:B------:R-:W2:Y:S04]  /*30080*/  LDL.LU R22, [R1+0x158] ;  /* 0x0001580001167983 */ /* 0x000ea80000300800 */
[----:B---3--:R0:W-:Y:S04]  /*30090*/  @P3 STG.E.U16 [R4.64], R11 ;  /* 0x0000000b04003986 */ /* 0x0081e8000c101506 */
[----:B0-----:R-:W3:Y:S04]  /*300a0*/  LDL R11, [R1+0x168] ;  /* 0x00016800010b7983 */ /* 0x001ee80000100800 */
[----:B------:R-:W3:Y:S04]  /*300b0*/  LDL.LU R26, [R1+0x90] ;  /* 0x00009000011a7983 */ /* 0x000ee80000300800 */
[----:B-----5:R0:W-:Y:S01]  /*300c0*/  @P4 STG.E.U16 [R8.64], R19 ;  /* 0x0000001308004986 */ /* 0x0201e2000c101506 */
[----:B------:R-:W-:-:S03]  /*300d0*/  LEA R4, P3, R12, R3, 0x1 ;  /* 0x000000030c047211 */ /* 0x000fc600078608ff */
[----:B0-----:R-:W5:Y:S01]  /*300e0*/  LDL.LU R19, [R1+0x94] ;  /* 0x0000940001137983 */ /* 0x001f620000300800 */
[----:B------:R-:W-:Y:S02]  /*300f0*/  LEA.HI.X.SX32 R5, R12, R0, 0x1, P3 ;  /* 0x000000000c057211 */ /* 0x000fe400018f0eff */
[----:B----4-:R-:W-:Y:S02]  /*30100*/  ISETP.LT.AND P3, PT, R7, c[0x0][0x17c], !P0 ;  /* 0x00005f0007007a0c */ /* 0x010fe40004761270 */
[----:B------:R-:W4:Y:S01]  /*30110*/  LDL R7, [R1+0x188] ;  /* 0x0001880001077983 */ /* 0x000f220000100800 */
[----:B------:R-:W-:Y:S01]  /*30120*/  IMAD R2, R16, 0x2, R12 ;  /* 0x0000000210027824 */ /* 0x000fe200078e020c */
[----:B------:R-:W-:Y:S02]  /*30130*/  ISETP.LT.AND P4, PT, R28, c[0x0][0x17c], !P0 ;  /* 0x00005f001c007a0c */ /* 0x000fe40004781270 */
[----:B------:R-:W4:Y:S01]  /*30140*/  LDL.LU R29, [R1+0xa0] ;  /* 0x0000a000011d7983 */ /* 0x000f220000300800 */
[----:B------:R-:W-:Y:S01]  /*30150*/  IMAD R12, R16, 0x2, R2 ;  /* 0x00000002100c7824 */ /* 0x000fe200078e0202 */
[----:B------:R-:W-:-:S02]  /*30160*/  LEA R8, P6, R2, R3, 0x1 ;  /* 0x0000000302087211 */ /* 0x000fc400078c08ff */
[----:B------:R-:W4:Y:S02]  /*30170*/  LDL.LU R28, [R1+0xa4] ;  /* 0x0000a400011c7983 */ /* 0x000f240000300800 */
[----:B------:R-:W-:Y:S01]  /*30180*/  LEA.HI.X.SX32 R9, R2, R0, 0x1, P6 ;  /* 0x0000000002097211 */ /* 0x000fe200030f0eff */
[----:B------:R-:W-:Y:S01]  /*30190*/  IMAD R2, R16, 0x2, R12 ;  /* 0x0000000210027824 */ /* 0x000fe200078e020c */
[----:B------:R0:W-:Y:S04]  /*301a0*/  @P1 STG.E.U16 [R4.64], R24 ;  /* 0x0000001804001986 */ /* 0x0001e8000c101506 */
[----:B------:R1:W-:Y:S01]  /*301b0*/  @P5 STG.E.U16 [R8.64], R17 ;  /* 0x0000001108005986 */ /* 0x0003e2000c101506 */
[----:B0-----:R-:W-:-:S03]  /*301c0*/  LEA R4, P1, R12, R3, 0x1 ;  /* 0x000000030c047211 */ /* 0x001fc600078208ff */
[----:B------:R-:W4:Y:S01]  /*301d0*/  LDL R24, [R1+0x178] ;  /* 0x0001780001187983 */ /* 0x000f220000100800 */
[-C--:B------:R-:W-:Y:S01]  /*301e0*/  LEA.HI.X.SX32 R5, R12, R0.reuse, 0x1, P1 ;  /* 0x000000000c057211 */ /* 0x080fe200008f0eff */
[----:B------:R-:W-:Y:S01]  /*301f0*/  IMAD R12, R16, 0x2, R2 ;  /* 0x00000002100c7824 */ /* 0x000fe200078e0202 */
[C---:B-1----:R-:W-:Y:S02]  /*30200*/  LEA R8, P6, R2.reuse, R3, 0x1 ;  /* 0x0000000302087211 */ /* 0x042fe400078c08ff */
[----:B------:R-:W-:Y:S02]  /*30210*/  ISETP.LT.AND P5, PT, R25, c[0x0][0x17c], !P0 ;  /* 0x00005f0019007a0c */ /* 0x000fe400047a1270 */
[----:B------:R-:W-:Y:S01]  /*30220*/  ISETP.LT.AND P1, PT, R27, c[0x0][0x17c], !P0 ;  /* 0x00005f001b007a0c */ /* 0x000fe20004721270 */
[----:B------:R-:W4:Y:S01]  /*30230*/  LDL R25, [R1+0x118] ;  /* 0x0001180001197983 */ /* 0x000f220000100800 */
[----:B------:R-:W-:-:S03]  /*30240*/  LEA.HI.X.SX32 R9, R2, R0, 0x1, P6 ;  /* 0x0000000002097211 */ /* 0x000fc600030f0eff */
[----:B------:R-:W4:Y:S04]  /*30250*/  LDL.LU R27, [R1+0x138] ;  /* 0x00013800011b7983 */ /* 0x000f280000300800 */
[----:B--2---:R0:W-:Y:S04]  /*30260*/  @P2 STG.E.U16 [R4.64], R15 ;  /* 0x0000000f04002986 */ /* 0x0041e8000c101506 */
[----:B0-----:R-:W2:Y:S01]  /*30270*/  LDL.LU R15, [R1+0xb0] ;  /* 0x0000b000010f7983 */ /* 0x001ea20000300800 */
[----:B------:R-:W-:-:S04]  /*30280*/  LEA R4, P2, R12, R3, 0x1 ;  /* 0x000000030c047211 */ /* 0x000fc800078408ff */
[----:B------:R-:W-:Y:S01]  /*30290*/  LEA.HI.X.SX32 R5, R12, R0, 0x1, P2 ;  /* 0x000000000c057211 */ /* 0x000fe200010f0eff */
[----:B---3--:R0:W-:Y:S01]  /*302a0*/  @P4 STG.E.U16 [R8.64], R11 ;  /* 0x0000000b08004986 */ /* 0x0081e2000c101506 */
[----:B------:R-:W-:-:S03]  /*302b0*/  ISETP.LT.AND P4, PT, R26, c[0x0][0x17c], !P0 ;  /* 0x00005f001a007a0c */ /* 0x000fc60004781270 */
[----:B0-----:R-:W3:Y:S01]  /*302c0*/  LDL.LU R11, [R1+0xc0] ;  /* 0x0000c000010b7983 */ /* 0x001ee20000300800 */
[----:B-----5:R-:W-:-:S03]  /*302d0*/  ISETP.LT.AND P2, PT, R19, c[0x0][0x17c], !P0 ;  /* 0x00005f0013007a0c */ /* 0x020fc60004741270 */
[----:B------:R-:W5:Y:S04]  /*302e0*/  LDL.LU R19, [R1+0x108] ;  /* 0x0001080001137983 */ /* 0x000f680000300800 */
[----:B------:R-:W5:Y:S04]  /*302f0*/  LDL R21, [R1+0x128] ;  /* 0x0001280001157983 */ /* 0x000f680000100800 */
[----:B------:R-:W5:Y:S04]  /*30300*/  LDL.LU R26, [R1+0xd0] ;  /* 0x0000d000011a7983 */ /* 0x000f680000300800 */
[----:B----4-:R0:W-:Y:S04]  /*30310*/  @P3 STG.E.U16 [R4.64], R7 ;  /* 0x0000000704003986 */ /* 0x0101e8000c101506 */
[----:B0-----:R-:W4:Y:S01]  /*30320*/  LDL.LU R7, [R1+0xe0] ;  /* 0x0000e00001077983 */ /* 0x001f220000300800 */
[----:B------:R-:W-:-:S04]  /*30330*/  IMAD R2, R16, 0x2, R12 ;  /* 0x0000000210027824 */ /* 0x000fc800078e020c */
[----:B------:R-:W-:Y:S01]  /*30340*/  IMAD R12, R16, 0x2, R2 ;  /* 0x00000002100c7824 */ /* 0x000fe200078e0202 */
[----:B------:R-:W-:-:S04]  /*30350*/  LEA R8, P6, R2, R3, 0x1 ;  /* 0x0000000302087211 */ /* 0x000fc800078c08ff */
[----:B------:R-:W-:Y:S01]  /*30360*/  LEA.HI.X.SX32 R9, R2, R0, 0x1, P6 ;  /* 0x0000000002097211 */ /* 0x000fe200030f0eff */
[----:B------:R-:W-:Y:S01]  /*30370*/  IMAD R2, R16, 0x2, R12 ;  /* 0x0000000210027824 */ /* 0x000fe200078e020c */
[----:B------:R-:W-:-:S03]  /*30380*/  LEA R4, P3, R12, R3, 0x1 ;  /* 0x000000030c047211 */ /* 0x000fc600078608ff */
[----:B------:R0:W-:Y:S01]  /*30390*/  @P5 STG.E.U16 [R8.64], R22 ;  /* 0x0000001608005986 */ /* 0x0001e2000c101506 */
[----:B------:R-:W-:Y:S01]  /*303a0*/  LEA.HI.X.SX32 R5, R12, R0, 0x1, P3 ;  /* 0x000000000c057211 */ /* 0x000fe200018f0eff */
[----:B------:R-:W-:Y:S01]  /*303b0*/  IMAD R12, R16, 0x2, R2 ;  /* 0x00000002100c7824 */ /* 0x000fe200078e0202 */
[----:B------:R-:W-:Y:S02]  /*303c0*/  ISETP.LT.AND P5, PT, R29, c[0x0][0x17c], !P0 ;  /* 0x00005f001d007a0c */ /* 0x000fe400047a1270 */
[----:B------:R-:W4:Y:S01]  /*303d0*/  LDL.LU R29, [R1+0xf8] ;  /* 0x0000f800011d7983 */ /* 0x000f220000300800 */
[----:B0-----:R-:W-:-:S04]  /*303e0*/  LEA R8, P6, R2, R3, 0x1 ;  /* 0x0000000302087211 */ /* 0x001fc800078c08ff */
[----:B------:R-:W-:Y:S01]  /*303f0*/  LEA.HI.X.SX32 R9, R2, R0, 0x1, P6 ;  /* 0x0000000002097211 */ /* 0x000fe200030f0eff */
[----:B------:R-:W-:Y:S01]  /*30400*/  IMAD R2, R16, 0x2, R12 ;  /* 0x0000000210027824 */ /* 0x000fe200078e020c */
[----:B------:R0:W-:Y:S04]  /*30410*/  @P1 STG.E.U16 [R4.64], R24 ;  /* 0x0000001804001986 */ /* 0x0001e8000c101506 */
[----:B------:R1:W-:Y:S01]  /*30420*/  @P4 STG.E.U16 [R8.64], R25 ;  /* 0x0000001908004986 */ /* 0x0003e2000c101506 */
[----:B0-----:R-:W-:-:S03]  /*30430*/  LEA R4, P1, R12, R3, 0x1 ;  /* 0x000000030c047211 */ /* 0x001fc600078208ff */
[----:B-1----:R-:W4:Y:S01]  /*30440*/  LDL.LU R25, [R1+0xf0] ;  /* 0x0000f00001197983 */ /* 0x002f220000300800 */
[----:B------:R-:W-:-:S03]  /*30450*/  LEA R8, P6, R2, R3, 0x1 ;  /* 0x0000000302087211 */ /* 0x000fc600078c08ff */
[----:B------:R-:W4:Y:S01]  /*30460*/  LDL.LU R23, [R1+0x100] ;  /* 0x0001000001177983 */ /* 0x000f220000300800 */
[-C--:B------:R-:W-:Y:S02]  /*30470*/  LEA.HI.X.SX32 R5, R12, R0.reuse, 0x1, P1 ;  /* 0x000000000c057211 */ /* 0x080fe400008f0eff */
[----:B------:R-:W-:Y:S02]  /*30480*/  LEA.HI.X.SX32 R9, R2, R0, 0x1, P6 ;  /* 0x0000000002097211 */ /* 0x000fe400030f0eff */
[----:B------:R-:W-:Y:S01]  /*30490*/  ISETP.LT.AND P3, PT, R28, c[0x0][0x17c], !P0 ;  /* 0x00005f001c007a0c */ /* 0x000fe20004761270 */
[----:B------:R0:W-:Y:S01]  /*304a0*/  @P2 STG.E.U16 [R4.64], R27 ;  /* 0x0000001b04002986 */ /* 0x0001e2000c101506 */
[----:B------:R-:W-:-:S05]  /*304b0*/  IMAD R12, R16, 0x2, R2 ;  /* 0x00000002100c7824 */ /* 0x000fca00078e0202 */
[----:B0-----:R-:W-:-:S04]  /*304c0*/  LEA R4, P2, R12, R3, 0x1 ;  /* 0x000000030c047211 */ /* 0x001fc800078408ff */
[----:B------:R-:W-:Y:S02]  /*304d0*/  LEA.HI.X.SX32 R5, R12, R0, 0x1, P2 ;  /* 0x000000000c057211 */ /* 0x000fe400010f0eff */
[----:B--2---:R-:W-:Y:S02]  /*304e0*/  ISETP.LT.AND P4, PT, R15, c[0x0][0x17c], !P0 ;  /* 0x00005f000f007a0c */ /* 0x004fe40004781270 */
[----:B------:R-:W2:Y:S04]  /*304f0*/  LDL.LU R15, [R1+0xe8] ;  /* 0x0000e800010f7983 */ /* 0x000ea80000300800 */
[----:B------:R-:W2:Y:S04]  /*30500*/  LDL.LU R28, [R1+0x110] ;  /* 0x00011000011c7983 */ /* 0x000ea80000300800 */
[----:B------:R-:W2:Y:S01]  /*30510*/  LDL.LU R24, [R1+0x120] ;  /* 0x0001200001187983 */ /* 0x000ea20000300800 */
[----:B---3--:R-:W-:-:S03]  /*30520*/  ISETP.LT.AND P1, PT, R11, c[0x0][0x17c], !P0 ;  /* 0x00005f000b007a0c */ /* 0x008fc60004721270 */
[----:B------:R-:W3:Y:S04]  /*30530*/  LDL.LU R11, [R1+0xd8] ;  /* 0x0000d800010b7983 */ /* 0x000ee80000300800 */
[----:B-----5:R0:W-:Y:S01]  /*30540*/  @P5 STG.E.U16 [R8.64], R21 ;  /* 0x0000001508005986 */ /* 0x0201e2000c101506 */
[----:B------:R-:W-:-:S03]  /*30550*/  ISETP.LT.AND P5, PT, R26, c[0x0][0x17c], !P0 ;  /* 0x00005f001a007a0c */ /* 0x000fc600047a1270 */
[----:B------:R-:W5:Y:S01]  /*30560*/  LDL.LU R26, [R1+0xc8] ;  /* 0x0000c800011a7983 */ /* 0x000f620000300800 */
[----:B----4-:R-:W-:-:S03]  /*30570*/  ISETP.LT.AND P2, PT, R7, c[0x0][0x17c], !P0 ;  /* 0x00005f0007007a0c */ /* 0x010fc60004741270 */
[----:B------:R-:W4:Y:S01]  /*30580*/  LDL.LU R7, [R1+0xb8] ;  /* 0x0000b80001077983 */ /* 0x000f220000300800 */
[----:B------:R-:W-:-:S03]  /*30590*/  IMAD R2, R16, 0x2, R12 ;  /* 0x0000000210027824 */ /* 0x000fc600078e020c */
[----:B------:R1:W-:Y:S01]  /*305a0*/  @P3 STG.E.U16 [R4.64], R19 ;  /* 0x0000001304003986 */ /* 0x0003e2000c101506 */
[----:B------:R-:W-:Y:S01]  /*305b0*/  IMAD R12, R16, 0x2, R2 ;  /* 0x00000002100c7824 */ /* 0x000fe200078e0202 */
[CC--:B0-----:R-:W-:Y:S02]  /*305c0*/  LEA R8, P6, R2.reuse, R3.reuse, 0x1 ;  /* 0x0000000302087211 */ /* 0x0c1fe400078c08ff */
[----:B------:R-:W4:Y:S02]  /*305d0*/  LDL.LU R20, [R1+0x58] ;  /* 0x0000580001147983 */ /* 0x000f240000300800 */
[----:B------:R-:W-:Y:S01]  /*305e0*/  LEA.HI.X.SX32 R9, R2, R0, 0x1, P6 ;  /* 0x0000000002097211 */ /* 0x000fe200030f0eff */
[----:B------:R-:W-:Y:S01]  /*305f0*/  IMAD R2, R16, 0x2, R12 ;  /* 0x0000000210027824 */ /* 0x000fe200078e020c */
[----:B-1----:R-:W-:-:S03]  /*30600*/  LEA R4, P3, R12, R3, 0x1 ;  /* 0x000000030c047211 */ /* 0x002fc600078608ff */
[----:B------:R0:W-:Y:S01]  /*30610*/  @P4 STG.E.U16 [R8.64], R29 ;  /* 0x0000001d08004986 */ /* 0x0001e2000c101506 */
[----:B------:R-:W-:Y:S01]  /*30620*/  LEA.HI.X.SX32 R5, R12, R0, 0x1, P3 ;  /* 0x000000000c057211 */ /* 0x000fe200018f0eff */
[----:B------:R-:W-:Y:S01]  /*30630*/  IMAD R12, R16, 0x2, R2 ;  /* 0x00000002100c7824 */ /* 0x000fe200078e0202 */
[----:B0-----:R-:W-:-:S04]  /*30640*/  LEA R8, P6, R2, R3, 0x1 ;  /* 0x0000000302087211 */ /* 0x001fc800078c08ff */
[----:B------:R-:W-:Y:S01]  /*30650*/  LEA.HI.X.SX32 R9, R2, R0, 0x1, P6 ;  /* 0x0000000002097211 */ /* 0x000fe200030f0eff */
[----:B------:R-:W-:Y:S01]  /*30660*/  IMAD R2, R16, 0x2, R12 ;  /* 0x0000000210027824 */ /* 0x000fe200078e020c */
[----:B------:R-:W-:Y:S02]  /*30670*/  ISETP.LT.AND P4, PT, R25, c[0x0][0x17c], !P0 ;  /* 0x00005f0019007a0c */ /* 0x000fe40004781270 */
[----:B------:R-:W4:Y:S01]  /*30680*/  LDL.LU R25, [R1+0x28] ;  /* 0x0000280001197983 */ /* 0x000f220000300800 */
[----:B------:R-:W-:-:S03]  /*30690*/  ISETP.LT.AND P3, PT, R23, c[0x0][0x17c], !P0 ;  /* 0x00005f0017007a0c */ /* 0x000fc60004761270 */
[----:B------:R-:W4:Y:S04]  /*306a0*/  LDL.LU R21, [R1+0x88] ;  /* 0x0000880001157983 */ /* 0x000f280000300800 */
[----:B------:R-:W4:Y:S04]  /*306b0*/  LDL.LU R23, [R1+0x68] ;  /* 0x0000680001177983 */ /* 0x000f280000300800 */
[----:B--2---:R0:W-:Y:S02]  /*306c0*/  @P1 STG.E.U16 [R4.64], R15 ;  /* 0x0000000f04001986 */ /* 0x0041e4000c101506 */
[----:B0-----:R-:W-:-:S04]  /*306d0*/  LEA R4, P1, R12, R3, 0x1 ;  /* 0x000000030c047211 */ /* 0x001fc800078208ff */
[----:B------:R-:W-:Y:S01]  /*306e0*/  LEA.HI.X.SX32 R5, R12, R0, 0x1, P1 ;  /* 0x000000000c057211 */ /* 0x000fe200008f0eff */
[----:B------:R-:W-:Y:S01]  /*306f0*/  IMAD R12, R16, 0x2, R2 ;  /* 0x00000002100c7824 */ /* 0x000fe200078e0202 */
[----:B------:R-:W-:Y:S02]  /*30700*/  ISETP.LT.AND P1, PT, R24, c[0x0][0x17c], !P0 ;  /* 0x00005f0018007a0c */ /* 0x000fe40004721270 */
[----:B------:R-:W2:Y:S04]  /*30710*/  LDL.LU R24, [R1+0x48] ;  /* 0x0000480001187983 */ /* 0x000ea80000300800 */
[----:B---3--:R0:W-:Y:S01]  /*30720*/  @P5 STG.E.U16 [R8.64], R11 ;  /* 0x0000000b08005986 */ /* 0x0081e2000c101506 */
[----:B------:R-:W-:-:S03]  /*30730*/  ISETP.LT.AND P5, PT, R28, c[0x0][0x17c], !P0 ;  /* 0x00005f001c007a0c */ /* 0x000fc600047a1270 */
[----:B------:R-:W3:Y:S01]  /*30740*/  LDL.LU R28, [R1+0x8] ;  /* 0x00000800011c7983 */ /* 0x000ee20000300800 */
[----:B0-----:R-:W-:-:S03]  /*30750*/  LEA R8, P6, R2, R3, 0x1 ;  /* 0x0000000302087211 */ /* 0x001fc600078c08ff */
[----:B-----5:R0:W-:Y:S01]  /*30760*/  @P2 STG.E.U16 [R4.64], R26 ;  /* 0x0000001a04002986 */ /* 0x0201e2000c101506 */
[----:B------:R-:W-:Y:S01]  /*30770*/  LEA.HI.X.SX32 R9, R2, R0, 0x1, P6 ;  /* 0x0000000002097211 */ /* 0x000fe200030f0eff */
[----:B------:R-:W-:Y:S01]  /*30780*/  IMAD R2, R16, 0x2, R12 ;  /* 0x0000000210027824 */ /* 0x000fe200078e020c */
[----:B0-----:R-:W-:-:S04]  /*30790*/  LEA R4, P2, R12, R3, 0x1 ;  /* 0x000000030c047211 */ /* 0x001fc800078408ff */
[----:B------:R-:W-:Y:S02]  /*307a0*/  LEA.HI.X.SX32 R5, R12, R0, 0x1, P2 ;  /* 0x000000000c057211 */ /* 0x000fe400010f0eff */
[----:B------:R-:W5:Y:S04]  /*307b0*/  LDL.LU R12, [R1+0x140] ;  /* 0x00014000010c7983 */ /* 0x000f680000300800 */
[----:B----4-:R0:W-:Y:S04]  /*307c0*/  @P4 STG.E.U16 [R8.64], R7 ;  /* 0x0000000708004986 */ /* 0x0101e8000c101506 */
[----:B0-----:R-:W4:Y:S01]  /*307d0*/  LDL.LU R9, [R1+0x130] ;  /* 0x0001300001097983 */ /* 0x001f220000300800 */
[----:B------:R-:W-:-:S03]  /*307e0*/  LEA R8, P6, R2, R3, 0x1 ;  /* 0x0000000302087211 */ /* 0x000fc600078c08ff */
[----:B------:R0:W-:Y:S01]  /*307f0*/  @P3 STG.E.U16 [R4.64], R20 ;  /* 0x0000001404003986 */ /* 0x0001e2000c101506 */
[----:B-----5:R-:W-:Y:S01]  /*30800*/  ISETP.LT.AND P2, PT, R12, c[0x0][0x17c], !P0 ;  /* 0x00005f000c007a0c */ /* 0x020fe20004741270 */
[----:B------:R-:W-:-:S05]  /*30810*/  IMAD R12, R16, 0x2, R2 ;  /* 0x00000002100c7824 */ /* 0x000fca00078e0202 */
[----:B0-----:R-:W-:-:S04]  /*30820*/  LEA R4, P3, R12, R3, 0x1 ;  /* 0x000000030c047211 */ /* 0x001fc800078608ff */
[-C--:B------:R-:W-:Y:S02]  /*30830*/  LEA.HI.X.SX32 R5, R12, R0.reuse, 0x1, P3 ;  /* 0x000000000c057211 */ /* 0x080fe400018f0eff */
[----:B----4-:R-:W-:Y:S02]  /*30840*/  ISETP.LT.AND P4, PT, R9, c[0x0][0x17c], !P0 ;  /* 0x00005f0009007a0c */ /* 0x010fe40004781270 */
[----:B------:R-:W-:Y:S01]  /*30850*/  LEA.HI.X.SX32 R9, R2, R0, 0x1, P6 ;  /* 0x0000000002097211 */ /* 0x000fe200030f0eff */
[----:B------:R-:W-:Y:S02]  /*30860*/  IMAD R2, R16, 0x2, R12 ;  /* 0x0000000210027824 */ /* 0x000fe400078e020c */
[----:B------:R-:W4:Y:S04]  /*30870*/  LDL.LU R12, [R1+0x150] ;  /* 0x00015000010c7983 */ /* 0x000f280000300800 */
[----:B------:R0:W-:Y:S04]  /*30880*/  @P5 STG.E.U16 [R8.64], R25 ;  /* 0x0000001908005986 */ /* 0x0001e8000c101506 */
[----:B0-----:R-:W5:Y:S01]  /*30890*/  LDL.LU R9, [R1+0x144] ;  /* 0x0001440001097983 */ /* 0x001f620000300800 */
[----:B------:R-:W-:-:S03]  /*308a0*/  LEA R8, P6, R2, R3, 0x1 ;  /* 0x0000000302087211 */ /* 0x000fc600078c08ff */
[----:B------:R0:W-:Y:S01]  /*308b0*/  @P1 STG.E.U16 [R4.64], R21 ;  /* 0x0000001504001986 */ /* 0x0001e2000c101506 */
[----:B----4-:R-:W-:Y:S01]  /*308c0*/  ISETP.LT.AND P3, PT, R12, c[0x0][0x17c], !P0 ;  /* 0x00005f000c007a0c */ /* 0x010fe20004761270 */
[----:B------:R-:W-:-:S05]  /*308d0*/  IMAD R12, R16, 0x2, R2 ;  /* 0x00000002100c7824 */ /* 0x000fca00078e0202 */
[----:B0-----:R-:W-:Y:S02]  /*308e0*/  LEA R4, P1, R12, R3, 0x1 ;  /* 0x000000030c047211 */ /* 0x001fe400078208ff */
[----:B-----5:R-:W-:Y:S02]  /*308f0*/  ISETP.LT.AND P5, PT, R9, c[0x0][0x17c], !P0 ;  /* 0x00005f0009007a0c */ /* 0x020fe400047a1270 */
[-C--:B------:R-:W-:Y:S02]  /*30900*/  LEA.HI.X.SX32 R9, R2, R0.reuse, 0x1, P6 ;  /* 0x0000000002097211 */ /* 0x080fe400030f0eff */
[----:B------:R-:W-:-:S03]  /*30910*/  LEA.HI.X.SX32 R5, R12, R0, 0x1, P1 ;  /* 0x000000000c057211 */ /* 0x000fc600008f0eff */
[----:B------:R0:W-:Y:S01]  /*30920*/  @P4 STG.E.U16 [R8.64], R23 ;  /* 0x0000001708004986 */ /* 0x0001e2000c101506 */
[----:B------:R-:W-:Y:S02]  /*30930*/  ISETP.LT.AND P4, PT, R10, c[0x0][0x17c], !P0 ;  /* 0x00005f000a007a0c */ /* 0x000fe40004781270 */
[----:B------:R-:W-:Y:S01]  /*30940*/  ISETP.LT.AND P1, PT, R6, c[0x0][0x17c], !P0 ;  /* 0x00005f0006007a0c */ /* 0x000fe20004721270 */
[----:B------:R-:W4:Y:S04]  /*30950*/  LDL.LU R10, [R1+0xa80] ;  /* 0x000a8000010a7983 */ /* 0x000f280000300800 */
[----:B------:R-:W5:Y:S01]  /*30960*/  LDL.LU R6, [R1+0xa7c] ;  /* 0x000a7c0001067983 */ /* 0x000f620000300800 */
[----:B------:R-:W-:-:S04]  /*30970*/  IMAD R2, R16, 0x2, R12 ;  /* 0x0000000210027824 */ /* 0x000fc800078e020c */
[----:B------:R-:W-:Y:S01]  /*30980*/  IMAD R12, R16, 0x2, R2 ;  /* 0x00000002100c7824 */ /* 0x000fe200078e0202 */
[CC--:B0-----:R-:W-:Y:S01]  /*30990*/  LEA R8, P6, R2.reuse, R3.reuse, 0x1 ;  /* 0x0000000302087211 */ /* 0x0c1fe200078c08ff */
[----:B--2---:R0:W-:Y:S03]  /*309a0*/  @P2 STG.E.U16 [R4.64], R24 ;  /* 0x0000001804002986 */ /* 0x0041e6000c101506 */
[----:B------:R-:W-:Y:S01]  /*309b0*/  LEA.HI.X.SX32 R9, R2, R0, 0x1, P6 ;  /* 0x0000000002097211 */ /* 0x000fe200030f0eff */
[----:B------:R-:W-:Y:S01]  /*309c0*/  IMAD R2, R16, 0x2, R12 ;  /* 0x0000000210027824 */ /* 0x000fe200078e020c */
[----:B0-----:R-:W-:-:S03]  /*309d0*/  LEA R4, P2, R12, R3, 0x1 ;  /* 0x000000030c047211 */ /* 0x001fc600078408ff */
[----:B---3--:R0:W-:Y:S01]  /*309e0*/  @P5 STG.E.U16 [R8.64], R28 ;  /* 0x0000001c08005986 */ /* 0x0081e2000c101506 */
[----:B------:R-:W-:Y:S01]  /*309f0*/  LEA.HI.X.SX32 R5, R12, R0, 0x1, P2 ;  /* 0x000000000c057211 */ /* 0x000fe200010f0eff */
[----:B------:R-:W-:Y:S01]  /*30a00*/  IMAD R12, R16, 0x2, R2 ;  /* 0x00000002100c7824 */ /* 0x000fe200078e0202 */
[----:B------:R-:W-:Y:S02]  /*30a10*/  ISETP.LT.AND P2, PT, R18, c[0x0][0x17c], !P0 ;  /* 0x00005f0012007a0c */ /* 0x000fe40004741270 */
[----:B------:R-:W2:Y:S01]  /*30a20*/  LDL.LU R18, [R1+0xa78] ;  /* 0x000a780001127983 */ /* 0x000ea20000300800 */
[----:B0-----:R-:W-:-:S04]  /*30a30*/  LEA R8, P6, R2, R3, 0x1 ;  /* 0x0000000302087211 */ /* 0x001fc800078c08ff */
[----:B------:R-:W-:Y:S01]  /*30a40*/  LEA.HI.X.SX32 R9, R2, R0, 0x1, P6 ;  /* 0x0000000002097211 */ /* 0x000fe200030f0eff */
[----:B------:R-:W-:Y:S01]  /*30a50*/  IMAD R2, R16, 0x2, R12 ;  /* 0x0000000210027824 */ /* 0x000fe200078e020c */
[----:B------:R-:W-:Y:S02]  /*30a60*/  ISETP.LT.AND P5, PT, R14, c[0x0][0x17c], !P0 ;  /* 0x00005f000e007a0c */ /* 0x000fe400047a1270 */
[----:B------:R-:W3:Y:S04]  /*30a70*/  LDL.LU R14, [R1+0xa74] ;  /* 0x000a7400010e7983 */ /* 0x000ee80000300800 */
[----:B-----5:R0:W-:Y:S04]  /*30a80*/  @P3 STG.E.U16 [R4.64], R6 ;  /* 0x0000000604003986 */ /* 0x0201e8000c101506 */
[----:B----4-:R1:W-:Y:S01]  /*30a90*/  @P4 STG.E.U16 [R8.64], R10 ;  /* 0x0000000a08004986 */ /* 0x0103e2000c101506 */
[----:B0-----:R-:W-:-:S04]  /*30aa0*/  LEA R4, P3, R12, R3, 0x1 ;  /* 0x000000030c047211 */ /* 0x001fc800078608ff */
[----:B------:R-:W-:Y:S02]  /*30ab0*/  LEA.HI.X.SX32 R5, R12, R0, 0x1, P3 ;  /* 0x000000000c057211 */ /* 0x000fe400018f0eff */
[----:B------:R-:W4:Y:S04]  /*30ac0*/  LDL.LU R12, [R1+0x180] ;  /* 0x00018000010c7983 */ /* 0x000f280000300800 */
[----:B-1----:R-:W5:Y:S01]  /*30ad0*/  LDL.LU R9, [R1+0x174] ;  /* 0x0001740001097983 */ /* 0x002f620000300800 */
[----:B------:R-:W-:-:S03]  /*30ae0*/  LEA R8, P6, R2, R3, 0x1 ;  /* 0x0000000302087211 */ /* 0x000fc600078c08ff */
[----:B---3--:R0:W-:Y:S01]  /*30af0*/  @P1 STG.E.U16 [R4.64], R14 ;  /* 0x0000000e04001986 */ /* 0x0081e2000c101506 */
[----:B----4-:R-:W-:Y:S02]  /*30b00*/  ISETP.LT.AND P3, PT, R12, c[0x0][0x17c], !P0 ;  /* 0x00005f000c007a0c */ /* 0x010fe40004761270 */
[----:B-----5:R-:W-:Y:S02]  /*30b10*/  ISETP.LT.AND P4, PT, R9, c[0x0][0x17c], !P0 ;  /* 0x00005f0009007a0c */ /* 0x020fe40004781270 */
[----:B------:R-:W-:Y:S01]  /*30b20*/  LEA.HI.X.SX32 R9, R2, R0, 0x1, P6 ;  /* 0x0000000002097211 */ /* 0x000fe200030f0eff */
[----:B------:R-:W-:Y:S02]  /*30b30*/  IMAD R12, R16, 0x2, R2 ;  /* 0x00000002100c7824 */ /* 0x000fe400078e0202 */
[----:B------:R-:W3:Y:S04]  /*30b40*/  LDL.LU R2, [R1+0x190] ;  /* 0x0001900001027983 */ /* 0x000ee80000300800 */
[----:B0-----:R-:W4:Y:S04]  /*30b50*/  LDL.LU R5, [R1+0x184] ;  /* 0x0001840001057983 */ /* 0x001f280000300800 */
[----:B--2---:R0:W-:Y:S04]  /*30b60*/  @P2 STG.E.U16 [R8.64], R18 ;  /* 0x0000001208002986 */ /* 0x0041e8000c101506 */
[----:B0-----:R-:W2:Y:S01]  /*30b70*/  LDL.LU R8, [R1+0xa8] ;  /* 0x0000a80001087983 */ /* 0x001ea20000300800 */
[----:B------:R-:W-:Y:S01]  /*30b80*/  LEA R4, P6, R12, R3, 0x1 ;  /* 0x000000030c047211 */ /* 0x000fe200078c08ff */
[----:B------:R-:W-:Y:S01]  /*30b90*/  IMAD R9, R16, 0x2, R12 ;  /* 0x0000000210097824 */ /* 0x000fe200078e020c */
[----:B----4-:R-:W-:-:S02]  /*30ba0*/  ISETP.LT.AND P1, PT, R5, c[0x0][0x17c], !P0 ;  /* 0x00005f0005007a0c */ /* 0x010fc40004721270 */
[----:B------:R-:W-:Y:S02]  /*30bb0*/  LEA.HI.X.SX32 R5, R12, R0, 0x1, P6 ;  /* 0x000000000c057211 */ /* 0x000fe400030f0eff */
[----:B------:R-:W4:Y:S01]  /*30bc0*/  LDL.LU R12, [R1+0x148] ;  /* 0x00014800010c7983 */ /* 0x000f220000300800 */
[----:B--2---:R-:W-:-:S05]  /*30bd0*/  PRMT R6, R8, 0x7632, R6 ;  /* 0x0000763208067816 */ /* 0x004fca0000000006 */
[----:B------:R0:W-:Y:S04]  /*30be0*/  @P5 STG.E.U16 [R4.64], R6 ;  /* 0x0000000604005986 */ /* 0x0001e8000c101506 */
[----:B0-----:R-:W2:Y:S01]  /*30bf0*/  LDL.LU R5, [R1+0x194] ;  /* 0x0001940001057983 */ /* 0x001ea20000300800 */
[----:B---3--:R-:W-:Y:S01]  /*30c00*/  ISETP.LT.AND P2, PT, R2, c[0x0][0x17c], !P0 ;  /* 0x00005f0002007a0c */ /* 0x008fe20004741270 */
[----:B------:R-:W-:Y:S01]  /*30c10*/  IMAD R2, R16, 0x2, R9 ;  /* 0x0000000210027824 */ /* 0x000fe200078e0209 */
[----:B------:R-:W-:Y:S02]  /*30c20*/  LEA R8, P6, R9, R3, 0x1 ;  /* 0x0000000309087211 */ /* 0x000fe400078c08ff */
[----:B--2---:R-:W-:Y:S02]  /*30c30*/  ISETP.LT.AND P5, PT, R5, c[0x0][0x17c], !P0 ;  /* 0x00005f0005007a0c */ /* 0x004fe400047a1270 */
[----:B------:R-:W2:Y:S01]  /*30c40*/  LDL.LU R5, [R1+0x98] ;  /* 0x0000980001057983 */ /* 0x000ea20000300800 */
[----:B------:R-:W-:-:S02]  /*30c50*/  LEA.HI.X.SX32 R9, R9, R0, 0x1, P6 ;  /* 0x0000000009097211 */ /* 0x000fc400030f0eff */
[-C--:B------:R-:W-:Y:S02]  /*30c60*/  LEA R4, P6, R2, R3.reuse, 0x1 ;  /* 0x0000000302047211 */ /* 0x080fe400078c08ff */
[----:B----4-:R-:W-:Y:S01]  /*30c70*/  PRMT R6, R12, 0x7632, R6 ;  /* 0x000076320c067816 */ /* 0x010fe20000000006 */
[----:B------:R-:W-:Y:S01]  /*30c80*/  IMAD R12, R16, 0x2, R2 ;  /* 0x00000002100c7824 */ /* 0x000fe200078e0202 */
[----:B--2---:R-:W-:Y:S02]  /*30c90*/  PRMT R10, R5, 0x7632, R10 ;  /* 0x00007632050a7816 */ /* 0x004fe4000000000a */
[----:B------:R-:W-:Y:S02]  /*30ca0*/  LEA.HI.X.SX32 R5, R2, R0, 0x1, P6 ;  /* 0x0000000002057211 */ /* 0x000fe400030f0eff */
[----:B------:R-:W2:Y:S04]  /*30cb0*/  LDL.LU R2, [R1+0x1a4] ;  /* 0x0001a40001027983 */ /* 0x000ea80000300800 */
[----:B------:R0:W-:Y:S04]  /*30cc0*/  @P4 STG.E.U16 [R8.64], R10 ;  /* 0x0000000a08004986 */ /* 0x0001e8000c101506 */
[----:B------:R1:W-:Y:S04]  /*30cd0*/  @P3 STG.E.U16 [R4.64], R6 ;  /* 0x0000000604003986 */ /* 0x0003e8000c101506 */
[----:B0-----:R-:W3:Y:S04]  /*30ce0*/  LDL.LU R9, [R1+0x1a0] ;  /* 0x0001a00001097983 */ /* 0x001ee80000300800 */
[----:B-1----:R-:W4:Y:S01]  /*30cf0*/  LDL.LU R4, [R1+0x1c8] ;  /* 0x0001c80001047983 */ /* 0x002f220000300800 */
[----:B------:R-:W-:Y:S01]  /*30d00*/  LEA R8, P6, R12, R3, 0x1 ;  /* 0x000000030c087211 */ /* 0x000fe200078c08ff */
[----:B------:R-:W-:Y:S01]  /*30d10*/  IMAD R5, R16, 0x2, R12 ;  /* 0x0000000210057824 */ /* 0x000fe200078e020c */
[----:B---3--:R-:W-:-:S02]  /*30d20*/  ISETP.LT.AND P4, PT, R9, c[0x0][0x17c], !P0 ;  /* 0x00005f0009007a0c */ /* 0x008fc40004781270 */
[----:B------:R-:W-:Y:S02]  /*30d30*/  LEA.HI.X.SX32 R9, R12, R0, 0x1, P6 ;  /* 0x000000000c097211 */ /* 0x000fe400030f0eff */
[----:B----4-:R-:W-:Y:S01]  /*30d40*/  PRMT R6, R4, 0x7632, R6 ;  /* 0x0000763204067816 */ /* 0x010fe20000000006 */
[----:B------:R-:W3:Y:S04]  /*30d50*/  LDL.LU R12, [R1+0x198] ;  /* 0x00019800010c7983 */ /* 0x000ee80000300800 */
[----:B------:R0:W-:Y:S04]  /*30d60*/  @P1 STG.E.U16 [R8.64], R6 ;  /* 0x0000000608001986 */ /* 0x0001e8000c101506 */
[----:B0-----:R-:W4:Y:S01]  /*30d70*/  LDL.LU R9, [R1+0x1b0] ;  /* 0x0001b00001097983 */ /* 0x001f220000300800 */
[----:B--2---:R-:W-:Y:S01]  /*30d80*/  ISETP.LT.AND P3, PT, R2, c[0x0][0x17c], !P0 ;  /* 0x00005f0002007a0c */ /* 0x004fe20004761270 */
[----:B------:R-:W-:Y:S01]  /*30d90*/  IMAD R2, R16, 0x2, R5 ;  /* 0x0000000210027824 */ /* 0x000fe200078e0205 */
[----:B------:R-:W-:-:S02]  /*30da0*/  LEA R4, P6, R5, R3, 0x1 ;  /* 0x0000000305047211 */ /* 0x000fc400078c08ff */
[----:B----4-:R-:W-:Y:S02]  /*30db0*/  ISETP.LT.AND P1, PT, R9, c[0x0][0x17c], !P0 ;  /* 0x00005f0009007a0c */ /* 0x010fe40004721270 */
[----:B------:R-:W2:Y:S01]  /*30dc0*/  LDL.LU R9, [R1+0x1e8] ;  /* 0x0001e80001097983 */ /* 0x000ea20000300800 */
[-C--:B------:R-:W-:Y:S02]  /*30dd0*/  LEA.HI.X.SX32 R5, R5, R0.reuse, 0x1, P6 ;  /* 0x0000000005057211 */ /* 0x080fe400030f0eff */
[----:B------:R-:W-:Y:S02]  /*30de0*/  LEA R8, P6, R2, R3, 0x1 ;  /* 0x0000000302087211 */ /* 0x000fe400078c08ff */
[----:B---3--:R-:W-:Y:S01]  /*30df0*/  PRMT R6, R12, 0x7632, R6 ;  /* 0x000076320c067816 */ /* 0x008fe20000000006 */
[----:B------:R-:W-:Y:S01]  /*30e00*/  IMAD R12, R16, 0x2, R2 ;  /* 0x00000002100c7824 */ /* 0x000fe200078e0202 */
[----:B--2---:R-:W-:Y:S02]  /*30e10*/  PRMT R10, R9, 0x7632, R10 ;  /* 0x00007632090a7816 */ /* 0x004fe4000000000a */
[----:B------:R-:W-:-:S02]  /*30e20*/  LEA.HI.X.SX32 R9, R2, R0, 0x1, P6 ;  /* 0x0000000002097211 */ /* 0x000fc400030f0eff */
        /* <DEDUP_REMOVED lines=15> */
[----:B------:R-:W-:-:S04]  /*30f20*/  LEA R8, P6, R9, R3, 0x1 ;  /* 0x0000000309087211 */ /* 0x000fc800078c08ff */
[----:B------:R-:W-:Y:S02]  /*30f30*/  LEA.HI.X.SX32 R9, R9, R0, 0x1, P6 ;  /* 0x0000000009097211 */ /* 0x000fe400030f0eff */
[----:B------:R-:W-:Y:S02]  /*30f40*/  LEA R4, P6, R2, R3, 0x1 ;  /* 0x0000000302047211 */ /* 0x000fe400078c08ff */
[----:B------:R-:W-:Y:S02]  /*30f50*/  PRMT R10, R17, 0x7632, R10 ;  /* 0x00007632110a7816 */ /* 0x000fe4000000000a */
[----:B------:R-:W2:Y:S04]  /*30f60*/  LDL.LU R17, [R1+0x1f4] ;  /* 0x0001f40001117983 */ /* 0x000ea80000300800 */
[----:B------:R0:W-:Y:S01]  /*30f70*/  @P3 STG.E.U16 [R8.64], R10 ;  /* 0x0000000a08003986 */ /* 0x0001e2000c101506 */
[----:B---3--:R-:W-:Y:S01]  /*30f80*/  PRMT R6, R12, 0x7632, R6 ;  /* 0x000076320c067816 */ /* 0x008fe20000000006 */
[----:B------:R-:W-:Y:S01]  /*30f90*/  IMAD R12, R16, 0x2, R2 ;  /* 0x00000002100c7824 */ /* 0x000fe200078e0202 */
[----:B----4-:R-:W-:-:S02]  /*30fa0*/  ISETP.LT.AND P4, PT, R5, c[0x0][0x17c], !P0 ;  /* 0x00005f0005007a0c */ /* 0x010fc40004781270 */
[----:B------:R-:W-:Y:S02]  /*30fb0*/  LEA.HI.X.SX32 R5, R2, R0, 0x1, P6 ;  /* 0x0000000002057211 */ /* 0x000fe400030f0eff */
[----:B------:R-:W3:Y:S04]  /*30fc0*/  LDL.LU R2, [R1+0x1d4] ;  /* 0x0001d40001027983 */ /* 0x000ee80000300800 */
[----:B0-----:R-:W4:Y:S04]  /*30fd0*/  LDL.LU R9, [R1+0x1d0] ;  /* 0x0001d00001097983 */ /* 0x001f280000300800 */
[----:B------:R0:W-:Y:S04]  /*30fe0*/  @P1 STG.E.U16 [R4.64], R6 ;  /* 0x0000000604001986 */ /* 0x0001e8000c101506 */
[----:B0-----:R-:W5:Y:S01]  /*30ff0*/  LDL.LU R4, [R1+0x168] ;  /* 0x0001680001047983 */ /* 0x001f620000300800 */
[----:B------:R-:W-:Y:S01]  /*31000*/  LEA R8, P6, R12, R3, 0x1 ;  /* 0x000000030c087211 */ /* 0x000fe200078c08ff */
[----:B------:R-:W-:Y:S01]  /*31010*/  IMAD R5, R16, 0x2, R12 ;  /* 0x0000000210057824 */ /* 0x000fe200078e020c */
[----:B----4-:R-:W-:-:S02]  /*31020*/  ISETP.LT.AND P3, PT, R9, c[0x0][0x17c], !P0 ;  /* 0x00005f0009007a0c */ /* 0x010fc40004761270 */
[----:B------:R-:W-:Y:S02]  /*31030*/  LEA.HI.X.SX32 R9, R12, R0, 0x1, P6 ;  /* 0x000000000c097211 */ /* 0x000fe400030f0eff */
[----:B------:R-:W4:Y:S01]  /*31040*/  LDL.LU R12, [R1+0x188] ;  /* 0x00018800010c7983 */ /* 0x000f220000300800 */
[----:B-----5:R-:W-:-:S05]  /*31050*/  PRMT R6, R4, 0x7632, R6 ;  /* 0x0000763204067816 */ /* 0x020fca0000000006 */
[----:B------:R0:W-:Y:S04]  /*31060*/  @P2 STG.E.U16 [R8.64], R6 ;  /* 0x0000000608002986 */ /* 0x0001e8000c101506 */
[----:B0-----:R-:W5:Y:S01]  /*31070*/  LDL.LU R9, [R1+0x1e0] ;  /* 0x0001e00001097983 */ /* 0x001f620000300800 */
[----:B---3--:R-:W-:Y:S01]  /*31080*/  ISETP.LT.AND P1, PT, R2, c[0x0][0x17c], !P0 ;  /* 0x00005f0002007a0c */ /* 0x008fe20004721270 */
[----:B------:R-:W-:Y:S01]  /*31090*/  IMAD R2, R16, 0x2, R5 ;  /* 0x0000000210027824 */ /* 0x000fe200078e0205 */
[----:B------:R-:W-:-:S04]  /*310a0*/  LEA R4, P6, R5, R3, 0x1 ;  /* 0x0000000305047211 */ /* 0x000fc800078c08ff */
[----:B------:R-:W-:Y:S02]  /*310b0*/  LEA.HI.X.SX32 R5, R5, R0, 0x1, P6 ;  /* 0x0000000005057211 */ /* 0x000fe400030f0eff */
[----:B------:R-:W-:Y:S02]  /*310c0*/  LEA R8, P6, R2, R3, 0x1 ;  /* 0x0000000302087211 */ /* 0x000fe400078c08ff */
[----:B------:R-:W-:Y:S02]  /*310d0*/  PRMT R6, R22, 0x7632, R6 ;  /* 0x0000763216067816 */ /* 0x000fe40000000006 */
[----:B------:R-:W3:Y:S01]  /*310e0*/  LDL.LU R22, [R1+0x200] ;  /* 0x0002000001167983 */ /* 0x000ee20000300800 */
[----:B----4-:R-:W-:Y:S01]  /*310f0*/  PRMT R10, R12, 0x7632, R10 ;  /* 0x000076320c0a7816 */ /* 0x010fe2000000000a */
[----:B------:R-:W-:-:S04]  /*31100*/  IMAD R12, R16, 0x2, R2 ;  /* 0x00000002100c7824 */ /* 0x000fc800078e0202 */
[----:B------:R0:W-:Y:S01]  /*31110*/  @P5 STG.E.U16 [R4.64], R10 ;  /* 0x0000000a04005986 */ /* 0x0001e2000c101506 */
[----:B-----5:R-:W-:Y:S02]  /*31120*/  ISETP.LT.AND P2, PT, R9, c[0x0][0x17c], !P0 ;  /* 0x00005f0009007a0c */ /* 0x020fe40004741270 */
[----:B------:R-:W-:Y:S02]  /*31130*/  LEA.HI.X.SX32 R9, R2, R0, 0x1, P6 ;  /* 0x0000000002097211 */ /* 0x000fe400030f0eff */
[----:B------:R-:W4:Y:S04]  /*31140*/  LDL.LU R2, [R1+0x178] ;  /* 0x0001780001027983 */ /* 0x000f280000300800 */
[----:B0-----:R-:W5:Y:S01]  /*31150*/  LDL.LU R5, [R1+0x1e4] ;  /* 0x0001e40001057983 */ /* 0x001f620000300800 */
[----:B------:R-:W-:-:S03]  /*31160*/  LEA R4, P6, R12, R3, 0x1 ;  /* 0x000000030c047211 */ /* 0x000fc600078c08ff */
[----:B------:R0:W-:Y:S01]  /*31170*/  @P4 STG.E.U16 [R8.64], R6 ;  /* 0x0000000608004986 */ /* 0x0001e2000c101506 */
[----:B--2---:R-:W-:Y:S01]  /*31180*/  ISETP.LT.AND P4, PT, R17, c[0x0][0x17c], !P0 ;  /* 0x00005f0011007a0c */ /* 0x004fe20004781270 */
[----:B0-----:R-:W-:Y:S01]  /*31190*/  IMAD R9, R16, 0x2, R12 ;  /* 0x0000000210097824 */ /* 0x001fe200078e020c */
[----:B----4-:R-:W-:Y:S02]  /*311a0*/  PRMT R6, R2, 0x7632, R6 ;  /* 0x0000763202067816 */ /* 0x010fe40000000006 */
[----:B-----5:R-:W-:Y:S02]  /*311b0*/  ISETP.LT.AND P5, PT, R5, c[0x0][0x17c], !P0 ;  /* 0x00005f0005007a0c */ /* 0x020fe400047a1270 */
[----:B------:R-:W-:Y:S02]  /*311c0*/  LEA.HI.X.SX32 R5, R12, R0, 0x1, P6 ;  /* 0x000000000c057211 */ /* 0x000fe400030f0eff */
[----:B------:R-:W2:Y:S04]  /*311d0*/  LDL.LU R12, [R1+0x118] ;  /* 0x00011800010c7983 */ /* 0x000ea80000300800 */
[----:B------:R-:W4:Y:S04]  /*311e0*/  LDL.LU R17, [R1+0x208] ;  /* 0x0002080001117983 */ /* 0x000f280000300800 */
[----:B------:R0:W-:Y:S04]  /*311f0*/  @P3 STG.E.U16 [R4.64], R6 ;  /* 0x0000000604003986 */ /* 0x0001e8000c101506 */
[----:B0-----:R-:W5:Y:S01]  /*31200*/  LDL.LU R5, [R1+0x1f8] ;  /* 0x0001f80001057983 */ /* 0x001f620000300800 */
[----:B------:R-:W-:Y:S01]  /*31210*/  IMAD R2, R16, 0x2, R9 ;  /* 0x0000000210027824 */ /* 0x000fe200078e0209 */
[----:B------:R-:W-:-:S04]  /*31220*/  LEA R8, P6, R9, R3, 0x1 ;  /* 0x0000000309087211 */ /* 0x000fc800078c08ff */
[----:B------:R-:W-:Y:S02]  /*31230*/  LEA.HI.X.SX32 R9, R9, R0, 0x1, P6 ;  /* 0x0000000009097211 */ /* 0x000fe400030f0eff */
[----:B------:R-:W-:Y:S02]  /*31240*/  LEA R4, P6, R2, R3, 0x1 ;  /* 0x0000000302047211 */ /* 0x000fe400078c08ff */
[----:B------:R-:W-:Y:S02]  /*31250*/  PRMT R6, R27, 0x7632, R6 ;  /* 0x000076321b067816 */ /* 0x000fe40000000006 */
[----:B------:R-:W3:Y:S01]  /*31260*/  LDL.LU R27, [R1+0x20c] ;  /* 0x00020c00011b7983 */ /* 0x000ee20000300800 */
[----:B--2---:R-:W-:Y:S01]  /*31270*/  PRMT R10, R12, 0x7632, R10 ;  /* 0x000076320c0a7816 */ /* 0x004fe2000000000a */
[----:B------:R-:W-:-:S04]  /*31280*/  IMAD R12, R16, 0x2, R2 ;  /* 0x00000002100c7824 */ /* 0x000fc800078e0202 */
[----:B------:R0:W-:Y:S01]  /*31290*/  @P1 STG.E.U16 [R8.64], R10 ;  /* 0x0000000a08001986 */ /* 0x0001e2000c101506 */
[----:B-----5:R-:W-:Y:S02]  /*312a0*/  ISETP.LT.AND P3, PT, R5, c[0x0][0x17c], !P0 ;  /* 0x00005f0005007a0c */ /* 0x020fe40004761270 */
[----:B------:R-:W-:Y:S02]  /*312b0*/  LEA.HI.X.SX32 R5, R2, R0, 0x1, P6 ;  /* 0x0000000002057211 */ /* 0x000fe400030f0eff */
[----:B------:R-:W2:Y:S04]  /*312c0*/  LDL.LU R2, [R1+0x128] ;  /* 0x0001280001027983 */ /* 0x000ea80000300800 */
[----:B0-----:R-:W5:Y:S01]  /*312d0*/  LDL.LU R9, [R1+0x1fc] ;  /* 0x0001fc0001097983 */ /* 0x001f620000300800 */
[----:B------:R-:W-:-:S03]  /*312e0*/  LEA R8, P6, R12, R3, 0x1 ;  /* 0x000000030c087211 */ /* 0x000fc600078c08ff */
[----:B------:R0:W-:Y:S02]  /*312f0*/  @P2 STG.E.U16 [R4.64], R6 ;  /* 0x0000000604002986 */ /* 0x0001e4000c101506 */
[----:B0-----:R-:W-:Y:S01]  /*31300*/  IMAD R5, R16, 0x2, R12 ;  /* 0x0000000210057824 */ /* 0x001fe200078e020c */
[----:B-----5:R-:W-:Y:S02]  /*31310*/  ISETP.LT.AND P1, PT, R9, c[0x0][0x17c], !P0 ;  /* 0x00005f0009007a0c */ /* 0x020fe40004721270 */
[----:B------:R-:W-:Y:S02]  /*31320*/  LEA.HI.X.SX32 R9, R12, R0, 0x1, P6 ;  /* 0x000000000c097211 */ /* 0x000fe400030f0eff */
[----:B------:R-:W5:Y:S01]  /*31330*/  LDL.LU R12, [R1+0x204] ;  /* 0x00020400010c7983 */ /* 0x000f620000300800 */
[----:B--2---:R-:W-:Y:S01]  /*31340*/  PRMT R6, R2, 0x7632, R6 ;  /* 0x0000763202067816 */ /* 0x004fe20000000006 */
[----:B------:R-:W-:Y:S01]  /*31350*/  IMAD R2, R16, 0x2, R5 ;  /* 0x0000000210027824 */ /* 0x000fe200078e0205 */
[----:B------:R-:W-:-:S02]  /*31360*/  LEA R4, P6, R5, R3, 0x1 ;  /* 0x0000000305047211 */ /* 0x000fc400078c08ff */
[----:B------:R-:W-:Y:S01]  /*31370*/  PRMT R10, R19, 0x7632, R10 ;  /* 0x00007632130a7816 */ /* 0x000fe2000000000a */
[----:B------:R0:W-:Y:S01]  /*31380*/  @P5 STG.E.U16 [R8.64], R6 ;  /* 0x0000000608005986 */ /* 0x0001e2000c101506 */
[----:B------:R-:W-:Y:S02]  /*31390*/  LEA.HI.X.SX32 R5, R5, R0, 0x1, P6 ;  /* 0x0000000005057211 */ /* 0x000fe400030f0eff */
[----:B---3--:R-:W-:Y:S02]  /*313a0*/  ISETP.LT.AND P2, PT, R22, c[0x0][0x17c], !P0 ;  /* 0x00005f0016007a0c */ /* 0x008fe40004741270 */
[----:B------:R-:W2:Y:S01]  /*313b0*/  LDL.LU R22, [R1+0x214] ;  /* 0x0002140001167983 */ /* 0x000ea20000300800 */
[----:B0-----:R-:W-:-:S03]  /*313c0*/  LEA R8, P6, R2, R3, 0x1 ;  /* 0x0000000302087211 */ /* 0x001fc600078c08ff */
[----:B------:R0:W-:Y:S01]  /*313d0*/  @P4 STG.E.U16 [R4.64], R10 ;  /* 0x0000000a04004986 */ /* 0x0001e2000c101506 */
[----:B------:R-:W-:Y:S02]  /*313e0*/  PRMT R6, R29, 0x7632, R6 ;  /* 0x000076321d067816 */ /* 0x000fe40000000006 */
[----:B------:R-:W-:Y:S01]  /*313f0*/  LEA.HI.X.SX32 R9, R2, R0, 0x1, P6 ;  /* 0x0000000002097211 */ /* 0x000fe200030f0eff */
[----:B------:R-:W3:Y:S01]  /*31400*/  LDL.LU R19, [R1+0xa70] ;  /* 0x000a700001137983 */ /* 0x000ee20000300800 */
[----:B----4-:R-:W-:-:S03]  /*31410*/  ISETP.LT.AND P4, PT, R17, c[0x0][0x17c], !P0 ;  /* 0x00005f0011007a0c */ /* 0x010fc60004781270 */
[----:B------:R-:W4:Y:S04]  /*31420*/  LDL.LU R29, [R1+0x218] ;  /* 0x00021800011d7983 */ /* 0x000f280000300800 */
[----:B------:R1:W-:Y:S04]  /*31430*/  @P3 STG.E.U16 [R8.64], R6 ;  /* 0x0000000608003986 */ /* 0x0003e8000c101506 */
[----:B------:R-:W2:Y:S01]  /*31440*/  LDL.LU R17, [R1+0x21c] ;  /* 0x00021c0001117983 */ /* 0x000ea20000300800 */
[----:B------:R-:W-:Y:S02]  /*31450*/  ISETP.LT.AND P3, PT, R27, c[0x0][0x17c], !P0 ;  /* 0x00005f001b007a0c */ /* 0x000fe40004761270 */
[----:B0-----:R-:W-:-:S02]  /*31460*/  PRMT R10, R11, 0x7632, R10 ;  /* 0x000076320b0a7816 */ /* 0x001fc4000000000a */
[----:B-1----:R-:W-:Y:S02]  /*31470*/  PRMT R6, R15, 0x7632, R6 ;  /* 0x000076320f067816 */ /* 0x002fe40000000006 */
[----:B-----5:R-:W-:Y:S01]  /*31480*/  ISETP.LT.AND P5, PT, R12, c[0x0][0x17c], !P0 ;  /* 0x00005f000c007a0c */ /* 0x020fe200047a1270 */
[----:B------:R-:W-:-:S05]  /*31490*/  IMAD R12, R16, 0x2, R2 ;  /* 0x00000002100c7824 */ /* 0x000fca00078e0202 */
[----:B------:R-:W-:Y:S01]  /*314a0*/  LEA R4, P6, R12, R3, 0x1 ;  /* 0x000000030c047211 */ /* 0x000fe200078c08ff */
[----:B------:R-:W-:-:S03]  /*314b0*/  IMAD R9, R16, 0x2, R12 ;  /* 0x0000000210097824 */ /* 0x000fc600078e020c */
[----:B------:R-:W-:Y:S02]  /*314c0*/  LEA.HI.X.SX32 R5, R12, R0, 0x1, P6 ;  /* 0x000000000c057211 */ /* 0x000fe400030f0eff */
[----:B------:R-:W5:Y:S04]  /*314d0*/  LDL.LU R12, [R1+0x210] ;  /* 0x00021000010c7983 */ /* 0x000f680000300800 */
[----:B------:R-:W3:Y:S04]  /*314e0*/  LDL.LU R15, [R1+0xa6c] ;  /* 0x000a6c00010f7983 */ /* 0x000ee80000300800 */
[----:B------:R-:W3:Y:S04]  /*314f0*/  LDL.LU R27, [R1+0x220] ;  /* 0x00022000011b7983 */ /* 0x000ee80000300800 */
[----:B------:R0:W-:Y:S04]  /*31500*/  @P1 STG.E.U16 [R4.64], R6 ;  /* 0x0000000604001986 */ /* 0x0001e8000c101506 */
[----:B------:R-:W3:Y:S01]  /*31510*/  LDL.LU R11, [R1+0xa68] ;  /* 0x000a6800010b7983 */ /* 0x000ee20000300800 */
[----:B0-----:R-:W-:-:S03]  /*31520*/  PRMT R6, R26, 0x7632, R6 ;  /* 0x000076321a067816 */ /* 0x001fc60000000006 */
[----:B------:R-:W3:Y:S01]  /*31530*/  LDL.LU R26, [R1+0x224] ;  /* 0x00022400011a7983 */ /* 0x000ee20000300800 */
[----:B------:R-:W-:Y:S01]  /*31540*/  IMAD R2, R16, 0x2, R9 ;  /* 0x0000000210027824 */ /* 0x000fe200078e0209 */
[----:B------:R-:W-:-:S04]  /*31550*/  LEA R8, P6, R9, R3, 0x1 ;  /* 0x0000000309087211 */ /* 0x000fc800078c08ff */
[----:B------:R-:W-:Y:S02]  /*31560*/  LEA.HI.X.SX32 R9, R9, R0, 0x1, P6 ;  /* 0x0000000009097211 */ /* 0x000fe400030f0eff */
[----:B------:R-:W-:-:S03]  /*31570*/  LEA R4, P6, R2, R3, 0x1 ;  /* 0x0000000302047211 */ /* 0x000fc600078c08ff */
[----:B------:R-:W-:Y:S01]  /*31580*/  @P2 STG.E.U16 [R8.64], R10 ;  /* 0x0000000a08002986 */ /* 0x000fe2000c101506 */
[----:B------:R-:W-:-:S05]  /*31590*/  LEA.HI.X.SX32 R5, R2, R0, 0x1, P6 ;  /* 0x0000000002057211 */ /* 0x000fca00030f0eff */
[----:B------:R0:W-:Y:S01]  /*315a0*/  @P5 STG.E.U16 [R4.64], R6 ;  /* 0x0000000604005986 */ /* 0x0001e2000c101506 */
[----:B--2---:R-:W-:Y:S02]  /*315b0*/  ISETP.LT.AND P2, PT, R22, c[0x0][0x17c], !P0 ;  /* 0x00005f0016007a0c */ /* 0x004fe40004741270 */
[----:B----4-:R-:W-:Y:S01]  /*315c0*/  ISETP.LT.AND P5, PT, R29, c[0x0][0x17c], !P0 ;  /* 0x00005f001d007a0c */ /* 0x010fe200047a1270 */
[----:B------:R-:W2:Y:S01]  /*315d0*/  LDL.LU R22, [R1+0x228] ;  /* 0x0002280001167983 */ /* 0x000ea20000300800 */
[----:B0-----:R-:W-:-:S03]  /*315e0*/  PRMT R6, R7, 0x7632, R6 ;  /* 0x0000763207067816 */ /* 0x001fc60000000006 */
[----:B------:R-:W4:Y:S04]  /*315f0*/  LDL.LU R7, [R1+0xa64] ;  /* 0x000a640001077983 */ /* 0x000f280000300800 */
[----:B------:R-:W2:Y:S01]  /*31600*/  LDL.LU R29, [R1+0x22c] ;  /* 0x00022c00011d7983 */ /* 0x000ea20000300800 */
[----:B------:R-:W-:Y:S02]  /*31610*/  PRMT R10, R20, 0x7632, R10 ;  /* 0x00007632140a7816 */ /* 0x000fe4000000000a */
[----:B-----5:R-:W-:Y:S01]  /*31620*/  ISETP.LT.AND P1, PT, R12, c[0x0][0x17c], !P0 ;  /* 0x00005f000c007a0c */ /* 0x020fe20004721270 */
[----:B------:R-:W-:-:S05]  /*31630*/  IMAD R12, R16, 0x2, R2 ;  /* 0x00000002100c7824 */ /* 0x000fca00078e0202 */
[----:B------:R-:W-:Y:S01]  /*31640*/  LEA R8, P6, R12, R3, 0x1 ;  /* 0x000000030c087211 */ /* 0x000fe200078c08ff */
[----:B------:R-:W-:-:S03]  /*31650*/  IMAD R5, R16, 0x2, R12 ;  /* 0x0000000210057824 */ /* 0x000fc600078e020c */
[----:B------:R-:W-:Y:S01]  /*31660*/  LEA.HI.X.SX32 R9, R12, R0, 0x1, P6 ;  /* 0x000000000c097211 */ /* 0x000fe200030f0eff */
[----:B------:R-:W-:Y:S01]  /*31670*/  IMAD R2, R16, 0x2, R5 ;  /* 0x0000000210027824 */ /* 0x000fe200078e0205 */
[----:B------:R-:W-:-:S03]  /*31680*/  LEA R4, P6, R5, R3, 0x1 ;  /* 0x0000000305047211 */ /* 0x000fc600078c08ff */
[----:B------:R0:W-:Y:S01]  /*31690*/  @P4 STG.E.U16 [R8.64], R6 ;  /* 0x0000000608004986 */ /* 0x0001e2000c101506 */
[----:B------:R-:W-:Y:S02]  /*316a0*/  LEA.HI.X.SX32 R5, R5, R0, 0x1, P6 ;  /* 0x0000000005057211 */ /* 0x000fe400030f0eff */
[----:B0-----:R-:W-:Y:S02]  /*316b0*/  PRMT R6, R25, 0x7632, R6 ;  /* 0x0000763219067816 */ /* 0x001fe40000000006 */
[----:B------:R-:W5:Y:S01]  /*316c0*/  LDL.LU R25, [R1+0x230] ;  /* 0x0002300001197983 */ /* 0x000f620000300800 */
[----:B------:R-:W-:-:S03]  /*316d0*/  LEA R8, P6, R2, R3, 0x1 ;  /* 0x0000000302087211 */ /* 0x000fc600078c08ff */
[----:B------:R0:W-:Y:S01]  /*316e0*/  @P3 STG.E.U16 [R4.64], R10 ;  /* 0x0000000a04003986 */ /* 0x0001e2000c101506 */
[----:B------:R-:W-:Y:S02]  /*316f0*/  LEA.HI.X.SX32 R9, R2, R0, 0x1, P6 ;  /* 0x0000000002097211 */ /* 0x000fe400030f0eff */
[----:B---3--:R-:W-:Y:S02]  /*31700*/  ISETP.LT.AND P3, PT, R27, c[0x0][0x17c], !P0 ;  /* 0x00005f001b007a0c */ /* 0x008fe40004761270 */
[----:B------:R-:W3:Y:S04]  /*31710*/  LDL.LU R27, [R1+0x234] ;  /* 0x00023400011b7983 */ /* 0x000ee80000300800 */
[----:B------:R1:W-:Y:S01]  /*31720*/  @P1 STG.E.U16 [R8.64], R6 ;  /* 0x0000000608001986 */ /* 0x0003e2000c101506 */
[----:B------:R-:W-:-:S03]  /*31730*/  ISETP.LT.AND P1, PT, R26, c[0x0][0x17c], !P0 ;  /* 0x00005f001a007a0c */ /* 0x000fc60004721270 */
[----:B------:R-:W4:Y:S01]  /*31740*/  LDL.LU R26, [R1+0x238] ;  /* 0x00023800011a7983 */ /* 0x000f220000300800 */
[----:B------:R-:W-:-:S04]  /*31750*/  IMAD R12, R16, 0x2, R2 ;  /* 0x00000002100c7824 */ /* 0x000fc800078e0202 */
[----:B------:R-:W-:Y:S01]  /*31760*/  IMAD R2, R16, 0x2, R12 ;  /* 0x0000000210027824 */ /* 0x000fe200078e020c */
[CC--:B0-----:R-:W-:Y:S02]  /*31770*/  LEA R4, P6, R12.reuse, R3.reuse, 0x1 ;  /* 0x000000030c047211 */ /* 0x0c1fe400078c08ff */
[----:B-1----:R-:W-:Y:S02]  /*31780*/  PRMT R6, R21, 0x7632, R6 ;  /* 0x0000763215067816 */ /* 0x002fe40000000006 */
[-C--:B------:R-:W-:Y:S01]  /*31790*/  LEA.HI.X.SX32 R5, R12, R0.reuse, 0x1, P6 ;  /* 0x000000000c057211 */ /* 0x080fe200030f0eff */
[----:B------:R-:W-:Y:S01]  /*317a0*/  IMAD R12, R16, 0x2, R2 ;  /* 0x00000002100c7824 */ /* 0x000fe200078e0202 */
[C---:B------:R-:W-:Y:S02]  /*317b0*/  LEA R8, P6, R2.reuse, R3, 0x1 ;  /* 0x0000000302087211 */ /* 0x040fe400078c08ff */
[----:B------:R-:W-:Y:S01]  /*317c0*/  ISETP.LT.AND P4, PT, R17, c[0x0][0x17c], !P0 ;  /* 0x00005f0011007a0c */ /* 0x000fe20004781270 */
[----:B------:R0:W-:Y:S01]  /*317d0*/  @P2 STG.E.U16 [R4.64], R6 ;  /* 0x0000000604002986 */ /* 0x0001e2000c101506 */
[----:B------:R-:W-:-:S02]  /*317e0*/  LEA.HI.X.SX32 R9, R2, R0, 0x1, P6 ;  /* 0x0000000002097211 */ /* 0x000fc400030f0eff */
[----:B------:R-:W-:Y:S01]  /*317f0*/  PRMT R10, R23, 0x7632, R10 ;  /* 0x00007632170a7816 */ /* 0x000fe2000000000a */
[----:B------:R-:W-:Y:S01]  /*31800*/  IMAD R2, R16, 0x2, R12 ;  /* 0x0000000210027824 */ /* 0x000fe200078e020c */
[----:B0-----:R-:W-:Y:S02]  /*31810*/  LEA R4, P6, R12, R3, 0x1 ;  /* 0x000000030c047211 */ /* 0x001fe400078c08ff */
[----:B------:R-:W-:Y:S02]  /*31820*/  PRMT R6, R24, 0x7632, R6 ;  /* 0x0000763218067816 */ /* 0x000fe40000000006 */
[----:B------:R-:W-:Y:S01]  /*31830*/  LEA.HI.X.SX32 R5, R12, R0, 0x1, P6 ;  /* 0x000000000c057211 */ /* 0x000fe200030f0eff */
[----:B------:R-:W4:Y:S04]  /*31840*/  LDL.LU R24, [R1+0x23c] ;  /* 0x00023c0001187983 */ /* 0x000f280000300800 */
[----:B------:R0:W-:Y:S04]  /*31850*/  @P5 STG.E.U16 [R8.64], R10 ;  /* 0x0000000a08005986 */ /* 0x0001e8000c101506 */
[----:B------:R1:W-:Y:S01]  /*31860*/  @P4 STG.E.U16 [R4.64], R6 ;  /* 0x0000000604004986 */ /* 0x0003e2000c101506 */
[----:B--2---:R-:W-:-:S02]  /*31870*/  ISETP.LT.AND P2, PT, R22, c[0x0][0x17c], !P0 ;  /* 0x00005f0016007a0c */ /* 0x004fc40004741270 */
[----:B0-----:R-:W-:Y:S01]  /*31880*/  LEA R8, P6, R2, R3, 0x1 ;  /* 0x0000000302087211 */ /* 0x001fe200078c08ff */
[----:B-1----:R-:W-:-:S03]  /*31890*/  IMAD R5, R16, 0x2, R2 ;  /* 0x0000000210057824 */ /* 0x002fc600078e0202 */
[-C--:B------:R-:W-:Y:S02]  /*318a0*/  LEA.HI.X.SX32 R9, R2, R0.reuse, 0x1, P6 ;  /* 0x0000000002097211 */ /* 0x080fe400030f0eff */
[----:B------:R-:W-:Y:S02]  /*318b0*/  PRMT R6, R28, 0x7632, R6 ;  /* 0x000076321c067816 */ /* 0x000fe40000000006 */
[C---:B------:R-:W-:Y:S01]  /*318c0*/  LEA R4, P6, R5.reuse, R3, 0x1 ;  /* 0x0000000305047211 */ /* 0x040fe200078c08ff */
[----:B------:R-:W-:Y:S01]  /*318d0*/  IMAD R2, R16, 0x2, R5 ;  /* 0x0000000210027824 */ /* 0x000fe200078e0205 */
[----:B------:R-:W-:Y:S01]  /*318e0*/  PRMT R12, R6, 0x7632, R12 ;  /* 0x00007632060c7816 */ /* 0x000fe2000000000c */
[----:B------:R0:W-:Y:S01]  /*318f0*/  @P3 STG.E.U16 [R8.64], R6 ;  /* 0x0000000608003986 */ /* 0x0001e2000c101506 */
[----:B------:R-:W-:-:S05]  /*31900*/  LEA.HI.X.SX32 R5, R5, R0, 0x1, P6 ;  /* 0x0000000005057211 */ /* 0x000fca00030f0eff */
[----:B------:R1:W-:Y:S01]  /*31910*/  @P1 STG.E.U16 [R4.64], R12 ;  /* 0x0000000c04001986 */ /* 0x0003e2000c101506 */
[----:B-----5:R-:W-:-:S03]  /*31920*/  ISETP.LT.AND P4, PT, R25, c[0x0][0x17c], !P0 ;  /* 0x00005f0019007a0c */ /* 0x020fc60004781270 */
[----:B------:R-:W2:Y:S04]  /*31930*/  LDL.LU R25, [R1+0x240] ;  /* 0x0002400001197983 */ /* 0x000ea80000300800 */
[----:B------:R-:W5:Y:S01]  /*31940*/  LDL.LU R22, [R1+0x244] ;  /* 0x0002440001167983 */ /* 0x000f620000300800 */
[----:B---3--:R-:W-:-:S03]  /*31950*/  ISETP.LT.AND P3, PT, R27, c[0x0][0x17c], !P0 ;  /* 0x00005f001b007a0c */ /* 0x008fc60004761270 */
[----:B------:R-:W3:Y:S04]  /*31960*/  LDL R27, [R1+0xac] ;  /* 0x0000ac00011b7983 */ /* 0x000ee80000100800 */
[----:B------:R-:W3:Y:S01]  /*31970*/  LDL.LU R21, [R1+0x248] ;  /* 0x0002480001157983 */ /* 0x000ee20000300800 */
[----:B----4-:R-:W-:-:S03]  /*31980*/  ISETP.LT.AND P1, PT, R26, c[0x0][0x17c], !P0 ;  /* 0x00005f001a007a0c */ /* 0x010fc60004721270 */
[----:B------:R-:W4:Y:S04]  /*31990*/  LDL R28, [R1+0x9c] ;  /* 0x00009c00011c7983 */ /* 0x000f280000100800 */
[----:B------:R-:W4:Y:S01]  /*319a0*/  LDL.LU R26, [R1+0x24c] ;  /* 0x00024c00011a7983 */ /* 0x000f220000300800 */
[-C--:B0-----:R-:W-:Y:S01]  /*319b0*/  LEA R8, P6, R2, R3.reuse, 0x1 ;  /* 0x0000000302087211 */ /* 0x081fe200078c08ff */
[----:B------:R-:W-:Y:S01]  /*319c0*/  IMAD R6, R16, 0x2, R2 ;  /* 0x0000000210067824 */ /* 0x000fe200078e0202 */
[----:B------:R-:W-:Y:S01]  /*319d0*/  ISETP.LT.AND P5, PT, R29, c[0x0][0x17c], !P0 ;  /* 0x00005f001d007a0c */ /* 0x000fe200047a1270 */
[----:B------:R-:W4:Y:S01]  /*319e0*/  LDL R23, [R1+0x14c] ;  /* 0x00014c0001177983 */ /* 0x000f220000100800 */
[----:B------:R-:W-:Y:S02]  /*319f0*/  PRMT R10, R10, 0x7632, R10 ;  /* 0x000076320a0a7816 */ /* 0x000fe4000000000a */
[----:B------:R-:W-:Y:S01]  /*31a00*/  LEA.HI.X.SX32 R9, R2, R0, 0x1, P6 ;  /* 0x0000000002097211 */ /* 0x000fe200030f0eff */
[----:B------:R-:W-:Y:S01]  /*31a10*/  IMAD R2, R16, 0x2, R6 ;  /* 0x0000000210027824 */ /* 0x000fe200078e0206 */
[----:B-1----:R-:W-:-:S02]  /*31a20*/  LEA R4, P6, R6, R3, 0x1 ;  /* 0x0000000306047211 */ /* 0x002fc400078c08ff */
[----:B------:R-:W-:Y:S01]  /*31a30*/  PRMT R14, R14, 0x7632, R14 ;  /* 0x000076320e0e7816 */ /* 0x000fe2000000000e */
[----:B------:R0:W-:Y:S01]  /*31a40*/  @P2 STG.E.U16 [R8.64], R10 ;  /* 0x0000000a08002986 */ /* 0x0001e2000c101506 */
[----:B------:R-:W-:Y:S01]  /*31a50*/  LEA.HI.X.SX32 R5, R6, R0, 0x1, P6 ;  /* 0x0000000006057211 */ /* 0x000fe200030f0eff */
[----:B------:R-:W-:Y:S01]  /*31a60*/  IMAD R6, R16, 0x2, R2 ;  /* 0x0000000210067824 */ /* 0x000fe200078e0202 */
[----:B------:R-:W-:-:S03]  /*31a70*/  PRMT R18, R18, 0x7632, R18 ;  /* 0x0000763212127816 */ /* 0x000fc60000000012 */
[----:B------:R1:W-:Y:S01]  /*31a80*/  @P5 STG.E.U16 [R4.64], R14 ;  /* 0x0000000e04005986 */ /* 0x0003e2000c101506 */
[-C--:B0-----:R-:W-:Y:S02]  /*31a90*/  LEA R8, P6, R2, R3.reuse, 0x1 ;  /* 0x0000000302087211 */ /* 0x081fe400078c08ff */
[----:B------:R-:W-:Y:S02]  /*31aa0*/  ISETP.LT.AND P2, PT, R24, c[0x0][0x17c], !P0 ;  /* 0x00005f0018007a0c */ /* 0x000fe40004741270 */
[----:B------:R-:W4:Y:S01]  /*31ab0*/  LDL.LU R24, [R1+0x250] ;  /* 0x0002500001187983 */ /* 0x000f220000300800 */
[-C--:B------:R-:W-:Y:S01]  /*31ac0*/  LEA.HI.X.SX32 R9, R2, R0.reuse, 0x1, P6 ;  /* 0x0000000002097211 */ /* 0x080fe200030f0eff */
[----:B------:R-:W-:Y:S01]  /*31ad0*/  IMAD R2, R16, 0x2, R6 ;  /* 0x0000000210027824 */ /* 0x000fe200078e0206 */
[CC--:B-1----:R-:W-:Y:S01]  /*31ae0*/  LEA R4, P6, R6.reuse, R3.reuse, 0x1 ;  /* 0x0000000306047211 */ /* 0x0c2fe200078c08ff */
[----:B------:R-:W4:Y:S03]  /*31af0*/  LDL R29, [R1+0x1cc] ;  /* 0x0001cc00011d7983 */ /* 0x000f260000100800 */
[----:B------:R-:W-:Y:S01]  /*31b00*/  LEA.HI.X.SX32 R5, R6, R0, 0x1, P6 ;  /* 0x0000000006057211 */ /* 0x000fe200030f0eff */
[----:B------:R0:W-:Y:S02]  /*31b10*/  @P4 STG.E.U16 [R8.64], R18 ;  /* 0x0000001208004986 */ /* 0x0001e4000c101506 */
[----:B0-----:R-:W-:-:S04]  /*31b20*/  LEA R8, P6, R2, R3, 0x1 ;  /* 0x0000000302087211 */ /* 0x001fc800078c08ff */
[----:B------:R-:W-:Y:S02]  /*31b30*/  LEA.HI.X.SX32 R9, R2, R0, 0x1, P6 ;  /* 0x0000000002097211 */ /* 0x000fe400030f0eff */
[----:B--2---:R-:W-:Y:S02]  /*31b40*/  ISETP.LT.AND P5, PT, R25, c[0x0][0x17c], !P0 ;  /* 0x00005f0019007a0c */ /* 0x004fe400047a1270 */
[----:B------:R-:W2:Y:S01]  /*31b50*/  LDL.LU R25, [R1+0x254] ;  /* 0x0002540001197983 */ /* 0x000ea20000300800 */
[----:B-----5:R-:W-:-:S03]  /*31b60*/  ISETP.LT.AND P4, PT, R22, c[0x0][0x17c], !P0 ;  /* 0x00005f0016007a0c */ /* 0x020fc60004781270 */
[----:B------:R-:W5:Y:S04]  /*31b70*/  LDL R22, [R1+0x1ec] ;  /* 0x0001ec0001167983 */ /* 0x000f680000100800 */
[----:B---3--:R0:W-:Y:S01]  /*31b80*/  @P3 STG.E.U16 [R4.64], R27 ;  /* 0x0000001b04003986 */ /* 0x0081e2000c101506 */
[----:B------:R-:W-:-:S03]  /*31b90*/  ISETP.LT.AND P3, PT, R21, c[0x0][0x17c], !P0 ;  /* 0x00005f0015007a0c */ /* 0x000fc60004761270 */
[----:B----4-:R1:W-:Y:S04]  /*31ba0*/  @P1 STG.E.U16 [R8.64], R28 ;  /* 0x0000001c08001986 */ /* 0x0103e8000c101506 */
[----:B0-----:R-:W3:Y:S01]  /*31bb0*/  LDL.LU R27, [R1+0x258] ;  /* 0x00025800011b7983 */ /* 0x001ee20000300800 */
[----:B------:R-:W-:-:S03]  /*31bc0*/  ISETP.LT.AND P1, PT, R26, c[0x0][0x17c], !P0 ;  /* 0x00005f001a007a0c */ /* 0x000fc60004721270 */
[----:B------:R-:W4:Y:S04]  /*31bd0*/  LDL R20, [R1+0x19c] ;  /* 0x00019c0001147983 */ /* 0x000f280000100800 */
[----:B------:R-:W4:Y:S04]  /*31be0*/  LDL.LU R21, [R1+0x25c] ;  /* 0x00025c0001157983 */ /* 0x000f280000300800 */
[----:B------:R-:W4:Y:S01]  /*31bf0*/  LDL R26, [R1+0x1dc] ;  /* 0x0001dc00011a7983 */ /* 0x000f220000100800 */
[----:B------:R-:W-:-:S03]  /*31c00*/  IMAD R6, R16, 0x2, R2 ;  /* 0x0000000210067824 */ /* 0x000fc600078e0202 */
[----:B-1----:R-:W4:Y:S01]  /*31c10*/  LDL.LU R28, [R1+0x260] ;  /* 0x00026000011c7983 */ /* 0x002f220000300800 */
        /* <DEDUP_REMOVED lines=9> */
[----:B------:R-:W4:Y:S04]  /*31cb0*/  LDL R24, [R1+0x1bc] ;  /* 0x0001bc0001187983 */ /* 0x000f280000100800 */
[----:B------:R1:W-:Y:S01]  /*31cc0*/  @P5 STG.E.U16 [R8.64], R29 ;  /* 0x0000001d08005986 */ /* 0x0003e2000c101506 */
[----:B0-----:R-:W-:-:S03]  /*31cd0*/  LEA R4, P6, R6, R3, 0x1 ;  /* 0x0000000306047211 */ /* 0x001fc600078c08ff */
[----:B------:R-:W4:Y:S01]  /*31ce0*/  LDL.LU R23, [R1+0x264] ;  /* 0x0002640001177983 */ /* 0x000f220000300800 */
[----:B------:R-:W-:Y:S01]  /*31cf0*/  LEA.HI.X.SX32 R5, R6, R0, 0x1, P6 ;  /* 0x0000000006057211 */ /* 0x000fe200030f0eff */
[----:B------:R-:W-:Y:S01]  /*31d00*/  IMAD R6, R16, 0x2, R2 ;  /* 0x0000000210067824 */ /* 0x000fe200078e0202 */
[----:B-1----:R-:W-:-:S04]  /*31d10*/  LEA R8, P6, R2, R3, 0x1 ;  /* 0x0000000302087211 */ /* 0x002fc800078c08ff */
[----:B------:R-:W-:Y:S02]  /*31d20*/  LEA.HI.X.SX32 R9, R2, R0, 0x1, P6 ;  /* 0x0000000002097211 */ /* 0x000fe400030f0eff */
[----:B--2---:R-:W-:Y:S02]  /*31d30*/  ISETP.LT.AND P5, PT, R25, c[0x0][0x17c], !P0 ;  /* 0x00005f0019007a0c */ /* 0x004fe400047a1270 */
[----:B------:R-:W2:Y:S04]  /*31d40*/  LDL R25, [R1+0x1ac] ;  /* 0x0001ac0001197983 */ /* 0x000ea80000100800 */
[----:B-----5:R0:W-:Y:S04]  /*31d50*/  @P4 STG.E.U16 [R4.64], R22 ;  /* 0x0000001604004986 */ /* 0x0201e8000c101506 */
[----:B------:R-:W5:Y:S04]  /*31d60*/  LDL.LU R29, [R1+0x268] ;  /* 0x00026800011d7983 */ /* 0x000f680000300800 */
[----:B------:R-:W5:Y:S01]  /*31d70*/  LDL.LU R18, [R1+0x18c] ;  /* 0x00018c0001127983 */ /* 0x000f620000300800 */
[----:B0-----:R-:W-:-:S03]  /*31d80*/  LEA R4, P6, R6, R3, 0x1 ;  /* 0x0000000306047211 */ /* 0x001fc600078c08ff */
[----:B------:R-:W5:Y:S01]  /*31d90*/  LDL R22, [R1+0x16c] ;  /* 0x00016c0001167983 */ /* 0x000f620000100800 */
[----:B---3--:R-:W-:Y:S02]  /*31da0*/  ISETP.LT.AND P4, PT, R27, c[0x0][0x17c], !P0 ;  /* 0x00005f001b007a0c */ /* 0x008fe40004781270 */
[----:B------:R-:W-:Y:S01]  /*31db0*/  LEA.HI.X.SX32 R5, R6, R0, 0x1, P6 ;  /* 0x0000000006057211 */ /* 0x000fe200030f0eff */
[----:B------:R-:W3:Y:S04]  /*31dc0*/  LDL.LU R27, [R1+0x26c] ;  /* 0x00026c00011b7983 */ /* 0x000ee80000300800 */
[----:B----4-:R-:W-:Y:S04]  /*31dd0*/  @P3 STG.E.U16 [R8.64], R20 ;  /* 0x0000001408003986 */ /* 0x010fe8000c101506 */
[----:B------:R0:W-:Y:S04]  /*31de0*/  @P1 STG.E.U16 [R4.64], R26 ;  /* 0x0000001a04001986 */ /* 0x0001e8000c101506 */
[----:B0-----:R-:W4:Y:S01]  /*31df0*/  LDL.LU R26, [R1+0x270] ;  /* 0x00027000011a7983 */ /* 0x001f220000300800 */
[----:B------:R-:W-:-:S04]  /*31e00*/  IMAD R2, R16, 0x2, R6 ;  /* 0x0000000210027824 */ /* 0x000fc800078e0206 */
[----:B------:R-:W-:Y:S01]  /*31e10*/  IMAD R6, R16, 0x2, R2 ;  /* 0x0000000210067824 */ /* 0x000fe200078e0202 */
[-C--:B------:R-:W-:Y:S02]  /*31e20*/  LEA R8, P6, R2, R3.reuse, 0x1 ;  /* 0x0000000302087211 */ /* 0x080fe400078c08ff */
[----:B------:R-:W-:Y:S02]  /*31e30*/  ISETP.LT.AND P1, PT, R28, c[0x0][0x17c], !P0 ;  /* 0x00005f001c007a0c */ /* 0x000fe40004721270 */
[-C--:B------:R-:W-:Y:S01]  /*31e40*/  LEA.HI.X.SX32 R9, R2, R0.reuse, 0x1, P6 ;  /* 0x0000000002097211 */ /* 0x080fe200030f0eff */
[----:B------:R-:W4:Y:S01]  /*31e50*/  LDL R28, [R1+0x15c] ;  /* 0x00015c00011c7983 */ /* 0x000f220000100800 */
[----:B------:R-:W-:Y:S01]  /*31e60*/  LEA R4, P6, R6, R3, 0x1 ;  /* 0x0000000306047211 */ /* 0x000fe200078c08ff */
[----:B------:R-:W-:Y:S02]  /*31e70*/  IMAD R2, R16, 0x2, R6 ;  /* 0x0000000210027824 */ /* 0x000fe400078e0206 */
[----:B------:R0:W-:Y:S01]  /*31e80*/  @P2 STG.E.U16 [R8.64], R24 ;  /* 0x0000001808002986 */ /* 0x0001e2000c101506 */
[----:B------:R-:W-:Y:S01]  /*31e90*/  LEA.HI.X.SX32 R5, R6, R0, 0x1, P6 ;  /* 0x0000000006057211 */ /* 0x000fe200030f0eff */
[----:B------:R-:W-:Y:S01]  /*31ea0*/  IMAD R6, R16, 0x2, R2 ;  /* 0x0000000210067824 */ /* 0x000fe200078e0202 */
[----:B------:R-:W-:-:S02]  /*31eb0*/  ISETP.LT.AND P3, PT, R21, c[0x0][0x17c], !P0 ;  /* 0x00005f0015007a0c */ /* 0x000fc40004761270 */
[----:B------:R-:W-:Y:S01]  /*31ec0*/  ISETP.LT.AND P2, PT, R23, c[0x0][0x17c], !P0 ;  /* 0x00005f0017007a0c */ /* 0x000fe20004741270 */
[----:B0-----:R-:W4:Y:S01]  /*31ed0*/  LDL.LU R24, [R1+0x274] ;  /* 0x0002740001187983 */ /* 0x001f220000300800 */
[----:B------:R-:W-:-:S03]  /*31ee0*/  LEA R8, P6, R2, R3, 0x1 ;  /* 0x0000000302087211 */ /* 0x000fc600078c08ff */
[----:B------:R-:W4:Y:S01]  /*31ef0*/  LDL R21, [R1+0x17c] ;  /* 0x00017c0001157983 */ /* 0x000f220000100800 */
[----:B------:R-:W-:-:S03]  /*31f00*/  LEA.HI.X.SX32 R9, R2, R0, 0x1, P6 ;  /* 0x0000000002097211 */ /* 0x000fc600030f0eff */
[----:B--2---:R0:W-:Y:S01]  /*31f10*/  @P5 STG.E.U16 [R4.64], R25 ;  /* 0x0000001904005986 */ /* 0x0041e2000c101506 */
[----:B-----5:R-:W-:-:S03]  /*31f20*/  ISETP.LT.AND P5, PT, R29, c[0x0][0x17c], !P0 ;  /* 0x00005f001d007a0c */ /* 0x020fc600047a1270 */
[----:B0-----:R-:W2:Y:S01]  /*31f30*/  LDL.LU R25, [R1+0x278] ;  /* 0x0002780001197983 */ /* 0x001ea20000300800 */
[----:B------:R-:W-:-:S03]  /*31f40*/  LEA R4, P6, R6, R3, 0x1 ;  /* 0x0000000306047211 */ /* 0x000fc600078c08ff */
[----:B------:R-:W5:Y:S01]  /*31f50*/  LDL R23, [R1+0x11c] ;  /* 0x00011c0001177983 */ /* 0x000f620000100800 */
[----:B------:R-:W-:-:S03]  /*31f60*/  LEA.HI.X.SX32 R5, R6, R0, 0x1, P6 ;  /* 0x0000000006057211 */ /* 0x000fc600030f0eff */
[----:B------:R-:W5:Y:S04]  /*31f70*/  LDL.LU R29, [R1+0x27c] ;  /* 0x00027c00011d7983 */ /* 0x000f680000300800 */
[----:B------:R0:W-:Y:S01]  /*31f80*/  @P4 STG.E.U16 [R8.64], R22 ;  /* 0x0000001608004986 */ /* 0x0001e2000c101506 */
[----:B---3--:R-:W-:-:S03]  /*31f90*/  ISETP.LT.AND P4, PT, R27, c[0x0][0x17c], !P0 ;  /* 0x00005f001b007a0c */ /* 0x008fc60004781270 */
[----:B------:R-:W3:Y:S04]  /*31fa0*/  LDL R17, [R1+0x13c] ;  /* 0x00013c0001117983 */ /* 0x000ee80000100800 */
[----:B------:R-:W3:Y:S04]  /*31fb0*/  LDL.LU R27, [R1+0x280] ;  /* 0x00028000011b7983 */ /* 0x000ee80000300800 */
[----:B------:R1:W-:Y:S04]  /*31fc0*/  @P3 STG.E.U16 [R4.64], R18 ;  /* 0x0000001204003986 */ /* 0x0003e8000c101506 */
[----:B0-----:R-:W3:Y:S01]  /*31fd0*/  LDL.LU R22, [R1+0x12c] ;  /* 0x00012c0001167983 */ /* 0x001ee20000300800 */
[----:B----4-:R-:W-:-:S03]  /*31fe0*/  ISETP.LT.AND P3, PT, R26, c[0x0][0x17c], !P0 ;  /* 0x00005f001a007a0c */ /* 0x010fc60004761270 */
[----:B------:R-:W4:Y:S01]  /*31ff0*/  LDL.LU R26, [R1+0x284] ;  /* 0x00028400011a7983 */ /* 0x000f220000300800 */
[----:B------:R-:W-:-:S03]  /*32000*/  IMAD R2, R16, 0x2, R6 ;  /* 0x0000000210027824 */ /* 0x000fc600078e0206 */
[----:B------:R-:W4:Y:S01]  /*32010*/  LDL.LU R20, [R1+0x10c] ;  /* 0x00010c0001147983 */ /* 0x000f220000300800 */
[----:B------:R-:W-:Y:S01]  /*32020*/  IMAD R6, R16, 0x2, R2 ;  /* 0x0000000210067824 */ /* 0x000fe200078e0202 */
[----:B------:R-:W-:-:S04]  /*32030*/  LEA R8, P6, R2, R3, 0x1 ;  /* 0x0000000302087211 */ /* 0x000fc800078c08ff */
[----:B------:R-:W-:Y:S01]  /*32040*/  LEA.HI.X.SX32 R9, R2, R0, 0x1, P6 ;  /* 0x0000000002097211 */ /* 0x000fe200030f0eff */
[----:B------:R-:W-:Y:S01]  /*32050*/  IMAD R2, R16, 0x2, R6 ;  /* 0x0000000210027824 */ /* 0x000fe200078e0206 */
[----:B-1----:R-:W-:-:S03]  /*32060*/  LEA R4, P6, R6, R3, 0x1 ;  /* 0x0000000306047211 */ /* 0x002fc600078c08ff */
[----:B------:R0:W-:Y:S01]  /*32070*/  @P1 STG.E.U16 [R8.64], R28 ;  /* 0x0000001c08001986 */ /* 0x0001e2000c101506 */
[-C--:B------:R-:W-:Y:S01]  /*32080*/  LEA.HI.X.SX32 R5, R6, R0.reuse, 0x1, P6 ;  /* 0x0000000006057211 */ /* 0x080fe200030f0eff */
[----:B------:R-:W-:Y:S01]  /*32090*/  IMAD R6, R16, 0x2, R2 ;  /* 0x0000000210067824 */ /* 0x000fe200078e0202 */
[----:B0-----:R-:W-:Y:S02]  /*320a0*/  LEA R8, P6, R2, R3, 0x1 ;  /* 0x0000000302087211 */ /* 0x001fe400078c08ff */
[----:B------:R-:W-:Y:S02]  /*320b0*/  ISETP.LT.AND P1, PT, R24, c[0x0][0x17c], !P0 ;  /* 0x00005f0018007a0c */ /* 0x000fe40004721270 */
[----:B------:R-:W4:Y:S01]  /*320c0*/  LDL.LU R24, [R1+0x288] ;  /* 0x0002880001187983 */ /* 0x000f220000300800 */
[----:B------:R-:W-:-:S03]  /*320d0*/  LEA.HI.X.SX32 R9, R2, R0, 0x1, P6 ;  /* 0x0000000002097211 */ /* 0x000fc600030f0eff */
[----:B------:R-:W4:Y:S01]  /*320e0*/  LDL.LU R28, [R1+0xfc] ;  /* 0x0000fc00011c7983 */ /* 0x000f220000300800 */
[----:B------:R-:W-:-:S03]  /*320f0*/  IMAD R2, R16, 0x2, R6 ;  /* 0x0000000210027824 */ /* 0x000fc600078e0206 */
[----:B------:R0:W-:Y:S02]  /*32100*/  @P2 STG.E.U16 [R4.64], R21 ;  /* 0x0000001504002986 */ /* 0x0001e4000c101506 */
[----:B0-----:R-:W-:-:S04]  /*32110*/  LEA R4, P6, R6, R3, 0x1 ;  /* 0x0000000306047211 */ /* 0x001fc800078c08ff */
[----:B------:R-:W-:Y:S02]  /*32120*/  LEA.HI.X.SX32 R5, R6, R0, 0x1, P6 ;  /* 0x0000000006057211 */ /* 0x000fe400030f0eff */
[----:B--2---:R-:W-:Y:S02]  /*32130*/  ISETP.LT.AND P2, PT, R25, c[0x0][0x17c], !P0 ;  /* 0x00005f0019007a0c */ /* 0x004fe40004741270 */
[----:B------:R-:W2:Y:S04]  /*32140*/  LDL.LU R25, [R1+0x28c] ;  /* 0x00028c0001197983 */ /* 0x000ea80000300800 */
[----:B-----5:R0:W-:Y:S01]  /*32150*/  @P5 STG.E.U16 [R8.64], R23 ;  /* 0x0000001708005986 */ /* 0x0201e2000c101506 */
[----:B------:R-:W-:-:S03]  /*32160*/  ISETP.LT.AND P5, PT, R29, c[0x0][0x17c], !P0 ;  /* 0x00005f001d007a0c */ /* 0x000fc600047a1270 */
[----:B0-----:R-:W5:Y:S01]  /*32170*/  LDL R23, [R1+0xec] ;  /* 0x0000ec0001177983 */ /* 0x001f620000100800 */
[----:B------:R-:W-:-:S03]  /*32180*/  LEA R8, P6, R2, R3, 0x1 ;  /* 0x0000000302087211 */ /* 0x000fc600078c08ff */
[----:B------:R-:W5:Y:S01]  /*32190*/  LDL.LU R29, [R1+0x290] ;  /* 0x00029000011d7983 */ /* 0x000f620000300800 */
[----:B------:R-:W-:-:S03]  /*321a0*/  LEA.HI.X.SX32 R9, R2, R0, 0x1, P6 ;  /* 0x0000000002097211 */ /* 0x000fc600030f0eff */
[----:B------:R-:W5:Y:S04]  /*321b0*/  LDL.LU R21, [R1+0xdc] ;  /* 0x0000dc0001157983 */ /* 0x000f680000300800 */
[----:B---3--:R0:W-:Y:S01]  /*321c0*/  @P4 STG.E.U16 [R4.64], R17 ;  /* 0x0000001104004986 */ /* 0x0081e2000c101506 */
[----:B------:R-:W-:-:S03]  /*321d0*/  ISETP.LT.AND P4, PT, R27, c[0x0][0x17c], !P0 ;  /* 0x00005f001b007a0c */ /* 0x000fc60004781270 */
[----:B------:R-:W3:Y:S04]  /*321e0*/  LDL.LU R27, [R1+0x294] ;  /* 0x00029400011b7983 */ /* 0x000ee80000300800 */
[----:B------:R-:W3:Y:S04]  /*321f0*/  LDL.LU R14, [R1+0xcc] ;  /* 0x0000cc00010e7983 */ /* 0x000ee80000300800 */
[----:B------:R1:W-:Y:S01]  /*32200*/  @P3 STG.E.U16 [R8.64], R22 ;  /* 0x0000001608003986 */ /* 0x0003e2000c101506 */
[----:B----4-:R-:W-:-:S03]  /*32210*/  ISETP.LT.AND P3, PT, R26, c[0x0][0x17c], !P0 ;  /* 0x00005f001a007a0c */ /* 0x010fc60004761270 */
[----:B------:R-:W4:Y:S01]  /*32220*/  LDL.LU R26, [R1+0x298] ;  /* 0x00029800011a7983 */ /* 0x000f220000300800 */
[----:B------:R-:W-:-:S03]  /*32230*/  IMAD R6, R16, 0x2, R2 ;  /* 0x0000000210067824 */ /* 0x000fc600078e0202 */
[----:B0-----:R-:W4:Y:S01]  /*32240*/  LDL.LU R17, [R1+0xbc] ;  /* 0x0000bc0001117983 */ /* 0x001f220000300800 */
[----:B------:R-:W-:Y:S01]  /*32250*/  IMAD R2, R16, 0x2, R6 ;  /* 0x0000000210027824 */ /* 0x000fe200078e0206 */
[----:B------:R-:W-:-:S04]  /*32260*/  LEA R4, P6, R6, R3, 0x1 ;  /* 0x0000000306047211 */ /* 0x000fc800078c08ff */
[----:B------:R-:W-:Y:S01]  /*32270*/  LEA.HI.X.SX32 R5, R6, R0, 0x1, P6 ;  /* 0x0000000006057211 */ /* 0x000fe200030f0eff */
[----:B------:R-:W-:Y:S01]  /*32280*/  IMAD R6, R16, 0x2, R2 ;  /* 0x0000000210067824 */ /* 0x000fe200078e0202 */
[----:B-1----:R-:W-:-:S03]  /*32290*/  LEA R8, P6, R2, R3, 0x1 ;  /* 0x0000000302087211 */ /* 0x002fc600078c08ff */
[----:B------:R0:W-:Y:S01]  /*322a0*/  @P1 STG.E.U16 [R4.64], R20 ;  /* 0x0000001404001986 */ /* 0x0001e2000c101506 */
[----:B------:R-:W-:Y:S01]  /*322b0*/  LEA.HI.X.SX32 R9, R2, R0, 0x1, P6 ;  /* 0x0000000002097211 */ /* 0x000fe200030f0eff */
[----:B------:R-:W-:-:S04]  /*322c0*/  IMAD R2, R16, 0x2, R6 ;  /* 0x0000000210027824 */ /* 0x000fc800078e0206 */
[----:B------:R1:W-:Y:S01]  /*322d0*/  @P2 STG.E.U16 [R8.64], R28 ;  /* 0x0000001c08002986 */ /* 0x0003e2000c101506 */
[----:B0-----:R-:W-:-:S04]  /*322e0*/  LEA R4, P6, R6, R3, 0x1 ;  /* 0x0000000306047211 */ /* 0x001fc800078c08ff */
[----:B------:R-:W-:Y:S01]  /*322f0*/  LEA.HI.X.SX32 R5, R6, R0, 0x1, P6 ;  /* 0x0000000006057211 */ /* 0x000fe200030f0eff */
[----:B------:R-:W-:Y:S01]  /*32300*/  IMAD R6, R16, 0x2, R2 ;  /* 0x0000000210067824 */ /* 0x000fe200078e0202 */
[----:B-1----:R-:W-:-:S04]  /*32310*/  LEA R8, P6, R2, R3, 0x1 ;  /* 0x0000000302087211 */ /* 0x002fc800078c08ff */
[----:B------:R-:W-:Y:S01]  /*32320*/  LEA.HI.X.SX32 R9, R2, R0, 0x1, P6 ;  /* 0x0000000002097211 */ /* 0x000fe200030f0eff */
[----:B------:R-:W-:Y:S01]  /*32330*/  IMAD R2, R16, 0x2, R6 ;  /* 0x0000000210027824 */ /* 0x000fe200078e0206 */
[----:B------:R-:W-:Y:S02]  /*32340*/  ISETP.LT.AND P1, PT, R24, c[0x0][0x17c], !P0 ;  /* 0x00005f0018007a0c */ /* 0x000fe40004721270 */
[----:B------:R-:W4:Y:S01]  /*32350*/  LDL.LU R24, [R1+0x5c] ;  /* 0x00005c0001187983 */ /* 0x000f220000300800 */
[----:B--2---:R-:W-:-:S03]  /*32360*/  ISETP.LT.AND P2, PT, R25, c[0x0][0x17c], !P0 ;  /* 0x00005f0019007a0c */ /* 0x004fc60004741270 */
[----:B------:R-:W2:Y:S04]  /*32370*/  LDL.LU R25, [R1+0x2c] ;  /* 0x00002c0001197983 */ /* 0x000ea80000300800 */
[----:B-----5:R0:W-:Y:S04]  /*32380*/  @P5 STG.E.U16 [R4.64], R23 ;  /* 0x0000001704005986 */ /* 0x0201e8000c101506 */
[----:B------:R1:W-:Y:S01]  /*32390*/  @P4 STG.E.U16 [R8.64], R21 ;  /* 0x0000001508004986 */ /* 0x0003e2000c101506 */
[----:B0-----:R-:W-:-:S03]  /*323a0*/  LEA R4, P6, R6, R3, 0x1 ;  /* 0x0000000306047211 */ /* 0x001fc600078c08ff */
[----:B------:R-:W5:Y:S01]  /*323b0*/  LDL.LU R23, [R1+0x8c] ;  /* 0x00008c0001177983 */ /* 0x000f620000300800 */
[----:B------:R-:W-:Y:S01]  /*323c0*/  LEA.HI.X.SX32 R5, R6, R0, 0x1, P6 ;  /* 0x0000000006057211 */ /* 0x000fe200030f0eff */
[----:B------:R-:W-:Y:S01]  /*323d0*/  IMAD R6, R16, 0x2, R2 ;  /* 0x0000000210067824 */ /* 0x000fe200078e0202 */
[----:B-1----:R-:W-:-:S03]  /*323e0*/  LEA R8, P6, R2, R3, 0x1 ;  /* 0x0000000302087211 */ /* 0x002fc600078c08ff */
[----:B---3--:R0:W-:Y:S01]  /*323f0*/  @P3 STG.E.U16 [R4.64], R14 ;  /* 0x0000000e04003986 */ /* 0x0081e2000c101506 */
[----:B------:R-:W-:Y:S02]  /*32400*/  ISETP.LT.AND P5, PT, R29, c[0x0][0x17c], !P0 ;  /* 0x00005f001d007a0c */ /* 0x000fe400047a1270 */
[----:B------:R-:W-:Y:S01]  /*32410*/  LEA.HI.X.SX32 R9, R2, R0, 0x1, P6 ;  /* 0x0000000002097211 */ /* 0x000fe200030f0eff */
[----:B------:R-:W3:Y:S01]  /*32420*/  LDL.LU R29, [R1+0x6c] ;  /* 0x00006c00011d7983 */ /* 0x000ee20000300800 */
[----:B------:R-:W-:Y:S01]  /*32430*/  ISETP.LT.AND P4, PT, R27, c[0x0][0x17c], !P0 ;  /* 0x00005f001b007a0c */ /* 0x000fe20004781270 */
[----:B------:R-:W-:Y:S01]  /*32440*/  IMAD R2, R16, 0x2, R6 ;  /* 0x0000000210027824 */ /* 0x000fe200078e0206 */
[----:B----4-:R-:W-:Y:S01]  /*32450*/  ISETP.LT.AND P3, PT, R26, c[0x0][0x17c], !P0 ;  /* 0x00005f001a007a0c */ /* 0x010fe20004761270 */
[----:B------:R-:W4:Y:S01]  /*32460*/  LDL.LU R27, [R1+0x4c] ;  /* 0x00004c00011b7983 */ /* 0x000f220000300800 */
[----:B0-----:R-:W-:-:S03]  /*32470*/  LEA R4, P6, R6, R3, 0x1 ;  /* 0x0000000306047211 */ /* 0x001fc600078c08ff */
[----:B------:R-:W2:Y:S01]  /*32480*/  LDL.LU R26, [R1+0xc] ;  /* 0x00000c00011a7983 */ /* 0x000ea20000300800 */
[----:B------:R-:W-:-:S03]  /*32490*/  LEA.HI.X.SX32 R5, R6, R0, 0x1, P6 ;  /* 0x0000000006057211 */ /* 0x000fc600030f0eff */
[----:B------:R-:W2:Y:S04]  /*324a0*/  LDL.LU R6, [R1+0x29c] ;  /* 0x00029c0001067983 */ /* 0x000ea80000300800 */
[----:B------:R0:W-:Y:S02]  /*324b0*/  @P1 STG.E.U16 [R8.64], R17 ;  /* 0x0000001108001986 */ /* 0x0001e4000c101506 */
[----:B0-----:R-:W-:-:S04]  /*324c0*/  LEA R8, P6, R2, R3, 0x1 ;  /* 0x0000000302087211 */ /* 0x001fc800078c08ff */
[----:B------:R-:W-:Y:S02]  /*324d0*/  LEA.HI.X.SX32 R9, R2, R0, 0x1, P6 ;  /* 0x0000000002097211 */ /* 0x000fe400030f0eff */
[----:B--2---:R-:W-:Y:S01]  /*324e0*/  ISETP.LT.AND P1, PT, R6, c[0x0][0x17c], !P0 ;  /* 0x00005f0006007a0c */ /* 0x004fe20004721270 */
[----:B------:R-:W-:Y:S02]  /*324f0*/  IMAD R6, R16, 0x2, R2 ;  /* 0x0000000210067824 */ /* 0x000fe400078e0202 */
        /* <DEDUP_REMOVED lines=9> */
[----:B------:R-:W-:Y:S01]  /*32590*/  LEA.HI.X.SX32 R9, R2, R0, 0x1, P6 ;  /* 0x0000000002097211 */ /* 0x000fe200030f0eff */
[----:B-----5:R0:W-:Y:S04]  /*325a0*/  @P4 STG.E.U16 [R4.64], R23 ;  /* 0x0000001704004986 */ /* 0x0201e8000c101506 */
[----:B---3--:R1:W-:Y:S01]  /*325b0*/  @P3 STG.E.U16 [R8.64], R29 ;  /* 0x0000001d08003986 */ /* 0x0083e2000c101506 */
[----:B------:R-:W-:Y:S02]  /*325c0*/  ISETP.LT.AND P3, PT, R7, c[0x0][0x17c], !P0 ;  /* 0x00005f0007007a0c */ /* 0x000fe40004761270 */
[----:B--2---:R-:W-:Y:S01]  /*325d0*/  ISETP.LT.AND P5, PT, R6, c[0x0][0x17c], !P0 ;  /* 0x00005f0006007a0c */ /* 0x004fe200047a1270 */
[----:B------:R-:W-:Y:S02]  /*325e0*/  IMAD R6, R16, 0x2, R2 ;  /* 0x0000000210067824 */ /* 0x000fe400078e0202 */
[----:B------:R-:W2:Y:S04]  /*325f0*/  LDL.LU R2, [R1+0x2a8] ;  /* 0x0002a80001027983 */ /* 0x000ea80000300800 */
[----:B------:R-:W3:Y:S01]  /*32600*/  LDL.LU R7, [R1+0xa60] ;  /* 0x000a600001077983 */ /* 0x000ee20000300800 */
[----:B0-----:R-:W-:-:S04]  /*32610*/  LEA R4, P6, R6, R3, 0x1 ;  /* 0x0000000306047211 */ /* 0x001fc800078c08ff */
[----:B------:R-:W-:-:S05]  /*32620*/  LEA.HI.X.SX32 R5, R6, R0, 0x1, P6 ;  /* 0x0000000006057211 */ /* 0x000fca00030f0eff */
[----:B----4-:R0:W-:Y:S01]  /*32630*/  @P1 STG.E.U16 [R4.64], R27 ;  /* 0x0000001b04001986 */ /* 0x0101e2000c101506 */
[----:B------:R-:W-:-:S03]  /*32640*/  ISETP.LT.AND P1, PT, R11, c[0x0][0x17c], !P0 ;  /* 0x00005f000b007a0c */ /* 0x000fc60004721270 */
[----:B------:R-:W4:Y:S01]  /*32650*/  LDL.LU R11, [R1+0xa5c] ;  /* 0x000a5c00010b7983 */ /* 0x000f220000300800 */
[----:B--2---:R-:W-:Y:S01]  /*32660*/  ISETP.LT.AND P4, PT, R2, c[0x0][0x17c], !P0 ;  /* 0x00005f0002007a0c */ /* 0x004fe20004781270 */
[----:B------:R-:W-:-:S04]  /*32670*/  IMAD R2, R16, 0x2, R6 ;  /* 0x0000000210027824 */ /* 0x000fc800078e0206 */
[----:B------:R-:W-:Y:S01]  /*32680*/  IMAD R6, R16, 0x2, R2 ;  /* 0x0000000210067824 */ /* 0x000fe200078e0202 */
[----:B-1----:R-:W-:-:S04]  /*32690*/  LEA R8, P6, R2, R3, 0x1 ;  /* 0x0000000302087211 */ /* 0x002fc800078c08ff */
[----:B------:R-:W-:Y:S01]  /*326a0*/  LEA.HI.X.SX32 R9, R2, R0, 0x1, P6 ;  /* 0x0000000002097211 */ /* 0x000fe200030f0eff */
[----:B------:R-:W-:Y:S01]  /*326b0*/  IMAD R2, R16, 0x2, R6 ;  /* 0x0000000210027824 */ /* 0x000fe200078e0206 */
[----:B0-----:R-:W-:-:S03]  /*326c0*/  LEA R4, P6, R6, R3, 0x1 ;  /* 0x0000000306047211 */ /* 0x001fc600078c08ff */
[----:B------:R0:W-:Y:S01]  /*326d0*/  @P2 STG.E.U16 [R8.64], R26 ;  /* 0x0000001a08002986 */ /* 0x0001e2000c101506 */
[----:B------:R-:W-:Y:S01]  /*326e0*/  LEA.HI.X.SX32 R5, R6, R0, 0x1, P6 ;  /* 0x0000000006057211 */ /* 0x000fe200030f0eff */
[----:B------:R-:W-:Y:S01]  /*326f0*/  IMAD R6, R16, 0x2, R2 ;  /* 0x0000000210067824 */ /* 0x000fe200078e0202 */
[----:B------:R-:W-:Y:S02]  /*32700*/  ISETP.LT.AND P2, PT, R15, c[0x0][0x17c], !P0 ;  /* 0x00005f000f007a0c */ /* 0x000fe40004741270 */
[----:B------:R-:W2:Y:S01]  /*32710*/  LDL.LU R15, [R1+0xa58] ;  /* 0x000a5800010f7983 */ /* 0x000ea20000300800 */
[----:B0-----:R-:W-:-:S03]  /*32720*/  LEA R8, P6, R2, R3, 0x1 ;  /* 0x0000000302087211 */ /* 0x001fc600078c08ff */
[----:B---3--:R0:W-:Y:S01]  /*32730*/  @P5 STG.E.U16 [R4.64], R7 ;  /* 0x0000000704005986 */ /* 0x0081e2000c101506 */
[----:B------:R-:W-:Y:S01]  /*32740*/  LEA.HI.X.SX32 R9, R2, R0, 0x1, P6 ;  /* 0x0000000002097211 */ /* 0x000fe200030f0eff */
[----:B------:R-:W-:Y:S01]  /*32750*/  IMAD R2, R16, 0x2, R6 ;  /* 0x0000000210027824 */ /* 0x000fe200078e0206 */
[----:B------:R-:W-:Y:S02]  /*32760*/  ISETP.LT.AND P5, PT, R19, c[0x0][0x17c], !P0 ;  /* 0x00005f0013007a0c */ /* 0x000fe400047a1270 */
[----:B------:R-:W3:Y:S01]  /*32770*/  LDL.LU R19, [R1+0xa54] ;  /* 0x000a540001137983 */ /* 0x000ee20000300800 */
[----:B0-----:R-:W-:-:S04]  /*32780*/  LEA R4, P6, R6, R3, 0x1 ;  /* 0x0000000306047211 */ /* 0x001fc800078c08ff */
[----:B------:R-:W-:Y:S02]  /*32790*/  LEA.HI.X.SX32 R5, R6, R0, 0x1, P6 ;  /* 0x0000000006057211 */ /* 0x000fe400030f0eff */
[----:B------:R-:W5:Y:S04]  /*327a0*/  LDL.LU R6, [R1+0x2bc] ;  /* 0x0002bc0001067983 */ /* 0x000f680000300800 */
[----:B----4-:R0:W-:Y:S02]  /*327b0*/  @P4 STG.E.U16 [R8.64], R11 ;  /* 0x0000000b08004986 */ /* 0x0101e4000c101506 */
[----:B0-----:R-:W-:-:S04]  /*327c0*/  LEA R8, P6, R2, R3, 0x1 ;  /* 0x0000000302087211 */ /* 0x001fc800078c08ff */
[----:B------:R-:W-:Y:S01]  /*327d0*/  LEA.HI.X.SX32 R9, R2, R0, 0x1, P6 ;  /* 0x0000000002097211 */ /* 0x000fe200030f0eff */
[----:B--2---:R0:W-:Y:S01]  /*327e0*/  @P3 STG.E.U16 [R4.64], R15 ;  /* 0x0000000f04003986 */ /* 0x0041e2000c101506 */
[----:B-----5:R-:W-:Y:S01]  /*327f0*/  ISETP.LT.AND P4, PT, R6, c[0x0][0x17c], !P0 ;  /* 0x00005f0006007a0c */ /* 0x020fe20004781270 */
[----:B------:R-:W-:Y:S02]  /*32800*/  IMAD R6, R16, 0x2, R2 ;  /* 0x0000000210067824 */ /* 0x000fe400078e0202 */
[----:B------:R-:W2:Y:S04]  /*32810*/  LDL.LU R2, [R1+0x2c0] ;  /* 0x0002c00001027983 */ /* 0x000ea80000300800 */
[----:B0-----:R-:W4:Y:S01]  /*32820*/  LDL.LU R5, [R1+0x2c4] ;  /* 0x0002c40001057983 */ /* 0x001f220000300800 */
[----:B------:R-:W-:-:S03]  /*32830*/  LEA R4, P6, R6, R3, 0x1 ;  /* 0x0000000306047211 */ /* 0x000fc600078c08ff */
[----:B---3--:R0:W-:Y:S01]  /*32840*/  @P1 STG.E.U16 [R8.64], R19 ;  /* 0x0000001308001986 */ /* 0x0081e2000c101506 */
[----:B--2---:R-:W-:Y:S01]  /*32850*/  ISETP.LT.AND P3, PT, R2, c[0x0][0x17c], !P0 ;  /* 0x00005f0002007a0c */ /* 0x004fe20004761270 */
[----:B------:R-:W-:Y:S01]  /*32860*/  IMAD R2, R16, 0x2, R6 ;  /* 0x0000000210027824 */ /* 0x000fe200078e0206 */
[----:B----4-:R-:W-:Y:S02]  /*32870*/  ISETP.LT.AND P1, PT, R5, c[0x0][0x17c], !P0 ;  /* 0x00005f0005007a0c */ /* 0x010fe40004721270 */
[----:B------:R-:W-:Y:S02]  /*32880*/  LEA.HI.X.SX32 R5, R6, R0, 0x1, P6 ;  /* 0x0000000006057211 */ /* 0x000fe400030f0eff */
[----:B------:R-:W2:Y:S04]  /*32890*/  LDL.LU R6, [R1+0x9c] ;  /* 0x00009c0001067983 */ /* 0x000ea80000300800 */
[----:B0-----:R-:W3:Y:S01]  /*328a0*/  LDL.LU R9, [R1+0xac] ;  /* 0x0000ac0001097983 */ /* 0x001ee20000300800 */
[----:B------:R-:W-:-:S02]  /*328b0*/  LEA R8, P6, R2, R3, 0x1 ;  /* 0x0000000302087211 */ /* 0x000fc400078c08ff */
[----:B--2---:R-:W-:Y:S02]  /*328c0*/  PRMT R7, R6, 0x7632, R7 ;  /* 0x0000763206077816 */ /* 0x004fe40000000007 */
[----:B---3--:R-:W-:Y:S01]  /*328d0*/  PRMT R10, R9, 0x7632, R10 ;  /* 0x00007632090a7816 */ /* 0x008fe2000000000a */
[----:B------:R-:W-:Y:S01]  /*328e0*/  IMAD R6, R16, 0x2, R2 ;  /* 0x0000000210067824 */ /* 0x000fe200078e0202 */
[----:B------:R-:W-:Y:S02]  /*328f0*/  LEA.HI.X.SX32 R9, R2, R0, 0x1, P6 ;  /* 0x0000000002097211 */ /* 0x000fe400030f0eff */
[----:B------:R-:W2:Y:S04]  /*32900*/  LDL.LU R2, [R1+0x1cc] ;  /* 0x0001cc0001027983 */ /* 0x000ea80000300800 */
[----:B------:R0:W-:Y:S04]  /*32910*/  @P2 STG.E.U16 [R4.64], R10 ;  /* 0x0000000a04002986 */ /* 0x0001e8000c101506 */
[----:B0-----:R-:W3:Y:S04]  /*32920*/  LDL.LU R5, [R1+0x2c8] ;  /* 0x0002c80001057983 */ /* 0x001ee80000300800 */
[----:B------:R0:W-:Y:S01]  /*32930*/  @P5 STG.E.U16 [R8.64], R7 ;  /* 0x0000000708005986 */ /* 0x0001e2000c101506 */
[----:B---3--:R-:W-:-:S03]  /*32940*/  ISETP.LT.AND P2, PT, R5, c[0x0][0x17c], !P0 ;  /* 0x00005f0005007a0c */ /* 0x008fc60004741270 */
[----:B------:R-:W3:Y:S04]  /*32950*/  LDL.LU R5, [R1+0x2cc] ;  /* 0x0002cc0001057983 */ /* 0x000ee80000300800 */
[----:B0-----:R-:W4:Y:S01]  /*32960*/  LDL.LU R8, [R1+0x14c] ;  /* 0x00014c0001087983 */ /* 0x001f220000300800 */
[----:B------:R-:W-:Y:S01]  /*32970*/  LEA R4, P6, R6, R3, 0x1 ;  /* 0x0000000306047211 */ /* 0x000fe200078c08ff */
[--C-:B------:R-:W-:Y:S01]  /*32980*/  IMAD R9, R16, 0x2, R6.reuse ;  /* 0x0000000210097824 */ /* 0x100fe200078e0206 */
[----:B---3--:R-:W-:Y:S02]  /*32990*/  ISETP.LT.AND P5, PT, R5, c[0x0][0x17c], !P0 ;  /* 0x00005f0005007a0c */ /* 0x008fe400047a1270 */
[----:B------:R-:W-:Y:S02]  /*329a0*/  LEA.HI.X.SX32 R5, R6, R0, 0x1, P6 ;  /* 0x0000000006057211 */ /* 0x000fe400030f0eff */
[----:B----4-:R-:W-:-:S05]  /*329b0*/  PRMT R6, R8, 0x7632, R6 ;  /* 0x0000763208067816 */ /* 0x010fca0000000006 */
[----:B------:R0:W-:Y:S04]  /*329c0*/  @P4 STG.E.U16 [R4.64], R6 ;  /* 0x0000000604004986 */ /* 0x0001e8000c101506 */
[----:B0-----:R-:W3:Y:S01]  /*329d0*/  LDL.LU R5, [R1+0x2d0] ;  /* 0x0002d00001057983 */ /* 0x001ee20000300800 */
[C---:B------:R-:W-:Y:S02]  /*329e0*/  LEA R8, P6, R9.reuse, R3, 0x1 ;  /* 0x0000000309087211 */ /* 0x040fe400078c08ff */
[----:B--2---:R-:W-:Y:S01]  /*329f0*/  PRMT R7, R2, 0x7632, R7 ;  /* 0x0000763202077816 */ /* 0x004fe20000000007 */
[----:B------:R-:W-:Y:S01]  /*32a00*/  IMAD R2, R16, 0x2, R9 ;  /* 0x0000000210027824 */ /* 0x000fe200078e0209 */
[----:B------:R-:W-:Y:S02]  /*32a10*/  LEA.HI.X.SX32 R9, R9, R0, 0x1, P6 ;  /* 0x0000000009097211 */ /* 0x000fe400030f0eff */
[----:B---3--:R-:W-:-:S02]  /*32a20*/  ISETP.LT.AND P4, PT, R5, c[0x0][0x17c], !P0 ;  /* 0x00005f0005007a0c */ /* 0x008fc40004781270 */
[----:B------:R-:W2:Y:S01]  /*32a30*/  LDL.LU R5, [R1+0x2d4] ;  /* 0x0002d40001057983 */ /* 0x000ea20000300800 */
[-C--:B------:R-:W-:Y:S01]  /*32a40*/  LEA R4, P6, R2, R3.reuse, 0x1 ;  /* 0x0000000302047211 */ /* 0x080fe200078c08ff */
[----:B------:R-:W-:Y:S02]  /*32a50*/  IMAD R6, R16, 0x2, R2 ;  /* 0x0000000210067824 */ /* 0x000fe400078e0202 */
[----:B------:R0:W-:Y:S01]  /*32a60*/  @P3 STG.E.U16 [R8.64], R7 ;  /* 0x0000000708003986 */ /* 0x0001e2000c101506 */
[----:B--2---:R-:W-:Y:S02]  /*32a70*/  ISETP.LT.AND P3, PT, R5, c[0x0][0x17c], !P0 ;  /* 0x00005f0005007a0c */ /* 0x004fe40004761270 */
        /* <DEDUP_REMOVED lines=42> */
[----:B0-----:R-:W3:Y:S01]  /*32d20*/  LDL.LU R5, [R1+0x2e8] ;  /* 0x0002e80001057983 */ /* 0x001ee20000300800 */
[----:B------:R-:W-:-:S02]  /*32d30*/  LEA R4, P6, R6, R3, 0x1 ;  /* 0x0000000306047211 */ /* 0x000fc400078c08ff */
[----:B---3--:R-:W-:Y:S02]  /*32d40*/  ISETP.LT.AND P3, PT, R5, c[0x0][0x17c], !P0 ;  /* 0x00005f0005007a0c */ /* 0x008fe40004761270 */
[----:B------:R-:W3:Y:S01]  /*32d50*/  LDL.LU R5, [R1+0x2ec] ;  /* 0x0002ec0001057983 */ /* 0x000ee20000300800 */
[----:B------:R-:W-:-:S03]  /*32d60*/  PRMT R11, R18, 0x7632, R11 ;  /* 0x00007632120b7816 */ /* 0x000fc6000000000b */
[----:B------:R0:W-:Y:S02]  /*32d70*/  @P1 STG.E.U16 [R8.64], R7 ;  /* 0x0000000708001986 */ /* 0x0001e4000c101506 */
[----:B0-----:R-:W-:Y:S01]  /*32d80*/  IMAD R9, R16, 0x2, R6 ;  /* 0x0000000210097824 */ /* 0x001fe200078e0206 */
[----:B---3--:R-:W-:Y:S02]  /*32d90*/  ISETP.LT.AND P1, PT, R5, c[0x0][0x17c], !P0 ;  /* 0x00005f0005007a0c */ /* 0x008fe40004721270 */
[----:B------:R-:W-:Y:S02]  /*32da0*/  LEA.HI.X.SX32 R5, R6, R0, 0x1, P6 ;  /* 0x0000000006057211 */ /* 0x000fe400030f0eff */
[----:B------:R-:W3:Y:S04]  /*32db0*/  LDL.LU R6, [R1+0x2f0] ;  /* 0x0002f00001067983 */ /* 0x000ee80000300800 */
[----:B------:R-:W4:Y:S04]  /*32dc0*/  LDL.LU R18, [R1+0x300] ;  /* 0x0003000001127983 */ /* 0x000f280000300800 */
[----:B------:R0:W-:Y:S04]  /*32dd0*/  @P2 STG.E.U16 [R4.64], R11 ;  /* 0x0000000b04002986 */ /* 0x0001e8000c101506 */
[----:B0-----:R-:W5:Y:S01]  /*32de0*/  LDL.LU R5, [R1+0x2f4] ;  /* 0x0002f40001057983 */ /* 0x001f620000300800 */
[----:B------:R-:W-:-:S02]  /*32df0*/  LEA R8, P6, R9, R3, 0x1 ;  /* 0x0000000309087211 */ /* 0x000fc400078c08ff */
[----:B--2---:R-:W-:Y:S01]  /*32e00*/  PRMT R7, R2, 0x7632, R7 ;  /* 0x0000763202077816 */ /* 0x004fe20000000007 */
[----:B------:R-:W-:Y:S01]  /*32e10*/  IMAD R2, R16, 0x2, R9 ;  /* 0x0000000210027824 */ /* 0x000fe200078e0209 */
[----:B------:R-:W-:-:S04]  /*32e20*/  LEA.HI.X.SX32 R9, R9, R0, 0x1, P6 ;  /* 0x0000000009097211 */ /* 0x000fc800030f0eff */
[-C--:B------:R-:W-:Y:S01]  /*32e30*/  LEA R4, P6, R2, R3.reuse, 0x1 ;  /* 0x0000000302047211 */ /* 0x080fe200078c08ff */
[----:B------:R0:W-:Y:S01]  /*32e40*/  @P5 STG.E.U16 [R8.64], R7 ;  /* 0x0000000708005986 */ /* 0x0001e2000c101506 */
[----:B---3--:R-:W-:Y:S01]  /*32e50*/  ISETP.LT.AND P2, PT, R6, c[0x0][0x17c], !P0 ;  /* 0x00005f0006007a0c */ /* 0x008fe20004741270 */
[----:B------:R-:W-:Y:S01]  /*32e60*/  IMAD R6, R16, 0x2, R2 ;  /* 0x0000000210067824 */ /* 0x000fe200078e0202 */
[----:B-----5:R-:W-:Y:S02]  /*32e70*/  ISETP.LT.AND P5, PT, R5, c[0x0][0x17c], !P0 ;  /* 0x00005f0005007a0c */ /* 0x020fe400047a1270 */
[----:B------:R-:W-:Y:S02]  /*32e80*/  LEA.HI.X.SX32 R5, R2, R0, 0x1, P6 ;  /* 0x0000000002057211 */ /* 0x000fe400030f0eff */
[----:B------:R-:W2:Y:S04]  /*32e90*/  LDL.LU R2, [R1+0x11c] ;  /* 0x00011c0001027983 */ /* 0x000ea80000300800 */
[----:B0-----:R-:W3:Y:S01]  /*32ea0*/  LDL.LU R9, [R1+0x17c] ;  /* 0x00017c0001097983 */ /* 0x001ee20000300800 */
[----:B------:R-:W-:-:S02]  /*32eb0*/  LEA R8, P6, R6, R3, 0x1 ;  /* 0x0000000306087211 */ /* 0x000fc400078c08ff */
[----:B--2---:R-:W-:Y:S02]  /*32ec0*/  PRMT R12, R2, 0x7632, R12 ;  /* 0x00007632020c7816 */ /* 0x004fe4000000000c */
[----:B---3--:R-:W-:Y:S02]  /*32ed0*/  PRMT R10, R9, 0x7632, R10 ;  /* 0x00007632090a7816 */ /* 0x008fe4000000000a */
[----:B------:R-:W-:Y:S01]  /*32ee0*/  LEA.HI.X.SX32 R9, R6, R0, 0x1, P6 ;  /* 0x0000000006097211 */ /* 0x000fe200030f0eff */
[----:B------:R-:W-:Y:S02]  /*32ef0*/  IMAD R2, R16, 0x2, R6 ;  /* 0x0000000210027824 */ /* 0x000fe400078e0206 */
[----:B------:R-:W2:Y:S04]  /*32f00*/  LDL.LU R6, [R1+0x2f8] ;  /* 0x0002f80001067983 */ /* 0x000ea80000300800 */
[----:B------:R0:W-:Y:S04]  /*32f10*/  @P4 STG.E.U16 [R4.64], R10 ;  /* 0x0000000a04004986 */ /* 0x0001e8000c101506 */
[----:B------:R1:W-:Y:S04]  /*32f20*/  @P3 STG.E.U16 [R8.64], R12 ;  /* 0x0000000c08003986 */ /* 0x0003e8000c101506 */
[----:B0-----:R-:W3:Y:S04]  /*32f30*/  LDL.LU R5, [R1+0x2fc] ;  /* 0x0002fc0001057983 */ /* 0x001ee80000300800 */
[----:B-1----:R-:W5:Y:S01]  /*32f40*/  LDL.LU R9, [R1+0x13c] ;  /* 0x00013c0001097983 */ /* 0x002f620000300800 */
[----:B------:R-:W-:-:S02]  /*32f50*/  LEA R4, P6, R2, R3, 0x1 ;  /* 0x0000000302047211 */ /* 0x000fc400078c08ff */
[----:B------:R-:W-:Y:S02]  /*32f60*/  PRMT R11, R22, 0x7632, R11 ;  /* 0x00007632160b7816 */ /* 0x000fe4000000000b */
[----:B------:R-:W2:Y:S01]  /*32f70*/  LDL.LU R22, [R1+0x310] ;  /* 0x0003100001167983 */ /* 0x000ea20000300800 */
[----:B---3--:R-:W-:Y:S02]  /*32f80*/  ISETP.LT.AND P3, PT, R5, c[0x0][0x17c], !P0 ;  /* 0x00005f0005007a0c */ /* 0x008fe40004761270 */
[----:B------:R-:W-:Y:S02]  /*32f90*/  LEA.HI.X.SX32 R5, R2, R0, 0x1, P6 ;  /* 0x0000000002057211 */ /* 0x000fe400030f0eff */
[----:B-----5:R-:W-:-:S05]  /*32fa0*/  PRMT R7, R9, 0x7632, R7 ;  /* 0x0000763209077816 */ /* 0x020fca0000000007 */
[----:B------:R0:W-:Y:S01]  /*32fb0*/  @P1 STG.E.U16 [R4.64], R7 ;  /* 0x0000000704001986 */ /* 0x0001e2000c101506 */
[----:B----4-:R-:W-:-:S03]  /*32fc0*/  ISETP.LT.AND P1, PT, R18, c[0x0][0x17c], !P0 ;  /* 0x00005f0012007a0c */ /* 0x010fc60004721270 */
[----:B------:R-:W3:Y:S04]  /*32fd0*/  LDL.LU R18, [R1+0x314] ;  /* 0x0003140001127983 */ /* 0x000ee80000300800 */
[----:B0-----:R-:W4:Y:S01]  /*32fe0*/  LDL.LU R5, [R1+0x304] ;  /* 0x0003040001057983 */ /* 0x001f220000300800 */
[----:B--2---:R-:W-:Y:S01]  /*32ff0*/  ISETP.LT.AND P4, PT, R6, c[0x0][0x17c], !P0 ;  /* 0x00005f0006007a0c */ /* 0x004fe20004781270 */
[----:B------:R-:W-:-:S05]  /*33000*/  IMAD R6, R16, 0x2, R2 ;  /* 0x0000000210067824 */ /* 0x000fca00078e0202 */
[----:B------:R-:W-:Y:S01]  /*33010*/  LEA R8, P6, R6, R3, 0x1 ;  /* 0x0000000306087211 */ /* 0x000fe200078c08ff */
[----:B------:R-:W-:-:S03]  /*33020*/  IMAD R2, R16, 0x2, R6 ;  /* 0x0000000210027824 */ /* 0x000fc600078e0206 */
[----:B------:R-:W-:Y:S01]  /*33030*/  LEA.HI.X.SX32 R9, R6, R0, 0x1, P6 ;  /* 0x0000000006097211 */ /* 0x000fe200030f0eff */
[----:B------:R-:W-:Y:S01]  /*33040*/  IMAD R6, R16, 0x2, R2 ;  /* 0x0000000210067824 */ /* 0x000fe200078e0202 */
[----:B------:R-:W-:-:S03]  /*33050*/  LEA R4, P6, R2, R3, 0x1 ;  /* 0x0000000302047211 */ /* 0x000fc600078c08ff */
[----:B------:R0:W-:Y:S01]  /*33060*/  @P2 STG.E.U16 [R8.64], R11 ;  /* 0x0000000b08002986 */ /* 0x0001e2000c101506 */
[----:B------:R-:W-:Y:S02]  /*33070*/  PRMT R10, R20, 0x7632, R10 ;  /* 0x00007632140a7816 */ /* 0x000fe4000000000a */
[----:B------:R-:W-:Y:S01]  /*33080*/  PRMT R12, R28, 0x7632, R12 ;  /* 0x000076321c0c7816 */ /* 0x000fe2000000000c */
[----:B------:R-:W2:Y:S04]  /*33090*/  LDL.LU R20, [R1+0x318] ;  /* 0x0003180001147983 */ /* 0x000ea80000300800 */
[----:B------:R-:W5:Y:S01]  /*330a0*/  LDL.LU R28, [R1+0x320] ;  /* 0x00032000011c7983 */ /* 0x000f620000300800 */
[----:B----4-:R-:W-:Y:S02]  /*330b0*/  ISETP.LT.AND P2, PT, R5, c[0x0][0x17c], !P0 ;  /* 0x00005f0005007a0c */ /* 0x010fe40004741270 */
[----:B------:R-:W-:-:S02]  /*330c0*/  LEA.HI.X.SX32 R5, R2, R0, 0x1, P6 ;  /* 0x0000000002057211 */ /* 0x000fc400030f0eff */
[----:B0-----:R-:W-:Y:S01]  /*330d0*/  LEA R8, P6, R6, R3, 0x1 ;  /* 0x0000000306087211 */ /* 0x001fe200078c08ff */
[----:B------:R-:W-:-:S03]  /*330e0*/  IMAD R2, R16, 0x2, R6 ;  /* 0x0000000210027824 */ /* 0x000fc600078e0206 */
[----:B------:R-:W-:Y:S02]  /*330f0*/  LEA.HI.X.SX32 R9, R6, R0, 0x1, P6 ;  /* 0x0000000006097211 */ /* 0x000fe400030f0eff */
[----:B------:R-:W4:Y:S04]  /*33100*/  LDL.LU R6, [R1+0x308] ;  /* 0x0003080001067983 */ /* 0x000f280000300800 */
[----:B------:R0:W-:Y:S04]  /*33110*/  @P5 STG.E.U16 [R4.64], R10 ;  /* 0x0000000a04005986 */ /* 0x0001e8000c101506 */
[----:B0-----:R-:W2:Y:S04]  /*33120*/  LDL.LU R10, [R1+0xec] ;  /* 0x0000ec00010a7983 */ /* 0x001ea80000300800 */
[----:B------:R-:W3:Y:S01]  /*33130*/  LDL.LU R5, [R1+0x30c] ;  /* 0x00030c0001057983 */ /* 0x000ee20000300800 */
[----:B------:R-:W-:-:S03]  /*33140*/  LEA R4, P6, R2, R3, 0x1 ;  /* 0x0000000302047211 */ /* 0x000fc600078c08ff */
[----:B------:R0:W-:Y:S01]  /*33150*/  @P4 STG.E.U16 [R8.64], R12 ;  /* 0x0000000c08004986 */ /* 0x0001e2000c101506 */
[----:B------:R-:W-:Y:S02]  /*33160*/  PRMT R11, R21, 0x7632, R11 ;  /* 0x00007632150b7816 */ /* 0x000fe4000000000b */
[----:B------:R-:W-:Y:S01]  /*33170*/  PRMT R13, R17, 0x7632, R13 ;  /* 0x00007632110d7816 */ /* 0x000fe2000000000d */
[----:B------:R-:W5:Y:S01]  /*33180*/  LDL.LU R21, [R1+0x324] ;  /* 0x0003240001157983 */ /* 0x000f620000300800 */
[----:B0-----:R-:W-:Y:S02]  /*33190*/  PRMT R12, R14, 0x7632, R12 ;  /* 0x000076320e0c7816 */ /* 0x001fe4000000000c */
[----:B----4-:R-:W-:Y:S01]  /*331a0*/  ISETP.LT.AND P5, PT, R6, c[0x0][0x17c], !P0 ;  /* 0x00005f0006007a0c */ /* 0x010fe200047a1270 */
[----:B------:R-:W-:Y:S01]  /*331b0*/  IMAD R6, R16, 0x2, R2 ;  /* 0x0000000210067824 */ /* 0x000fe200078e0202 */
[----:B--2---:R-:W-:Y:S02]  /*331c0*/  PRMT R7, R10, 0x7632, R7 ;  /* 0x000076320a077816 */ /* 0x004fe40000000007 */
[----:B---3--:R-:W-:-:S02]  /*331d0*/  ISETP.LT.AND P4, PT, R5, c[0x0][0x17c], !P0 ;  /* 0x00005f0005007a0c */ /* 0x008fc40004781270 */
[----:B------:R-:W-:Y:S01]  /*331e0*/  LEA.HI.X.SX32 R5, R2, R0, 0x1, P6 ;  /* 0x0000000002057211 */ /* 0x000fe200030f0eff */
[----:B------:R-:W-:Y:S01]  /*331f0*/  IMAD R2, R16, 0x2, R6 ;  /* 0x0000000210027824 */ /* 0x000fe200078e0206 */
[----:B------:R-:W-:-:S03]  /*33200*/  LEA R8, P6, R6, R3, 0x1 ;  /* 0x0000000306087211 */ /* 0x000fc600078c08ff */
[----:B------:R0:W-:Y:S01]  /*33210*/  @P3 STG.E.U16 [R4.64], R7 ;  /* 0x0000000704003986 */ /* 0x0001e2000c101506 */
[----:B------:R-:W-:Y:S01]  /*33220*/  LEA.HI.X.SX32 R9, R6, R0, 0x1, P6 ;  /* 0x0000000006097211 */ /* 0x000fe200030f0eff */
[----:B------:R-:W-:-:S04]  /*33230*/  IMAD R6, R16, 0x2, R2 ;  /* 0x0000000210067824 */ /* 0x000fc800078e0202 */
[----:B------:R1:W-:Y:S01]  /*33240*/  @P1 STG.E.U16 [R8.64], R11 ;  /* 0x0000000b08001986 */ /* 0x0003e2000c101506 */
[----:B0-----:R-:W-:-:S04]  /*33250*/  LEA R4, P6, R2, R3, 0x1 ;  /* 0x0000000302047211 */ /* 0x001fc800078c08ff */
[----:B------:R-:W-:Y:S02]  /*33260*/  LEA.HI.X.SX32 R5, R2, R0, 0x1, P6 ;  /* 0x0000000002057211 */ /* 0x000fe400030f0eff */
[----:B-1----:R-:W-:-:S04]  /*33270*/  LEA R8, P6, R6, R3, 0x1 ;  /* 0x0000000306087211 */ /* 0x002fc800078c08ff */
[----:B------:R-:W-:Y:S01]  /*33280*/  LEA.HI.X.SX32 R9, R6, R0, 0x1, P6 ;  /* 0x0000000006097211 */ /* 0x000fe200030f0eff */
[----:B------:R0:W-:Y:S01]  /*33290*/  @P2 STG.E.U16 [R4.64], R12 ;  /* 0x0000000c04002986 */ /* 0x0001e2000c101506 */
[----:B------:R-:W-:-:S03]  /*332a0*/  ISETP.LT.AND P3, PT, R22, c[0x0][0x17c], !P0 ;  /* 0x00005f0016007a0c */ /* 0x000fc60004761270 */
[----:B------:R1:W-:Y:S01]  /*332b0*/  @P5 STG.E.U16 [R8.64], R13 ;  /* 0x0000000d08005986 */ /* 0x0003e2000c101506 */
[----:B-----5:R-:W-:Y:S02]  /*332c0*/  ISETP.LT.AND P5, PT, R28, c[0x0][0x17c], !P0 ;  /* 0x00005f001c007a0c */ /* 0x020fe400047a1270 */
[----:B------:R-:W-:Y:S01]  /*332d0*/  PRMT R7, R24, 0x7632, R7 ;  /* 0x0000763218077816 */ /* 0x000fe20000000007 */
[----:B------:R-:W2:Y:S01]  /*332e0*/  LDL.LU R22, [R1+0x328] ;  /* 0x0003280001167983 */ /* 0x000ea20000300800 */
[----:B------:R-:W-:-:S03]  /*332f0*/  PRMT R11, R25, 0x7632, R11 ;  /* 0x00007632190b7816 */ /* 0x000fc6000000000b */
[----:B------:R-:W3:Y:S04]  /*33300*/  LDL.LU R28, [R1+0x32c] ;  /* 0x00032c00011c7983 */ /* 0x000ee80000300800 */
[----:B------:R-:W4:Y:S04]  /*33310*/  LDL.LU R24, [R1+0x330] ;  /* 0x0003300001187983 */ /* 0x000f280000300800 */
[----:B------:R-:W5:Y:S01]  /*33320*/  LDL.LU R25, [R1+0x31c] ;  /* 0x00031c0001197983 */ /* 0x000f620000300800 */
[----:B------:R-:W-:-:S04]  /*33330*/  IMAD R2, R16, 0x2, R6 ;  /* 0x0000000210027824 */ /* 0x000fc800078e0206 */
[----:B------:R-:W-:Y:S01]  /*33340*/  IMAD R6, R16, 0x2, R2 ;  /* 0x0000000210067824 */ /* 0x000fe200078e0202 */
[----:B0-----:R-:W-:-:S03]  /*33350*/  LEA R4, P6, R2, R3, 0x1 ;  /* 0x0000000302047211 */ /* 0x001fc600078c08ff */
[----:B------:R-:W-:Y:S01]  /*33360*/  IMAD R10, R16, 0x2, R6 ;  /* 0x00000002100a7824 */ /* 0x000fe200078e0206 */
[----:B------:R-:W-:-:S03]  /*33370*/  LEA.HI.X.SX32 R5, R2, R0, 0x1, P6 ;  /* 0x0000000002057211 */ /* 0x000fc600030f0eff */
[----:B------:R-:W-:Y:S01]  /*33380*/  IMAD R12, R16, 0x2, R10 ;  /* 0x00000002100c7824 */ /* 0x000fe200078e020a */
[----:B-1----:R-:W-:Y:S01]  /*33390*/  LEA R8, P6, R6, R3, 0x1 ;  /* 0x0000000306087211 */ /* 0x002fe200078c08ff */
[----:B------:R0:W-:Y:S01]  /*333a0*/  @P4 STG.E.U16 [R4.64], R7 ;  /* 0x0000000704004986 */ /* 0x0001e2000c101506 */
[----:B------:R-:W-:Y:S01]  /*333b0*/  ISETP.LT.AND P1, PT, R18, c[0x0][0x17c], !P0 ;  /* 0x00005f0012007a0c */ /* 0x000fe20004721270 */
[----:B------:R-:W-:Y:S01]  /*333c0*/  IMAD R2, R16, 0x2, R12 ;  /* 0x0000000210027824 */ /* 0x000fe200078e020c */
[----:B------:R-:W-:-:S03]  /*333d0*/  LEA.HI.X.SX32 R9, R6, R0, 0x1, P6 ;  /* 0x0000000006097211 */ /* 0x000fc600030f0eff */
[----:B------:R-:W-:Y:S01]  /*333e0*/  IMAD R6, R16, 0x2, R2 ;  /* 0x0000000210067824 */ /* 0x000fe200078e0202 */
[----:B------:R-:W-:Y:S02]  /*333f0*/  ISETP.LT.AND P2, PT, R20, c[0x0][0x17c], !P0 ;  /* 0x00005f0014007a0c */ /* 0x000fe40004741270 */
[C---:B0-----:R-:W-:Y:S01]  /*33400*/  LEA R4, P6, R10.reuse, R3, 0x1 ;  /* 0x000000030a047211 */ /* 0x041fe200078c08ff */
[----:B------:R0:W-:Y:S01]  /*33410*/  @P3 STG.E.U16 [R8.64], R11 ;  /* 0x0000000b08003986 */ /* 0x0001e2000c101506 */
[----:B------:R-:W-:Y:S02]  /*33420*/  PRMT R13, R23, 0x7632, R13 ;  /* 0x00007632170d7816 */ /* 0x000fe4000000000d */
[----:B------:R-:W-:Y:S01]  /*33430*/  LEA.HI.X.SX32 R5, R10, R0, 0x1, P6 ;  /* 0x000000000a057211 */ /* 0x000fe200030f0eff */
[----:B------:R-:W-:Y:S01]  /*33440*/  IMAD R10, R16, 0x2, R6 ;  /* 0x00000002100a7824 */ /* 0x000fe200078e0206 */
[----:B------:R-:W-:-:S03]  /*33450*/  PRMT R7, R29, 0x7632, R7 ;  /* 0x000076321d077816 */ /* 0x000fc60000000007 */
[----:B------:R-:W-:Y:S01]  /*33460*/  IMAD R17, R16, 0x2, R10 ;  /* 0x0000000210117824 */ /* 0x000fe200078e020a */
[----:B0-----:R-:W-:Y:S01]  /*33470*/  LEA R8, P6, R12, R3, 0x1 ;  /* 0x000000030c087211 */ /* 0x001fe200078c08ff */
[----:B------:R0:W-:Y:S02]  /*33480*/  @P1 STG.E.U16 [R4.64], R13 ;  /* 0x0000000d04001986 */ /* 0x0001e4000c101506 */
[----:B------:R-:W-:Y:S01]  /*33490*/  IMAD R14, R16, 0x2, R17 ;  /* 0x00000002100e7824 */ /* 0x000fe200078e0211 */
[----:B------:R-:W-:-:S03]  /*334a0*/  LEA.HI.X.SX32 R9, R12, R0, 0x1, P6 ;  /* 0x000000000c097211 */ /* 0x000fc600030f0eff */
[----:B------:R-:W-:Y:S02]  /*334b0*/  IMAD R18, R16, 0x2, R14 ;  /* 0x0000000210127824 */ /* 0x000fe400078e020e */
[----:B------:R1:W-:Y:S01]  /*334c0*/  @P2 STG.E.U16 [R8.64], R7 ;  /* 0x0000000708002986 */ /* 0x0003e2000c101506 */
[----:B0-----:R-:W-:-:S04]  /*334d0*/  LEA R4, P1, R2, R3, 0x1 ;  /* 0x0000000302047211 */ /* 0x001fc800078208ff */
[-C--:B------:R-:W-:Y:S02]  /*334e0*/  LEA.HI.X.SX32 R5, R2, R0.reuse, 0x1, P1 ;  /* 0x0000000002057211 */ /* 0x080fe400008f0eff */
[-C--:B-1----:R-:W-:Y:S02]  /*334f0*/  LEA R8, P1, R10, R3.reuse, 0x1 ;  /* 0x000000030a087211 */ /* 0x082fe400078208ff */
[-C--:B------:R-:W-:Y:S02]  /*33500*/  LEA R16, P6, R17, R3.reuse, 0x1 ;  /* 0x0000000311107211 */ /* 0x080fe400078c08ff */
[-C--:B------:R-:W-:Y:S02]  /*33510*/  LEA R12, P2, R6, R3.reuse, 0x1 ;  /* 0x00000003060c7211 */ /* 0x080fe400078408ff */
[----:B------:R-:W-:Y:S02]  /*33520*/  LEA.HI.X.SX32 R9, R10, R0, 0x1, P1 ;  /* 0x000000000a097211 */ /* 0x000fe400008f0eff */
[----:B------:R-:W-:-:S02]  /*33530*/  LEA R2, P1, R18, R3, 0x1 ;  /* 0x0000000312027211 */ /* 0x000fc400078208ff */
[----:B------:R-:W-:Y:S02]  /*33540*/  ISETP.LT.AND P4, PT, R21, c[0x0][0x17c], !P0 ;  /* 0x00005f0015007a0c */ /* 0x000fe40004781270 */
[-C--:B------:R-:W-:Y:S02]  /*33550*/  LEA.HI.X.SX32 R17, R17, R0.reuse, 0x1, P6 ;  /* 0x0000000011117211 */ /* 0x080fe400030f0eff */
[-C--:B------:R-:W-:Y:S02]  /*33560*/  LEA.HI.X.SX32 R13, R6, R0.reuse, 0x1, P2 ;  /* 0x00000000060d7211 */ /* 0x080fe400010f0eff */
[----:B------:R-:W-:Y:S02]  /*33570*/  LEA R20, P6, R14, R3, 0x1 ;  /* 0x000000030e147211 */ /* 0x000fe400078c08ff */
[-C--:B------:R-:W-:Y:S02]  /*33580*/  LEA.HI.X.SX32 R3, R18, R0.reuse, 0x1, P1 ;  /* 0x0000000012037211 */ /* 0x080fe400008f0eff */
[----:B------:R-:W-:-:S02]  /*33590*/  LEA.HI.X.SX32 R21, R14, R0, 0x1, P6 ;  /* 0x000000000e157211 */ /* 0x000fc400030f0eff */
[----:B------:R-:W-:Y:S02]  /*335a0*/  PRMT R0, R27, 0x7632, R0 ;  /* 0x000076321b007816 */ /* 0x000fe40000000000 */
[----:B------:R-:W-:Y:S02]  /*335b0*/  PRMT R6, R26, 0x7632, R6 ;  /* 0x000076321a067816 */ /* 0x000fe40000000006 */
[----:B------:R-:W-:Y:S02]  /*335c0*/  PRMT R7, R7, 0x7632, R7 ;  /* 0x0000763207077816 */ /* 0x000fe40000000007 */
[----:B------:R-:W-:Y:S01]  /*335d0*/  PRMT R11, R11, 0x7632, R11 ;  /* 0x000076320b0b7816 */ /* 0x000fe2000000000b */
[----:B------:R0:W-:Y:S01]  /*335e0*/  @P5 STG.E.U16 [R4.64], R0 ;  /* 0x0000000004005986 */ /* 0x0001e2000c101506 */
[----:B------:R-:W-:-:S03]  /*335f0*/  PRMT R10, R15, 0x7632, R10 ;  /* 0x000076320f0a7816 */ /* 0x000fc6000000000a */
[----:B------:R0:W-:Y:S01]  /*33600*/  @P4 STG.E.U16 [R12.64], R6 ;  /* 0x000000060c004986 */ /* 0x0001e2000c101506 */
[----:B--2---:R-:W-:Y:S02]  /*33610*/  ISETP.LT.AND P3, PT, R22, c[0x0][0x17c], !P0 ;  /* 0x00005f0016007a0c */ /* 0x004fe40004761270 */
[----:B---3--:R-:W-:Y:S02]  /*33620*/  ISETP.LT.AND P2, PT, R28, c[0x0][0x17c], !P0 ;  /* 0x00005f001c007a0c */ /* 0x008fe40004741270 */
[----:B----4-:R-:W-:Y:S02]  /*33630*/  ISETP.LT.AND P1, PT, R24, c[0x0][0x17c], !P0 ;  /* 0x00005f0018007a0c */ /* 0x010fe40004721270 */
[----:B-----5:R-:W-:-:S07]  /*33640*/  ISETP.LT.AND P0, PT, R25, c[0x0][0x17c], !P0 ;  /* 0x00005f0019007a0c */ /* 0x020fce0004701270 */
[----:B------:R0:W-:Y:S04]  /*33650*/  @P3 STG.E.U16 [R8.64], R7 ;  /* 0x0000000708003986 */ /* 0x0001e8000c101506 */
[----:B------:R0:W-:Y:S04]  /*33660*/  @P2 STG.E.U16 [R16.64], R11 ;  /* 0x0000000b10002986 */ /* 0x0001e8000c101506 */
[----:B------:R0:W-:Y:S01]  /*33670*/  @P1 STG.E.U16 [R20.64], R10 ;  /* 0x0000000a14001986 */ /* 0x0001e2000c101506 */
[----:B------:R-:W-:Y:S05]  /*33680*/  @!P0 EXIT ;  /* 0x000000000000894d */ /* 0x000fea0003800000 */
[----:B------:R-:W-:-:S05]  /*33690*/  PRMT R19, R19, 0x7632, R19 ;  /* 0x0000763213137816 */ /* 0x000fca0000000013 */
[----:B------:R-:W-:Y:S01]  /*336a0*/  STG.E.U16 [R2.64], R19 ;  /* 0x0000001302007986 */ /* 0x000fe2000c101506 */
[----:B------:R-:W-:Y:S05]  /*336b0*/  EXIT ;  /* 0x000000000000794d */ /* 0x000fea0003800000 */
.L_x_4:
[----:B------:R-:W-:-:S00]  /*336c0*/  BRA `(.L_x_4) ;  /* 0xfffffff000007947 */ /* 0x000fc0000383ffff */
[----:B------:R-:W-:-:S00]  /*336d0*/  NOP ;  /* 0x0000000000007918 */ /* 0x000fc00000000000 */
        /* <DEDUP_REMOVED lines=10> */
.L_x_5:


//--------------------- .nv.shared.matmul_kernel  --------------------------
	.section	.nv.shared.matmul_kernel,"aw",@nobits
	.sectionflags	@""
	.align	16
